	.target	sm_90a

	.elftype	@"ET_EXEC"


//--------------------- .note.nv.tkinfo           --------------------------
	.section	.note.nv.tkinfo,"",@"SHT_NOTE"
	.sectionflags	@"SHF_NOTE_NV_TKINFO"
	.tkinfo
        /*0018*/ 	.word	0x00000002
        /*0030*/ 	.string	""
        /*0030*/ 	.string	"ptxas"
        /*0030*/ 	.string	"Cuda compilation tools, release 13.0, V13.0.88"
        /*0030*/ 	.string	"Build cuda_13.0.r13.0/compiler.36424714_0"
        /*0030*/ 	.string	"-arch sm_90a -m 64 "



//--------------------- .note.nv.cuinfo           --------------------------
	.section	.note.nv.cuinfo,"",@"SHT_NOTE"
	.sectionflags	@"SHF_NOTE_NV_CUINFO"
        /*0018*/ 	.short	0x0002
        /*001a*/ 	.short	0x005a
        /*001c*/ 	.short	0x0082
	.zero		2


//--------------------- .nv.info                  --------------------------
	.section	.nv.info,"",@"SHT_CUDA_INFO"
	.align	4


	//----- nvinfo : EIATTR_REGCOUNT
	.align		4
        /*0000*/ 	.byte	0x04, 0x2f
        /*0002*/ 	.short	(.L_16 - .L_15)
	.align		4
.L_15:
        /*0004*/ 	.word	index@(_ZN7cutlass13device_kernelIN5flash22FlashAttnBwdPreprocessIN4cute5tupleIJNS3_1CILi64EEENS5_ILi256EEEEEENS_10bfloat16_tEfNS_4arch4Sm90ELb1ELb1EEEEEvNT_6ParamsE)
        /*0008*/ 	.word	0x0000007a


	//----- nvinfo : EIATTR_FRAME_SIZE
	.align		4
.L_16:
        /*000c*/ 	.byte	0x04, 0x11
        /*000e*/ 	.short	(.L_18 - .L_17)
	.align		4
.L_17:
        /*0010*/ 	.word	index@(_ZN7cutlass13device_kernelIN5flash22FlashAttnBwdPreprocessIN4cute5tupleIJNS3_1CILi64EEENS5_ILi256EEEEEENS_10bfloat16_tEfNS_4arch4Sm90ELb1ELb1EEEEEvNT_6ParamsE)
        /*0014*/ 	.word	0x00000000


	//----- nvinfo : EIATTR_REGCOUNT
	.align		4
.L_18:
        /*0018*/ 	.byte	0x04, 0x2f
        /*001a*/ 	.short	(.L_20 - .L_19)
	.align		4
.L_19:
        /*001c*/ 	.word	index@(_ZN7cutlass13device_kernelIN5flash11enable_sm90INS1_16FlashAttnBwdSm90INS1_25CollectiveMainloopBwdSm90ILi2ELi1ELi1EN4cute5tupleIJNS5_1CILi1EEES8_S8_EEENS6_IJNS7_ILi64EEENS7_ILi80EEENS7_ILi256EEEEEENS_10bfloat16_tEfNS_4arch4Sm90ELb1ELb0ELb0ELb1ELb0ELb0ELb1ELb1ELi2ELi1ELi1ELi1ELb0EEENS1_24CollectiveEpilogueBwdGQAISD_fSG_Li256ELb1ELb0EEENS1_25SingleTileBwdLPTSchedulerILb1ELi80ELb0EEEEEEEEEvNT_6ParamsE)
        /*0020*/ 	.word	0x000000a8


	//----- nvinfo : EIATTR_FRAME_SIZE
	.align		4
.L_20:
        /*0024*/ 	.byte	0x04, 0x11
        /*0026*/ 	.short	(.L_22 - .L_21)
	.align		4
.L_21:
        /*0028*/ 	.word	index@(_ZN7cutlass13device_kernelIN5flash11enable_sm90INS1_16FlashAttnBwdSm90INS1_25CollectiveMainloopBwdSm90ILi2ELi1ELi1EN4cute5tupleIJNS5_1CILi1EEES8_S8_EEENS6_IJNS7_ILi64EEENS7_ILi80EEENS7_ILi256EEEEEENS_10bfloat16_tEfNS_4arch4Sm90ELb1ELb0ELb0ELb1ELb0ELb0ELb1ELb1ELi2ELi1ELi1ELi1ELb0EEENS1_24CollectiveEpilogueBwdGQAISD_fSG_Li256ELb1ELb0EEENS1_25SingleTileBwdLPTSchedulerILb1ELi80ELb0EEEEEEEEEvNT_6ParamsE)
        /*002c*/ 	.word	0x00000008


	//----- nvinfo : EIATTR_REGCOUNT
	.align		4
.L_22:
        /*0030*/ 	.byte	0x04, 0x2f
        /*0032*/ 	.short	(.L_24 - .L_23)
	.align		4
.L_23:
        /*0034*/ 	.word	index@(_ZN7cutlass13device_kernelIN5flash32FlashAttnBwdPostprocessConvertdQIN4cute5tupleIJNS3_1CILi64EEENS5_ILi256EEEEEENS_10bfloat16_tEfNS_4arch4Sm90ELi256ENS3_8TiledMMAINS3_8MMA_AtomIJNS3_4SM904GMMA27MMA_64x64x16_F32BF16BF16_SSILNSF_5MajorE1ELSH_0ELNSF_7ScaleInE1ELSI_1EEEEEENS3_6LayoutINS4_IJNS5_ILi2EEENS5_ILi1EEESN_EEENS4_IJSN_NS5_ILi0EEESP_EEEEENS4_IJNS3_10UnderscoreESS_SS_EEEEELb1EEEEEvNT_6ParamsE)
        /*0038*/ 	.word	0x00000059


	//----- nvinfo : EIATTR_FRAME_SIZE
	.align		4
.L_24:
        /*003c*/ 	.byte	0x04, 0x11
        /*003e*/ 	.short	(.L_26 - .L_25)
	.align		4
.L_25:
        /*0040*/ 	.word	index@(_ZN7cutlass13device_kernelIN5flash32FlashAttnBwdPostprocessConvertdQIN4cute5tupleIJNS3_1CILi64EEENS5_ILi256EEEEEENS_10bfloat16_tEfNS_4arch4Sm90ELi256ENS3_8TiledMMAINS3_8MMA_AtomIJNS3_4SM904GMMA27MMA_64x64x16_F32BF16BF16_SSILNSF_5MajorE1ELSH_0ELNSF_7ScaleInE1ELSI_1EEEEEENS3_6LayoutINS4_IJNS5_ILi2EEENS5_ILi1EEESN_EEENS4_IJSN_NS5_ILi0EEESP_EEEEENS4_IJNS3_10UnderscoreESS_SS_EEEEELb1EEEEEvNT_6ParamsE)
        /*0044*/ 	.word	0x00000000


	//----- nvinfo : EIATTR_REGCOUNT
	.align		4
.L_26:
        /*0048*/ 	.byte	0x04, 0x2f
        /*004a*/ 	.short	(.L_28 - .L_27)
	.align		4
.L_27:
        /*004c*/ 	.word	index@(_ZN7cutlass13device_kernelIN5flash32FlashAttnBwdPostprocessConvertdQIN4cute5tupleIJNS3_1CILi80EEENS5_ILi256EEEEEENS_10bfloat16_tEfNS_4arch4Sm90ELi256ENS3_8TiledMMAINS3_8MMA_AtomIJNS3_4SM904GMMA27MMA_64x16x16_F32BF16BF16_SSILNSF_5MajorE1ELSH_1ELNSF_7ScaleInE1ELSI_1EEEEEENS3_6LayoutINS4_IJNS5_ILi2EEENS5_ILi1EEESN_EEENS4_IJSN_NS5_ILi0EEESP_EEEEENS4_IJNS3_10UnderscoreESS_SS_EEEEELb1EEEEEvNT_6ParamsE)
        /*0050*/ 	.word	0x0000006d


	//----- nvinfo : EIATTR_FRAME_SIZE
	.align		4
.L_28:
        /*0054*/ 	.byte	0x04, 0x11
        /*0056*/ 	.short	(.L_30 - .L_29)
	.align		4
.L_29:
        /*0058*/ 	.word	index@(_ZN7cutlass13device_kernelIN5flash32FlashAttnBwdPostprocessConvertdQIN4cute5tupleIJNS3_1CILi80EEENS5_ILi256EEEEEENS_10bfloat16_tEfNS_4arch4Sm90ELi256ENS3_8TiledMMAINS3_8MMA_AtomIJNS3_4SM904GMMA27MMA_64x16x16_F32BF16BF16_SSILNSF_5MajorE1ELSH_1ELNSF_7ScaleInE1ELSI_1EEEEEENS3_6LayoutINS4_IJNS5_ILi2EEENS5_ILi1EEESN_EEENS4_IJSN_NS5_ILi0EEESP_EEEEENS4_IJNS3_10UnderscoreESS_SS_EEEEELb1EEEEEvNT_6ParamsE)
        /*005c*/ 	.word	0x00000000


	//----- nvinfo : EIATTR_REGCOUNT
	.align		4
.L_30:
        /*0060*/ 	.byte	0x04, 0x2f
        /*0062*/ 	.short	(.L_32 - .L_31)
	.align		4
.L_31:
        /*0064*/ 	.word	index@(_ZN7cutlass13device_kernelIN5flash11enable_sm90INS1_16FlashAttnBwdSm90INS1_25CollectiveMainloopBwdSm90ILi2ELi1ELi1EN4cute5tupleIJNS5_1CILi1EEES8_S8_EEENS6_IJNS7_ILi64EEENS7_ILi80EEENS7_ILi256EEEEEENS_10bfloat16_tEfNS_4arch4Sm90ELb1ELb0ELb0ELb1ELb0ELb0ELb1ELb1ELi2ELi1ELi1ELi1ELb0EEENS1_21CollectiveEpilogueBwdISD_SE_SG_Li256ELb1ELb1ELi2EEENS1_25SingleTileBwdLPTSchedulerILb1ELi80ELb0EEEEEEEEEvNT_6ParamsE)
        /*0068*/ 	.word	0x000000a8


	//----- nvinfo : EIATTR_FRAME_SIZE
	.align		4
.L_32:
        /*006c*/ 	.byte	0x04, 0x11
        /*006e*/ 	.short	(.L_34 - .L_33)
	.align		4
.L_33:
        /*0070*/ 	.word	index@(_ZN7cutlass13device_kernelIN5flash11enable_sm90INS1_16FlashAttnBwdSm90INS1_25CollectiveMainloopBwdSm90ILi2ELi1ELi1EN4cute5tupleIJNS5_1CILi1EEES8_S8_EEENS6_IJNS7_ILi64EEENS7_ILi80EEENS7_ILi256EEEEEENS_10bfloat16_tEfNS_4arch4Sm90ELb1ELb0ELb0ELb1ELb0ELb0ELb1ELb1ELi2ELi1ELi1ELi1ELb0EEENS1_21CollectiveEpilogueBwdISD_SE_SG_Li256ELb1ELb1ELi2EEENS1_25SingleTileBwdLPTSchedulerILb1ELi80ELb0EEEEEEEEEvNT_6ParamsE)
        /*0074*/ 	.word	0x00000010


	//----- nvinfo : EIATTR_REGCOUNT
	.align		4
.L_34:
        /*0078*/ 	.byte	0x04, 0x2f
        /*007a*/ 	.short	(.L_36 - .L_35)
	.align		4
.L_35:
        /*007c*/ 	.word	index@(_ZN7cutlass13device_kernelIN5flash22FlashAttnBwdPreprocessIN4cute5tupleIJNS3_1CILi64EEENS5_ILi256EEEEEENS_10bfloat16_tEfNS_4arch4Sm90ELb1ELb0EEEEEvNT_6ParamsE)
        /*0080*/ 	.word	0x0000007c


	//----- nvinfo : EIATTR_FRAME_SIZE
	.align		4
.L_36:
        /*0084*/ 	.byte	0x04, 0x11
        /*0086*/ 	.short	(.L_38 - .L_37)
	.align		4
.L_37:
        /*0088*/ 	.word	index@(_ZN7cutlass13device_kernelIN5flash22FlashAttnBwdPreprocessIN4cute5tupleIJNS3_1CILi64EEENS5_ILi256EEEEEENS_10bfloat16_tEfNS_4arch4Sm90ELb1ELb0EEEEEvNT_6ParamsE)
        /*008c*/ 	.word	0x00000000


	//----- nvinfo : EIATTR_REGCOUNT
	.align		4
.L_38:
        /*0090*/ 	.byte	0x04, 0x2f
        /*0092*/ 	.short	(.L_40 - .L_39)
	.align		4
.L_39:
        /*0094*/ 	.word	index@(_ZN7cutlass13device_kernelIN5flash11enable_sm90INS1_16FlashAttnBwdSm90INS1_25CollectiveMainloopBwdSm90ILi2ELi1ELi1EN4cute5tupleIJNS5_1CILi1EEES8_S8_EEENS6_IJNS7_ILi64EEENS7_ILi80EEENS7_ILi256EEEEEENS_10bfloat16_tEfNS_4arch4Sm90ELb1ELb0ELb0ELb0ELb0ELb0ELb1ELb1ELi2ELi1ELi1ELi1ELb0EEENS1_24CollectiveEpilogueBwdGQAISD_fSG_Li256ELb0ELb0EEENS1_25SingleTileBwdLPTSchedulerILb0ELi80ELb0EEEEEEEEEvNT_6ParamsE)
        /*0098*/ 	.word	0x000000a8


	//----- nvinfo : EIATTR_FRAME_SIZE
	.align		4
.L_40:
        /*009c*/ 	.byte	0x04, 0x11
        /*009e*/ 	.short	(.L_42 - .L_41)
	.align		4
.L_41:
        /*00a0*/ 	.word	index@(_ZN7cutlass13device_kernelIN5flash11enable_sm90INS1_16FlashAttnBwdSm90INS1_25CollectiveMainloopBwdSm90ILi2ELi1ELi1EN4cute5tupleIJNS5_1CILi1EEES8_S8_EEENS6_IJNS7_ILi64EEENS7_ILi80EEENS7_ILi256EEEEEENS_10bfloat16_tEfNS_4arch4Sm90ELb1ELb0ELb0ELb0ELb0ELb0ELb1ELb1ELi2ELi1ELi1ELi1ELb0EEENS1_24CollectiveEpilogueBwdGQAISD_fSG_Li256ELb0ELb0EEENS1_25SingleTileBwdLPTSchedulerILb0ELi80ELb0EEEEEEEEEvNT_6ParamsE)
        /*00a4*/ 	.word	0x00000010


	//----- nvinfo : EIATTR_REGCOUNT
	.align		4
.L_42:
        /*00a8*/ 	.byte	0x04, 0x2f
        /*00aa*/ 	.short	(.L_44 - .L_43)
	.align		4
.L_43:
        /*00ac*/ 	.word	index@(_ZN7cutlass13device_kernelIN5flash11enable_sm90INS1_16FlashAttnBwdSm90INS1_25CollectiveMainloopBwdSm90ILi2ELi1ELi1EN4cute5tupleIJNS5_1CILi1EEES8_S8_EEENS6_IJNS7_ILi64EEENS7_ILi80EEENS7_ILi256EEEEEENS_10bfloat16_tEfNS_4arch4Sm90ELb1ELb0ELb0ELb0ELb0ELb0ELb1ELb1ELi2ELi1ELi1ELi1ELb0EEENS1_21CollectiveEpilogueBwdISD_SE_SG_Li256ELb0ELb1ELi2EEENS1_25SingleTileBwdLPTSchedulerILb0ELi80ELb0EEEEEEEEEvNT_6ParamsE)
        /*00b0*/ 	.word	0x000000a8


	//----- nvinfo : EIATTR_FRAME_SIZE
	.align		4
.L_44:
        /*00b4*/ 	.byte	0x04, 0x11
        /*00b6*/ 	.short	(.L_46 - .L_45)
	.align		4
.L_45:
        /*00b8*/ 	.word	index@(_ZN7cutlass13device_kernelIN5flash11enable_sm90INS1_16FlashAttnBwdSm90INS1_25CollectiveMainloopBwdSm90ILi2ELi1ELi1EN4cute5tupleIJNS5_1CILi1EEES8_S8_EEENS6_IJNS7_ILi64EEENS7_ILi80EEENS7_ILi256EEEEEENS_10bfloat16_tEfNS_4arch4Sm90ELb1ELb0ELb0ELb0ELb0ELb0ELb1ELb1ELi2ELi1ELi1ELi1ELb0EEENS1_21CollectiveEpilogueBwdISD_SE_SG_Li256ELb0ELb1ELi2EEENS1_25SingleTileBwdLPTSchedulerILb0ELi80ELb0EEEEEEEEEvNT_6ParamsE)
        /*00bc*/ 	.word	0x00000010


	//----- nvinfo : EIATTR_REGCOUNT
	.align		4
.L_46:
        /*00c0*/ 	.byte	0x04, 0x2f
        /*00c2*/ 	.short	(.L_48 - .L_47)
	.align		4
.L_47:
        /*00c4*/ 	.word	index@(_ZN7cutlass13device_kernelIN5flash11enable_sm90INS1_16FlashAttnBwdSm90INS1_25CollectiveMainloopBwdSm90ILi2ELi1ELi1EN4cute5tupleIJNS5_1CILi1EEES8_S8_EEENS6_IJNS7_ILi64EEENS7_ILi80EEENS7_ILi256EEEEEENS_10bfloat16_tEfNS_4arch4Sm90ELb0ELb1ELb0ELb1ELb0ELb0ELb1ELb1ELi2ELi1ELi1ELi1ELb0EEENS1_24CollectiveEpilogueBwdGQAISD_fSG_Li256ELb1ELb0EEENS1_19SingleTileSchedulerILb1ELb0ELb0ELi80EEEEEEEEEvNT_6ParamsE)
        /*00c8*/ 	.word	0x000000a8


	//----- nvinfo : EIATTR_FRAME_SIZE
	.align		4
.L_48:
        /*00cc*/ 	.byte	0x04, 0x11
        /*00ce*/ 	.short	(.L_50 - .L_49)
	.align		4
.L_49:
        /*00d0*/ 	.word	index@(_ZN7cutlass13device_kernelIN5flash11enable_sm90INS1_16FlashAttnBwdSm90INS1_25CollectiveMainloopBwdSm90ILi2ELi1ELi1EN4cute5tupleIJNS5_1CILi1EEES8_S8_EEENS6_IJNS7_ILi64EEENS7_ILi80EEENS7_ILi256EEEEEENS_10bfloat16_tEfNS_4arch4Sm90ELb0ELb1ELb0ELb1ELb0ELb0ELb1ELb1ELi2ELi1ELi1ELi1ELb0EEENS1_24CollectiveEpilogueBwdGQAISD_fSG_Li256ELb1ELb0EEENS1_19SingleTileSchedulerILb1ELb0ELb0ELi80EEEEEEEEEvNT_6ParamsE)
        /*00d4*/ 	.word	0x00000008


	//----- nvinfo : EIATTR_REGCOUNT
	.align		4
.L_50:
        /*00d8*/ 	.byte	0x04, 0x2f
        /*00da*/ 	.short	(.L_52 - .L_51)
	.align		4
.L_51:
        /*00dc*/ 	.word	index@(_ZN7cutlass13device_kernelIN5flash11enable_sm90INS1_16FlashAttnBwdSm90INS1_25CollectiveMainloopBwdSm90ILi2ELi1ELi1EN4cute5tupleIJNS5_1CILi1EEES8_S8_EEENS6_IJNS7_ILi64EEENS7_ILi80EEENS7_ILi256EEEEEENS_10bfloat16_tEfNS_4arch4Sm90ELb0ELb1ELb0ELb1ELb0ELb0ELb1ELb1ELi2ELi1ELi1ELi1ELb0EEENS1_21CollectiveEpilogueBwdISD_SE_SG_Li256ELb1ELb1ELi2EEENS1_19SingleTileSchedulerILb1ELb0ELb0ELi80EEEEEEEEEvNT_6ParamsE)
        /*00e0*/ 	.word	0x000000a8


	//----- nvinfo : EIATTR_FRAME_SIZE
	.align		4
.L_52:
        /*00e4*/ 	.byte	0x04, 0x11
        /*00e6*/ 	.short	(.L_54 - .L_53)
	.align		4
.L_53:
        /*00e8*/ 	.word	index@(_ZN7cutlass13device_kernelIN5flash11enable_sm90INS1_16FlashAttnBwdSm90INS1_25CollectiveMainloopBwdSm90ILi2ELi1ELi1EN4cute5tupleIJNS5_1CILi1EEES8_S8_EEENS6_IJNS7_ILi64EEENS7_ILi80EEENS7_ILi256EEEEEENS_10bfloat16_tEfNS_4arch4Sm90ELb0ELb1ELb0ELb1ELb0ELb0ELb1ELb1ELi2ELi1ELi1ELi1ELb0EEENS1_21CollectiveEpilogueBwdISD_SE_SG_Li256ELb1ELb1ELi2EEENS1_19SingleTileSchedulerILb1ELb0ELb0ELi80EEEEEEEEEvNT_6ParamsE)
        /*00ec*/ 	.word	0x00000008


	//----- nvinfo : EIATTR_REGCOUNT
	.align		4
.L_54:
        /*00f0*/ 	.byte	0x04, 0x2f
        /*00f2*/ 	.short	(.L_56 - .L_55)
	.align		4
.L_55:
        /*00f4*/ 	.word	index@(_ZN7cutlass13device_kernelIN5flash11enable_sm90INS1_16FlashAttnBwdSm90INS1_25CollectiveMainloopBwdSm90ILi2ELi1ELi1EN4cute5tupleIJNS5_1CILi1EEES8_S8_EEENS6_IJNS7_ILi64EEENS7_ILi80EEENS7_ILi256EEEEEENS_10bfloat16_tEfNS_4arch4Sm90ELb0ELb1ELb0ELb0ELb0ELb0ELb1ELb1ELi2ELi1ELi1ELi1ELb0EEENS1_24CollectiveEpilogueBwdGQAISD_fSG_Li256ELb0ELb0EEENS1_19SingleTileSchedulerILb0ELb0ELb0ELi80EEEEEEEEEvNT_6ParamsE)
        /*00f8*/ 	.word	0x000000a8


	//----- nvinfo : EIATTR_FRAME_SIZE
	.align		4
.L_56:
        /*00fc*/ 	.byte	0x04, 0x11
        /*00fe*/ 	.short	(.L_58 - .L_57)
	.align		4
.L_57:
        /*0100*/ 	.word	index@(_ZN7cutlass13device_kernelIN5flash11enable_sm90INS1_16FlashAttnBwdSm90INS1_25CollectiveMainloopBwdSm90ILi2ELi1ELi1EN4cute5tupleIJNS5_1CILi1EEES8_S8_EEENS6_IJNS7_ILi64EEENS7_ILi80EEENS7_ILi256EEEEEENS_10bfloat16_tEfNS_4arch4Sm90ELb0ELb1ELb0ELb0ELb0ELb0ELb1ELb1ELi2ELi1ELi1ELi1ELb0EEENS1_24CollectiveEpilogueBwdGQAISD_fSG_Li256ELb0ELb0EEENS1_19SingleTileSchedulerILb0ELb0ELb0ELi80EEEEEEEEEvNT_6ParamsE)
        /*0104*/ 	.word	0x00000008


	//----- nvinfo : EIATTR_REGCOUNT
	.align		4
.L_58:
        /*0108*/ 	.byte	0x04, 0x2f
        /*010a*/ 	.short	(.L_60 - .L_59)
	.align		4
.L_59:
        /*010c*/ 	.word	index@(_ZN7cutlass13device_kernelIN5flash11enable_sm90INS1_16FlashAttnBwdSm90INS1_25CollectiveMainloopBwdSm90ILi2ELi1ELi1EN4cute5tupleIJNS5_1CILi1EEES8_S8_EEENS6_IJNS7_ILi64EEENS7_ILi80EEENS7_ILi256EEEEEENS_10bfloat16_tEfNS_4arch4Sm90ELb0ELb1ELb0ELb0ELb0ELb0ELb1ELb1ELi2ELi1ELi1ELi1ELb0EEENS1_21CollectiveEpilogueBwdISD_SE_SG_Li256ELb0ELb1ELi2EEENS1_19SingleTileSchedulerILb0ELb0ELb0ELi80EEEEEEEEEvNT_6ParamsE)
        /*0110*/ 	.word	0x000000a8


	//----- nvinfo : EIATTR_FRAME_SIZE
	.align		4
.L_60:
        /*0114*/ 	.byte	0x04, 0x11
        /*0116*/ 	.short	(.L_62 - .L_61)
	.align		4
.L_61:
        /*0118*/ 	.word	index@(_ZN7cutlass13device_kernelIN5flash11enable_sm90INS1_16FlashAttnBwdSm90INS1_25CollectiveMainloopBwdSm90ILi2ELi1ELi1EN4cute5tupleIJNS5_1CILi1EEES8_S8_EEENS6_IJNS7_ILi64EEENS7_ILi80EEENS7_ILi256EEEEEENS_10bfloat16_tEfNS_4arch4Sm90ELb0ELb1ELb0ELb0ELb0ELb0ELb1ELb1ELi2ELi1ELi1ELi1ELb0EEENS1_21CollectiveEpilogueBwdISD_SE_SG_Li256ELb0ELb1ELi2EEENS1_19SingleTileSchedulerILb0ELb0ELb0ELi80EEEEEEEEEvNT_6ParamsE)
        /*011c*/ 	.word	0x00000008


	//----- nvinfo : EIATTR_REGCOUNT
	.align		4
.L_62:
        /*0120*/ 	.byte	0x04, 0x2f
        /*0122*/ 	.short	(.L_64 - .L_63)
	.align		4
.L_63:
        /*0124*/ 	.word	index@(_ZN7cutlass13device_kernelIN5flash11enable_sm90INS1_16FlashAttnBwdSm90INS1_25CollectiveMainloopBwdSm90ILi2ELi1ELi1EN4cute5tupleIJNS5_1CILi1EEES8_S8_EEENS6_IJNS7_ILi64EEENS7_ILi80EEENS7_ILi256EEEEEENS_10bfloat16_tEfNS_4arch4Sm90ELb0ELb0ELb0ELb1ELb0ELb0ELb1ELb1ELi2ELi1ELi1ELi1ELb0EEENS1_24CollectiveEpilogueBwdGQAISD_fSG_Li256ELb1ELb0EEENS1_19SingleTileSchedulerILb1ELb0ELb0ELi80EEEEEEEEEvNT_6ParamsE)
        /*0128*/ 	.word	0x000000a8


	//----- nvinfo : EIATTR_FRAME_SIZE
	.align		4
.L_64:
        /*012c*/ 	.byte	0x04, 0x11
        /*012e*/ 	.short	(.L_66 - .L_65)
	.align		4
.L_65:
        /*0130*/ 	.word	index@(_ZN7cutlass13device_kernelIN5flash11enable_sm90INS1_16FlashAttnBwdSm90INS1_25CollectiveMainloopBwdSm90ILi2ELi1ELi1EN4cute5tupleIJNS5_1CILi1EEES8_S8_EEENS6_IJNS7_ILi64EEENS7_ILi80EEENS7_ILi256EEEEEENS_10bfloat16_tEfNS_4arch4Sm90ELb0ELb0ELb0ELb1ELb0ELb0ELb1ELb1ELi2ELi1ELi1ELi1ELb0EEENS1_24CollectiveEpilogueBwdGQAISD_fSG_Li256ELb1ELb0EEENS1_19SingleTileSchedulerILb1ELb0ELb0ELi80EEEEEEEEEvNT_6ParamsE)
        /*0134*/ 	.word	0x00000010


	//----- nvinfo : EIATTR_REGCOUNT
	.align		4
.L_66:
        /*0138*/ 	.byte	0x04, 0x2f
        /*013a*/ 	.short	(.L_68 - .L_67)
	.align		4
.L_67:
        /*013c*/ 	.word	index@(_ZN7cutlass13device_kernelIN5flash11enable_sm90INS1_16FlashAttnBwdSm90INS1_25CollectiveMainloopBwdSm90ILi2ELi1ELi1EN4cute5tupleIJNS5_1CILi1EEES8_S8_EEENS6_IJNS7_ILi64EEENS7_ILi80EEENS7_ILi256EEEEEENS_10bfloat16_tEfNS_4arch4Sm90ELb0ELb0ELb0ELb1ELb0ELb0ELb1ELb1ELi2ELi1ELi1ELi1ELb0EEENS1_21CollectiveEpilogueBwdISD_SE_SG_Li256ELb1ELb1ELi2EEENS1_19SingleTileSchedulerILb1ELb0ELb0ELi80EEEEEEEEEvNT_6ParamsE)
        /*0140*/ 	.word	0x000000a8


	//----- nvinfo : EIATTR_FRAME_SIZE
	.align		4
.L_68:
        /*0144*/ 	.byte	0x04, 0x11
        /*0146*/ 	.short	(.L_70 - .L_69)
	.align		4
.L_69:
        /*0148*/ 	.word	index@(_ZN7cutlass13device_kernelIN5flash11enable_sm90INS1_16FlashAttnBwdSm90INS1_25CollectiveMainloopBwdSm90ILi2ELi1ELi1EN4cute5tupleIJNS5_1CILi1EEES8_S8_EEENS6_IJNS7_ILi64EEENS7_ILi80EEENS7_ILi256EEEEEENS_10bfloat16_tEfNS_4arch4Sm90ELb0ELb0ELb0ELb1ELb0ELb0ELb1ELb1ELi2ELi1ELi1ELi1ELb0EEENS1_21CollectiveEpilogueBwdISD_SE_SG_Li256ELb1ELb1ELi2EEENS1_19SingleTileSchedulerILb1ELb0ELb0ELi80EEEEEEEEEvNT_6ParamsE)
        /*014c*/ 	.word	0x00000010


	//----- nvinfo : EIATTR_REGCOUNT
	.align		4
.L_70:
        /*0150*/ 	.byte	0x04, 0x2f
        /*0152*/ 	.short	(.L_72 - .L_71)
	.align		4
.L_71:
        /*0154*/ 	.word	index@(_ZN7cutlass13device_kernelIN5flash11enable_sm90INS1_16FlashAttnBwdSm90INS1_25CollectiveMainloopBwdSm90ILi2ELi1ELi1EN4cute5tupleIJNS5_1CILi1EEES8_S8_EEENS6_IJNS7_ILi64EEENS7_ILi80EEENS7_ILi256EEEEEENS_10bfloat16_tEfNS_4arch4Sm90ELb0ELb0ELb0ELb0ELb0ELb0ELb1ELb1ELi2ELi1ELi1ELi1ELb0EEENS1_24CollectiveEpilogueBwdGQAISD_fSG_Li256ELb0ELb0EEENS1_19SingleTileSchedulerILb0ELb0ELb0ELi80EEEEEEEEEvNT_6ParamsE)
        /*0158*/ 	.word	0x000000a8


	//----- nvinfo : EIATTR_FRAME_SIZE
	.align		4
.L_72:
        /*015c*/ 	.byte	0x04, 0x11
        /*015e*/ 	.short	(.L_74 - .L_73)
	.align		4
.L_73:
        /*0160*/ 	.word	index@(_ZN7cutlass13device_kernelIN5flash11enable_sm90INS1_16FlashAttnBwdSm90INS1_25CollectiveMainloopBwdSm90ILi2ELi1ELi1EN4cute5tupleIJNS5_1CILi1EEES8_S8_EEENS6_IJNS7_ILi64EEENS7_ILi80EEENS7_ILi256EEEEEENS_10bfloat16_tEfNS_4arch4Sm90ELb0ELb0ELb0ELb0ELb0ELb0ELb1ELb1ELi2ELi1ELi1ELi1ELb0EEENS1_24CollectiveEpilogueBwdGQAISD_fSG_Li256ELb0ELb0EEENS1_19SingleTileSchedulerILb0ELb0ELb0ELi80EEEEEEEEEvNT_6ParamsE)
        /*0164*/ 	.word	0x00000008


	//----- nvinfo : EIATTR_REGCOUNT
	.align		4
.L_74:
        /*0168*/ 	.byte	0x04, 0x2f
        /*016a*/ 	.short	(.L_76 - .L_75)
	.align		4
.L_75:
        /*016c*/ 	.word	index@(_ZN7cutlass13device_kernelIN5flash11enable_sm90INS1_16FlashAttnBwdSm90INS1_25CollectiveMainloopBwdSm90ILi2ELi1ELi1EN4cute5tupleIJNS5_1CILi1EEES8_S8_EEENS6_IJNS7_ILi64EEENS7_ILi80EEENS7_ILi256EEEEEENS_10bfloat16_tEfNS_4arch4Sm90ELb0ELb0ELb0ELb0ELb0ELb0ELb1ELb1ELi2ELi1ELi1ELi1ELb0EEENS1_21CollectiveEpilogueBwdISD_SE_SG_Li256ELb0ELb1ELi2EEENS1_19SingleTileSchedulerILb0ELb0ELb0ELi80EEEEEEEEEvNT_6ParamsE)
        /*0170*/ 	.word	0x000000a8


	//----- nvinfo : EIATTR_FRAME_SIZE
	.align		4
.L_76:
        /*0174*/ 	.byte	0x04, 0x11
        /*0176*/ 	.short	(.L_78 - .L_77)
	.align		4
.L_77:
        /*0178*/ 	.word	index@(_ZN7cutlass13device_kernelIN5flash11enable_sm90INS1_16FlashAttnBwdSm90INS1_25CollectiveMainloopBwdSm90ILi2ELi1ELi1EN4cute5tupleIJNS5_1CILi1EEES8_S8_EEENS6_IJNS7_ILi64EEENS7_ILi80EEENS7_ILi256EEEEEENS_10bfloat16_tEfNS_4arch4Sm90ELb0ELb0ELb0ELb0ELb0ELb0ELb1ELb1ELi2ELi1ELi1ELi1ELb0EEENS1_21CollectiveEpilogueBwdISD_SE_SG_Li256ELb0ELb1ELi2EEENS1_19SingleTileSchedulerILb0ELb0ELb0ELi80EEEEEEEEEvNT_6ParamsE)
        /*017c*/ 	.word	0x00000008


	//----- nvinfo : EIATTR_REGCOUNT
	.align		4
.L_78:
        /*0180*/ 	.byte	0x04, 0x2f
        /*0182*/ 	.short	(.L_80 - .L_79)
	.align		4
.L_79:
        /*0184*/ 	.word	index@(_ZN7cutlass13device_kernelIN5flash11enable_sm90INS1_16FlashAttnBwdSm90INS1_25CollectiveMainloopBwdSm90ILi2ELi1ELi1EN4cute5tupleIJNS5_1CILi1EEES8_S8_EEENS6_IJNS7_ILi64EEENS7_ILi80EEENS7_ILi256EEEEEENS_10bfloat16_tEfNS_4arch4Sm90ELb1ELb0ELb1ELb1ELb0ELb0ELb1ELb1ELi2ELi1ELi1ELi1ELb0EEENS1_24CollectiveEpilogueBwdGQAISD_fSG_Li256ELb1ELb0EEENS1_25SingleTileBwdLPTSchedulerILb1ELi80ELb0EEEEEEEEEvNT_6ParamsE)
        /*0188*/ 	.word	0x000000a8


	//----- nvinfo : EIATTR_FRAME_SIZE
	.align		4
.L_80:
        /*018c*/ 	.byte	0x04, 0x11
        /*018e*/ 	.short	(.L_82 - .L_81)
	.align		4
.L_81:
        /*0190*/ 	.word	index@(_ZN7cutlass13device_kernelIN5flash11enable_sm90INS1_16FlashAttnBwdSm90INS1_25CollectiveMainloopBwdSm90ILi2ELi1ELi1EN4cute5tupleIJNS5_1CILi1EEES8_S8_EEENS6_IJNS7_ILi64EEENS7_ILi80EEENS7_ILi256EEEEEENS_10bfloat16_tEfNS_4arch4Sm90ELb1ELb0ELb1ELb1ELb0ELb0ELb1ELb1ELi2ELi1ELi1ELi1ELb0EEENS1_24CollectiveEpilogueBwdGQAISD_fSG_Li256ELb1ELb0EEENS1_25SingleTileBwdLPTSchedulerILb1ELi80ELb0EEEEEEEEEvNT_6ParamsE)
        /*0194*/ 	.word	0x00000018


	//----- nvinfo : EIATTR_REGCOUNT
	.align		4
.L_82:
        /*0198*/ 	.byte	0x04, 0x2f
        /*019a*/ 	.short	(.L_84 - .L_83)
	.align		4
.L_83:
        /*019c*/ 	.word	index@(_ZN7cutlass13device_kernelIN5flash11enable_sm90INS1_16FlashAttnBwdSm90INS1_25CollectiveMainloopBwdSm90ILi2ELi1ELi1EN4cute5tupleIJNS5_1CILi1EEES8_S8_EEENS6_IJNS7_ILi64EEENS7_ILi80EEENS7_ILi256EEEEEENS_10bfloat16_tEfNS_4arch4Sm90ELb1ELb0ELb1ELb1ELb0ELb0ELb1ELb1ELi2ELi1ELi1ELi1ELb0EEENS1_21CollectiveEpilogueBwdISD_SE_SG_Li256ELb1ELb1ELi2EEENS1_25SingleTileBwdLPTSchedulerILb1ELi80ELb0EEEEEEEEEvNT_6ParamsE)
        /*01a0*/ 	.word	0x000000a8


	//----- nvinfo : EIATTR_FRAME_SIZE
	.align		4
.L_84:
        /*01a4*/ 	.byte	0x04, 0x11
        /*01a6*/ 	.short	(.L_86 - .L_85)
	.align		4
.L_85:
        /*01a8*/ 	.word	index@(_ZN7cutlass13device_kernelIN5flash11enable_sm90INS1_16FlashAttnBwdSm90INS1_25CollectiveMainloopBwdSm90ILi2ELi1ELi1EN4cute5tupleIJNS5_1CILi1EEES8_S8_EEENS6_IJNS7_ILi64EEENS7_ILi80EEENS7_ILi256EEEEEENS_10bfloat16_tEfNS_4arch4Sm90ELb1ELb0ELb1ELb1ELb0ELb0ELb1ELb1ELi2ELi1ELi1ELi1ELb0EEENS1_21CollectiveEpilogueBwdISD_SE_SG_Li256ELb1ELb1ELi2EEENS1_25SingleTileBwdLPTSchedulerILb1ELi80ELb0EEEEEEEEEvNT_6ParamsE)
        /*01ac*/ 	.word	0x00000018


	//----- nvinfo : EIATTR_REGCOUNT
	.align		4
.L_86:
        /*01b0*/ 	.byte	0x04, 0x2f
        /*01b2*/ 	.short	(.L_88 - .L_87)
	.align		4
.L_87:
        /*01b4*/ 	.word	index@(_ZN7cutlass13device_kernelIN5flash11enable_sm90INS1_16FlashAttnBwdSm90INS1_25CollectiveMainloopBwdSm90ILi2ELi1ELi1EN4cute5tupleIJNS5_1CILi1EEES8_S8_EEENS6_IJNS7_ILi64EEENS7_ILi80EEENS7_ILi256EEEEEENS_10bfloat16_tEfNS_4arch4Sm90ELb1ELb0ELb1ELb0ELb0ELb0ELb1ELb1ELi2ELi1ELi1ELi1ELb0EEENS1_24CollectiveEpilogueBwdGQAISD_fSG_Li256ELb0ELb0EEENS1_25SingleTileBwdLPTSchedulerILb0ELi80ELb0EEEEEEEEEvNT_6ParamsE)
        /*01b8*/ 	.word	0x000000a8


	//----- nvinfo : EIATTR_FRAME_SIZE
	.align		4
.L_88:
        /*01bc*/ 	.byte	0x04, 0x11
        /*01be*/ 	.short	(.L_90 - .L_89)
	.align		4
.L_89:
        /*01c0*/ 	.word	index@(_ZN7cutlass13device_kernelIN5flash11enable_sm90INS1_16FlashAttnBwdSm90INS1_25CollectiveMainloopBwdSm90ILi2ELi1ELi1EN4cute5tupleIJNS5_1CILi1EEES8_S8_EEENS6_IJNS7_ILi64EEENS7_ILi80EEENS7_ILi256EEEEEENS_10bfloat16_tEfNS_4arch4Sm90ELb1ELb0ELb1ELb0ELb0ELb0ELb1ELb1ELi2ELi1ELi1ELi1ELb0EEENS1_24CollectiveEpilogueBwdGQAISD_fSG_Li256ELb0ELb0EEENS1_25SingleTileBwdLPTSchedulerILb0ELi80ELb0EEEEEEEEEvNT_6ParamsE)
        /*01c4*/ 	.word	0x00000020


	//----- nvinfo : EIATTR_REGCOUNT
	.align		4
.L_90:
        /*01c8*/ 	.byte	0x04, 0x2f
        /*01ca*/ 	.short	(.L_92 - .L_91)
	.align		4
.L_91:
        /*01cc*/ 	.word	index@(_ZN7cutlass13device_kernelIN5flash11enable_sm90INS1_16FlashAttnBwdSm90INS1_25CollectiveMainloopBwdSm90ILi2ELi1ELi1EN4cute5tupleIJNS5_1CILi1EEES8_S8_EEENS6_IJNS7_ILi64EEENS7_ILi80EEENS7_ILi256EEEEEENS_10bfloat16_tEfNS_4arch4Sm90ELb1ELb0ELb1ELb0ELb0ELb0ELb1ELb1ELi2ELi1ELi1ELi1ELb0EEENS1_21CollectiveEpilogueBwdISD_SE_SG_Li256ELb0ELb1ELi2EEENS1_25SingleTileBwdLPTSchedulerILb0ELi80ELb0EEEEEEEEEvNT_6ParamsE)
        /*01d0*/ 	.word	0x000000a8


	//----- nvinfo : EIATTR_FRAME_SIZE
	.align		4
.L_92:
        /*01d4*/ 	.byte	0x04, 0x11
        /*01d6*/ 	.short	(.L_94 - .L_93)
	.align		4
.L_93:
        /*01d8*/ 	.word	index@(_ZN7cutlass13device_kernelIN5flash11enable_sm90INS1_16FlashAttnBwdSm90INS1_25CollectiveMainloopBwdSm90ILi2ELi1ELi1EN4cute5tupleIJNS5_1CILi1EEES8_S8_EEENS6_IJNS7_ILi64EEENS7_ILi80EEENS7_ILi256EEEEEENS_10bfloat16_tEfNS_4arch4Sm90ELb1ELb0ELb1ELb0ELb0ELb0ELb1ELb1ELi2ELi1ELi1ELi1ELb0EEENS1_21CollectiveEpilogueBwdISD_SE_SG_Li256ELb0ELb1ELi2EEENS1_25SingleTileBwdLPTSchedulerILb0ELi80ELb0EEEEEEEEEvNT_6ParamsE)
        /*01dc*/ 	.word	0x00000018


	//----- nvinfo : EIATTR_REGCOUNT
	.align		4
.L_94:
        /*01e0*/ 	.byte	0x04, 0x2f
        /*01e2*/ 	.short	(.L_96 - .L_95)
	.align		4
.L_95:
        /*01e4*/ 	.word	index@(_ZN7cutlass13device_kernelIN5flash11enable_sm90INS1_16FlashAttnBwdSm90INS1_25CollectiveMainloopBwdSm90ILi2ELi1ELi1EN4cute5tupleIJNS5_1CILi1EEES8_S8_EEENS6_IJNS7_ILi64EEENS7_ILi80EEENS7_ILi256EEEEEENS_10bfloat16_tEfNS_4arch4Sm90ELb0ELb1ELb1ELb1ELb0ELb0ELb1ELb1ELi2ELi1ELi1ELi1ELb0EEENS1_24CollectiveEpilogueBwdGQAISD_fSG_Li256ELb1ELb0EEENS1_19SingleTileSchedulerILb1ELb0ELb0ELi80EEEEEEEEEvNT_6ParamsE)
        /*01e8*/ 	.word	0x000000a8


	//----- nvinfo : EIATTR_FRAME_SIZE
	.align		4
.L_96:
        /*01ec*/ 	.byte	0x04, 0x11
        /*01ee*/ 	.short	(.L_98 - .L_97)
	.align		4
.L_97:
        /*01f0*/ 	.word	index@(_ZN7cutlass13device_kernelIN5flash11enable_sm90INS1_16FlashAttnBwdSm90INS1_25CollectiveMainloopBwdSm90ILi2ELi1ELi1EN4cute5tupleIJNS5_1CILi1EEES8_S8_EEENS6_IJNS7_ILi64EEENS7_ILi80EEENS7_ILi256EEEEEENS_10bfloat16_tEfNS_4arch4Sm90ELb0ELb1ELb1ELb1ELb0ELb0ELb1ELb1ELi2ELi1ELi1ELi1ELb0EEENS1_24CollectiveEpilogueBwdGQAISD_fSG_Li256ELb1ELb0EEENS1_19SingleTileSchedulerILb1ELb0ELb0ELi80EEEEEEEEEvNT_6ParamsE)
        /*01f4*/ 	.word	0x00000008


	//----- nvinfo : EIATTR_REGCOUNT
	.align		4
.L_98:
        /*01f8*/ 	.byte	0x04, 0x2f
        /*01fa*/ 	.short	(.L_100 - .L_99)
	.align		4
.L_99:
        /*01fc*/ 	.word	index@(_ZN7cutlass13device_kernelIN5flash11enable_sm90INS1_16FlashAttnBwdSm90INS1_25CollectiveMainloopBwdSm90ILi2ELi1ELi1EN4cute5tupleIJNS5_1CILi1EEES8_S8_EEENS6_IJNS7_ILi64EEENS7_ILi80EEENS7_ILi256EEEEEENS_10bfloat16_tEfNS_4arch4Sm90ELb0ELb1ELb1ELb1ELb0ELb0ELb1ELb1ELi2ELi1ELi1ELi1ELb0EEENS1_21CollectiveEpilogueBwdISD_SE_SG_Li256ELb1ELb1ELi2EEENS1_19SingleTileSchedulerILb1ELb0ELb0ELi80EEEEEEEEEvNT_6ParamsE)
        /*0200*/ 	.word	0x000000a8


	//----- nvinfo : EIATTR_FRAME_SIZE
	.align		4
.L_100:
        /*0204*/ 	.byte	0x04, 0x11
        /*0206*/ 	.short	(.L_102 - .L_101)
	.align		4
.L_101:
        /*0208*/ 	.word	index@(_ZN7cutlass13device_kernelIN5flash11enable_sm90INS1_16FlashAttnBwdSm90INS1_25CollectiveMainloopBwdSm90ILi2ELi1ELi1EN4cute5tupleIJNS5_1CILi1EEES8_S8_EEENS6_IJNS7_ILi64EEENS7_ILi80EEENS7_ILi256EEEEEENS_10bfloat16_tEfNS_4arch4Sm90ELb0ELb1ELb1ELb1ELb0ELb0ELb1ELb1ELi2ELi1ELi1ELi1ELb0EEENS1_21CollectiveEpilogueBwdISD_SE_SG_Li256ELb1ELb1ELi2EEENS1_19SingleTileSchedulerILb1ELb0ELb0ELi80EEEEEEEEEvNT_6ParamsE)
        /*020c*/ 	.word	0x00000008


	//----- nvinfo : EIATTR_REGCOUNT
	.align		4
.L_102:
        /*0210*/ 	.byte	0x04, 0x2f
        /*0212*/ 	.short	(.L_104 - .L_103)
	.align		4
.L_103:
        /*0214*/ 	.word	index@(_ZN7cutlass13device_kernelIN5flash11enable_sm90INS1_16FlashAttnBwdSm90INS1_25CollectiveMainloopBwdSm90ILi2ELi1ELi1EN4cute5tupleIJNS5_1CILi1EEES8_S8_EEENS6_IJNS7_ILi64EEENS7_ILi80EEENS7_ILi256EEEEEENS_10bfloat16_tEfNS_4arch4Sm90ELb0ELb1ELb1ELb0ELb0ELb0ELb1ELb1ELi2ELi1ELi1ELi1ELb0EEENS1_24CollectiveEpilogueBwdGQAISD_fSG_Li256ELb0ELb0EEENS1_19SingleTileSchedulerILb0ELb0ELb0ELi80EEEEEEEEEvNT_6ParamsE)
        /*0218*/ 	.word	0x000000a8


	//----- nvinfo : EIATTR_FRAME_SIZE
	.align		4
.L_104:
        /*021c*/ 	.byte	0x04, 0x11
        /*021e*/ 	.short	(.L_106 - .L_105)
	.align		4
.L_105:
        /*0220*/ 	.word	index@(_ZN7cutlass13device_kernelIN5flash11enable_sm90INS1_16FlashAttnBwdSm90INS1_25CollectiveMainloopBwdSm90ILi2ELi1ELi1EN4cute5tupleIJNS5_1CILi1EEES8_S8_EEENS6_IJNS7_ILi64EEENS7_ILi80EEENS7_ILi256EEEEEENS_10bfloat16_tEfNS_4arch4Sm90ELb0ELb1ELb1ELb0ELb0ELb0ELb1ELb1ELi2ELi1ELi1ELi1ELb0EEENS1_24CollectiveEpilogueBwdGQAISD_fSG_Li256ELb0ELb0EEENS1_19SingleTileSchedulerILb0ELb0ELb0ELi80EEEEEEEEEvNT_6ParamsE)
        /*0224*/ 	.word	0x00000008


	//----- nvinfo : EIATTR_REGCOUNT
	.align		4
.L_106:
        /*0228*/ 	.byte	0x04, 0x2f
        /*022a*/ 	.short	(.L_108 - .L_107)
	.align		4
.L_107:
        /*022c*/ 	.word	index@(_ZN7cutlass13device_kernelIN5flash11enable_sm90INS1_16FlashAttnBwdSm90INS1_25CollectiveMainloopBwdSm90ILi2ELi1ELi1EN4cute5tupleIJNS5_1CILi1EEES8_S8_EEENS6_IJNS7_ILi64EEENS7_ILi80EEENS7_ILi256EEEEEENS_10bfloat16_tEfNS_4arch4Sm90ELb0ELb1ELb1ELb0ELb0ELb0ELb1ELb1ELi2ELi1ELi1ELi1ELb0EEENS1_21CollectiveEpilogueBwdISD_SE_SG_Li256ELb0ELb1ELi2EEENS1_19SingleTileSchedulerILb0ELb0ELb0ELi80EEEEEEEEEvNT_6ParamsE)
        /*0230*/ 	.word	0x000000a8


	//----- nvinfo : EIATTR_FRAME_SIZE
	.align		4
.L_108:
        /*0234*/ 	.byte	0x04, 0x11
        /*0236*/ 	.short	(.L_110 - .L_109)
	.align		4
.L_109:
        /*0238*/ 	.word	index@(_ZN7cutlass13device_kernelIN5flash11enable_sm90INS1_16FlashAttnBwdSm90INS1_25CollectiveMainloopBwdSm90ILi2ELi1ELi1EN4cute5tupleIJNS5_1CILi1EEES8_S8_EEENS6_IJNS7_ILi64EEENS7_ILi80EEENS7_ILi256EEEEEENS_10bfloat16_tEfNS_4arch4Sm90ELb0ELb1ELb1ELb0ELb0ELb0ELb1ELb1ELi2ELi1ELi1ELi1ELb0EEENS1_21CollectiveEpilogueBwdISD_SE_SG_Li256ELb0ELb1ELi2EEENS1_19SingleTileSchedulerILb0ELb0ELb0ELi80EEEEEEEEEvNT_6ParamsE)
        /*023c*/ 	.word	0x00000008


	//----- nvinfo : EIATTR_REGCOUNT
	.align		4
.L_110:
        /*0240*/ 	.byte	0x04, 0x2f
        /*0242*/ 	.short	(.L_112 - .L_111)
	.align		4
.L_111:
        /*0244*/ 	.word	index@(_ZN7cutlass13device_kernelIN5flash11enable_sm90INS1_16FlashAttnBwdSm90INS1_25CollectiveMainloopBwdSm90ILi2ELi1ELi1EN4cute5tupleIJNS5_1CILi1EEES8_S8_EEENS6_IJNS7_ILi64EEENS7_ILi80EEENS7_ILi256EEEEEENS_10bfloat16_tEfNS_4arch4Sm90ELb0ELb0ELb1ELb1ELb0ELb0ELb1ELb1ELi2ELi1ELi1ELi1ELb0EEENS1_24CollectiveEpilogueBwdGQAISD_fSG_Li256ELb1ELb0EEENS1_19SingleTileSchedulerILb1ELb0ELb0ELi80EEEEEEEEEvNT_6ParamsE)
        /*0248*/ 	.word	0x000000a8


	//----- nvinfo : EIATTR_FRAME_SIZE
	.align		4
.L_112:
        /*024c*/ 	.byte	0x04, 0x11
        /*024e*/ 	.short	(.L_114 - .L_113)
	.align		4
.L_113:
        /*0250*/ 	.word	index@(_ZN7cutlass13device_kernelIN5flash11enable_sm90INS1_16FlashAttnBwdSm90INS1_25CollectiveMainloopBwdSm90ILi2ELi1ELi1EN4cute5tupleIJNS5_1CILi1EEES8_S8_EEENS6_IJNS7_ILi64EEENS7_ILi80EEENS7_ILi256EEEEEENS_10bfloat16_tEfNS_4arch4Sm90ELb0ELb0ELb1ELb1ELb0ELb0ELb1ELb1ELi2ELi1ELi1ELi1ELb0EEENS1_24CollectiveEpilogueBwdGQAISD_fSG_Li256ELb1ELb0EEENS1_19SingleTileSchedulerILb1ELb0ELb0ELi80EEEEEEEEEvNT_6ParamsE)
        /*0254*/ 	.word	0x00000008


	//----- nvinfo : EIATTR_REGCOUNT
	.align		4
.L_114:
        /*0258*/ 	.byte	0x04, 0x2f
        /*025a*/ 	.short	(.L_116 - .L_115)
	.align		4
.L_115:
        /*025c*/ 	.word	index@(_ZN7cutlass13device_kernelIN5flash11enable_sm90INS1_16FlashAttnBwdSm90INS1_25CollectiveMainloopBwdSm90ILi2ELi1ELi1EN4cute5tupleIJNS5_1CILi1EEES8_S8_EEENS6_IJNS7_ILi64EEENS7_ILi80EEENS7_ILi256EEEEEENS_10bfloat16_tEfNS_4arch4Sm90ELb0ELb0ELb1ELb1ELb0ELb0ELb1ELb1ELi2ELi1ELi1ELi1ELb0EEENS1_21CollectiveEpilogueBwdISD_SE_SG_Li256ELb1ELb1ELi2EEENS1_19SingleTileSchedulerILb1ELb0ELb0ELi80EEEEEEEEEvNT_6ParamsE)
        /*0260*/ 	.word	0x000000a8


	//----- nvinfo : EIATTR_FRAME_SIZE
	.align		4
.L_116:
        /*0264*/ 	.byte	0x04, 0x11
        /*0266*/ 	.short	(.L_118 - .L_117)
	.align		4
.L_117:
        /*0268*/ 	.word	index@(_ZN7cutlass13device_kernelIN5flash11enable_sm90INS1_16FlashAttnBwdSm90INS1_25CollectiveMainloopBwdSm90ILi2ELi1ELi1EN4cute5tupleIJNS5_1CILi1EEES8_S8_EEENS6_IJNS7_ILi64EEENS7_ILi80EEENS7_ILi256EEEEEENS_10bfloat16_tEfNS_4arch4Sm90ELb0ELb0ELb1ELb1ELb0ELb0ELb1ELb1ELi2ELi1ELi1ELi1ELb0EEENS1_21CollectiveEpilogueBwdISD_SE_SG_Li256ELb1ELb1ELi2EEENS1_19SingleTileSchedulerILb1ELb0ELb0ELi80EEEEEEEEEvNT_6ParamsE)
        /*026c*/ 	.word	0x00000008


	//----- nvinfo : EIATTR_REGCOUNT
	.align		4
.L_118:
        /*0270*/ 	.byte	0x04, 0x2f
        /*0272*/ 	.short	(.L_120 - .L_119)
	.align		4
.L_119:
        /*0274*/ 	.word	index@(_ZN7cutlass13device_kernelIN5flash11enable_sm90INS1_16FlashAttnBwdSm90INS1_25CollectiveMainloopBwdSm90ILi2ELi1ELi1EN4cute5tupleIJNS5_1CILi1EEES8_S8_EEENS6_IJNS7_ILi64EEENS7_ILi80EEENS7_ILi256EEEEEENS_10bfloat16_tEfNS_4arch4Sm90ELb0ELb0ELb1ELb0ELb0ELb0ELb1ELb1ELi2ELi1ELi1ELi1ELb0EEENS1_24CollectiveEpilogueBwdGQAISD_fSG_Li256ELb0ELb0EEENS1_19SingleTileSchedulerILb0ELb0ELb0ELi80EEEEEEEEEvNT_6ParamsE)
        /*0278*/ 	.word	0x000000a8


	//----- nvinfo : EIATTR_FRAME_SIZE
	.align		4
.L_120:
        /*027c*/ 	.byte	0x04, 0x11
        /*027e*/ 	.short	(.L_122 - .L_121)
	.align		4
.L_121:
        /*0280*/ 	.word	index@(_ZN7cutlass13device_kernelIN5flash11enable_sm90INS1_16FlashAttnBwdSm90INS1_25CollectiveMainloopBwdSm90ILi2ELi1ELi1EN4cute5tupleIJNS5_1CILi1EEES8_S8_EEENS6_IJNS7_ILi64EEENS7_ILi80EEENS7_ILi256EEEEEENS_10bfloat16_tEfNS_4arch4Sm90ELb0ELb0ELb1ELb0ELb0ELb0ELb1ELb1ELi2ELi1ELi1ELi1ELb0EEENS1_24CollectiveEpilogueBwdGQAISD_fSG_Li256ELb0ELb0EEENS1_19SingleTileSchedulerILb0ELb0ELb0ELi80EEEEEEEEEvNT_6ParamsE)
        /*0284*/ 	.word	0x00000008


	//----- nvinfo : EIATTR_REGCOUNT
	.align		4
.L_122:
        /*0288*/ 	.byte	0x04, 0x2f
        /*028a*/ 	.short	(.L_124 - .L_123)
	.align		4
.L_123:
        /*028c*/ 	.word	index@(_ZN7cutlass13device_kernelIN5flash11enable_sm90INS1_16FlashAttnBwdSm90INS1_25CollectiveMainloopBwdSm90ILi2ELi1ELi1EN4cute5tupleIJNS5_1CILi1EEES8_S8_EEENS6_IJNS7_ILi64EEENS7_ILi80EEENS7_ILi256EEEEEENS_10bfloat16_tEfNS_4arch4Sm90ELb0ELb0ELb1ELb0ELb0ELb0ELb1ELb1ELi2ELi1ELi1ELi1ELb0EEENS1_21CollectiveEpilogueBwdISD_SE_SG_Li256ELb0ELb1ELi2EEENS1_19SingleTileSchedulerILb0ELb0ELb0ELi80EEEEEEEEEvNT_6ParamsE)
        /*0290*/ 	.word	0x000000a8


	//----- nvinfo : EIATTR_FRAME_SIZE
	.align		4
.L_124:
        /*0294*/ 	.byte	0x04, 0x11
        /*0296*/ 	.short	(.L_126 - .L_125)
	.align		4
.L_125:
        /*0298*/ 	.word	index@(_ZN7cutlass13device_kernelIN5flash11enable_sm90INS1_16FlashAttnBwdSm90INS1_25CollectiveMainloopBwdSm90ILi2ELi1ELi1EN4cute5tupleIJNS5_1CILi1EEES8_S8_EEENS6_IJNS7_ILi64EEENS7_ILi80EEENS7_ILi256EEEEEENS_10bfloat16_tEfNS_4arch4Sm90ELb0ELb0ELb1ELb0ELb0ELb0ELb1ELb1ELi2ELi1ELi1ELi1ELb0EEENS1_21CollectiveEpilogueBwdISD_SE_SG_Li256ELb0ELb1ELi2EEENS1_19SingleTileSchedulerILb0ELb0ELb0ELi80EEEEEEEEEvNT_6ParamsE)
        /*029c*/ 	.word	0x00000010


	//----- nvinfo : EIATTR_MIN_STACK_SIZE
	.align		4
.L_126:
        /*02a0*/ 	.byte	0x04, 0x12
        /*02a2*/ 	.short	(.L_128 - .L_127)
	.align		4
.L_127:
        /*02a4*/ 	.word	index@(_ZN7cutlass13device_kernelIN5flash11enable_sm90INS1_16FlashAttnBwdSm90INS1_25CollectiveMainloopBwdSm90ILi2ELi1ELi1EN4cute5tupleIJNS5_1CILi1EEES8_S8_EEENS6_IJNS7_ILi64EEENS7_ILi80EEENS7_ILi256EEEEEENS_10bfloat16_tEfNS_4arch4Sm90ELb0ELb0ELb1ELb0ELb0ELb0ELb1ELb1ELi2ELi1ELi1ELi1ELb0EEENS1_21CollectiveEpilogueBwdISD_SE_SG_Li256ELb0ELb1ELi2EEENS1_19SingleTileSchedulerILb0ELb0ELb0ELi80EEEEEEEEEvNT_6ParamsE)
        /*02a8*/ 	.word	0x00000010


	//----- nvinfo : EIATTR_MIN_STACK_SIZE
	.align		4
.L_128:
        /*02ac*/ 	.byte	0x04, 0x12
        /*02ae*/ 	.short	(.L_130 - .L_129)
	.align		4
.L_129:
        /*02b0*/ 	.word	index@(_ZN7cutlass13device_kernelIN5flash11enable_sm90INS1_16FlashAttnBwdSm90INS1_25CollectiveMainloopBwdSm90ILi2ELi1ELi1EN4cute5tupleIJNS5_1CILi1EEES8_S8_EEENS6_IJNS7_ILi64EEENS7_ILi80EEENS7_ILi256EEEEEENS_10bfloat16_tEfNS_4arch4Sm90ELb0ELb0ELb1ELb0ELb0ELb0ELb1ELb1ELi2ELi1ELi1ELi1ELb0EEENS1_24CollectiveEpilogueBwdGQAISD_fSG_Li256ELb0ELb0EEENS1_19SingleTileSchedulerILb0ELb0ELb0ELi80EEEEEEEEEvNT_6ParamsE)
        /*02b4*/ 	.word	0x00000008


	//----- nvinfo : EIATTR_MIN_STACK_SIZE
	.align		4
.L_130:
        /*02b8*/ 	.byte	0x04, 0x12
        /*02ba*/ 	.short	(.L_132 - .L_131)
	.align		4
.L_131:
        /*02bc*/ 	.word	index@(_ZN7cutlass13device_kernelIN5flash11enable_sm90INS1_16FlashAttnBwdSm90INS1_25CollectiveMainloopBwdSm90ILi2ELi1ELi1EN4cute5tupleIJNS5_1CILi1EEES8_S8_EEENS6_IJNS7_ILi64EEENS7_ILi80EEENS7_ILi256EEEEEENS_10bfloat16_tEfNS_4arch4Sm90ELb0ELb0ELb1ELb1ELb0ELb0ELb1ELb1ELi2ELi1ELi1ELi1ELb0EEENS1_21CollectiveEpilogueBwdISD_SE_SG_Li256ELb1ELb1ELi2EEENS1_19SingleTileSchedulerILb1ELb0ELb0ELi80EEEEEEEEEvNT_6ParamsE)
        /*02c0*/ 	.word	0x00000008


	//----- nvinfo : EIATTR_MIN_STACK_SIZE
	.align		4
.L_132:
        /*02c4*/ 	.byte	0x04, 0x12
        /*02c6*/ 	.short	(.L_134 - .L_133)
	.align		4
.L_133:
        /*02c8*/ 	.word	index@(_ZN7cutlass13device_kernelIN5flash11enable_sm90INS1_16FlashAttnBwdSm90INS1_25CollectiveMainloopBwdSm90ILi2ELi1ELi1EN4cute5tupleIJNS5_1CILi1EEES8_S8_EEENS6_IJNS7_ILi64EEENS7_ILi80EEENS7_ILi256EEEEEENS_10bfloat16_tEfNS_4arch4Sm90ELb0ELb0ELb1ELb1ELb0ELb0ELb1ELb1ELi2ELi1ELi1ELi1ELb0EEENS1_24CollectiveEpilogueBwdGQAISD_fSG_Li256ELb1ELb0EEENS1_19SingleTileSchedulerILb1ELb0ELb0ELi80EEEEEEEEEvNT_6ParamsE)
        /*02cc*/ 	.word	0x00000008


	//----- nvinfo : EIATTR_MIN_STACK_SIZE
	.align		4
.L_134:
        /*02d0*/ 	.byte	0x04, 0x12
        /*02d2*/ 	.short	(.L_136 - .L_135)
	.align		4
.L_135:
        /*02d4*/ 	.word	index@(_ZN7cutlass13device_kernelIN5flash11enable_sm90INS1_16FlashAttnBwdSm90INS1_25CollectiveMainloopBwdSm90ILi2ELi1ELi1EN4cute5tupleIJNS5_1CILi1EEES8_S8_EEENS6_IJNS7_ILi64EEENS7_ILi80EEENS7_ILi256EEEEEENS_10bfloat16_tEfNS_4arch4Sm90ELb0ELb1ELb1ELb0ELb0ELb0ELb1ELb1ELi2ELi1ELi1ELi1ELb0EEENS1_21CollectiveEpilogueBwdISD_SE_SG_Li256ELb0ELb1ELi2EEENS1_19SingleTileSchedulerILb0ELb0ELb0ELi80EEEEEEEEEvNT_6ParamsE)
        /*02d8*/ 	.word	0x00000008


	//----- nvinfo : EIATTR_MIN_STACK_SIZE
	.align		4
.L_136:
        /*02dc*/ 	.byte	0x04, 0x12
        /*02de*/ 	.short	(.L_138 - .L_137)
	.align		4
.L_137:
        /*02e0*/ 	.word	index@(_ZN7cutlass13device_kernelIN5flash11enable_sm90INS1_16FlashAttnBwdSm90INS1_25CollectiveMainloopBwdSm90ILi2ELi1ELi1EN4cute5tupleIJNS5_1CILi1EEES8_S8_EEENS6_IJNS7_ILi64EEENS7_ILi80EEENS7_ILi256EEEEEENS_10bfloat16_tEfNS_4arch4Sm90ELb0ELb1ELb1ELb0ELb0ELb0ELb1ELb1ELi2ELi1ELi1ELi1ELb0EEENS1_24CollectiveEpilogueBwdGQAISD_fSG_Li256ELb0ELb0EEENS1_19SingleTileSchedulerILb0ELb0ELb0ELi80EEEEEEEEEvNT_6ParamsE)
        /*02e4*/ 	.word	0x00000008


	//----- nvinfo : EIATTR_MIN_STACK_SIZE
	.align		4
.L_138:
        /*02e8*/ 	.byte	0x04, 0x12
        /*02ea*/ 	.short	(.L_140 - .L_139)
	.align		4
.L_139:
        /*02ec*/ 	.word	index@(_ZN7cutlass13device_kernelIN5flash11enable_sm90INS1_16FlashAttnBwdSm90INS1_25CollectiveMainloopBwdSm90ILi2ELi1ELi1EN4cute5tupleIJNS5_1CILi1EEES8_S8_EEENS6_IJNS7_ILi64EEENS7_ILi80EEENS7_ILi256EEEEEENS_10bfloat16_tEfNS_4arch4Sm90ELb0ELb1ELb1ELb1ELb0ELb0ELb1ELb1ELi2ELi1ELi1ELi1ELb0EEENS1_21CollectiveEpilogueBwdISD_SE_SG_Li256ELb1ELb1ELi2EEENS1_19SingleTileSchedulerILb1ELb0ELb0ELi80EEEEEEEEEvNT_6ParamsE)
        /*02f0*/ 	.word	0x00000008


	//----- nvinfo : EIATTR_MIN_STACK_SIZE
	.align		4
.L_140:
        /*02f4*/ 	.byte	0x04, 0x12
        /*02f6*/ 	.short	(.L_142 - .L_141)
	.align		4
.L_141:
        /*02f8*/ 	.word	index@(_ZN7cutlass13device_kernelIN5flash11enable_sm90INS1_16FlashAttnBwdSm90INS1_25CollectiveMainloopBwdSm90ILi2ELi1ELi1EN4cute5tupleIJNS5_1CILi1EEES8_S8_EEENS6_IJNS7_ILi64EEENS7_ILi80EEENS7_ILi256EEEEEENS_10bfloat16_tEfNS_4arch4Sm90ELb0ELb1ELb1ELb1ELb0ELb0ELb1ELb1ELi2ELi1ELi1ELi1ELb0EEENS1_24CollectiveEpilogueBwdGQAISD_fSG_Li256ELb1ELb0EEENS1_19SingleTileSchedulerILb1ELb0ELb0ELi80EEEEEEEEEvNT_6ParamsE)
        /*02fc*/ 	.word	0x00000008


	//----- nvinfo : EIATTR_MIN_STACK_SIZE
	.align		4
.L_142:
        /*0300*/ 	.byte	0x04, 0x12
        /*0302*/ 	.short	(.L_144 - .L_143)
	.align		4
.L_143:
        /*0304*/ 	.word	index@(_ZN7cutlass13device_kernelIN5flash11enable_sm90INS1_16FlashAttnBwdSm90INS1_25CollectiveMainloopBwdSm90ILi2ELi1ELi1EN4cute5tupleIJNS5_1CILi1EEES8_S8_EEENS6_IJNS7_ILi64EEENS7_ILi80EEENS7_ILi256EEEEEENS_10bfloat16_tEfNS_4arch4Sm90ELb1ELb0ELb1ELb0ELb0ELb0ELb1ELb1ELi2ELi1ELi1ELi1ELb0EEENS1_21CollectiveEpilogueBwdISD_SE_SG_Li256ELb0ELb1ELi2EEENS1_25SingleTileBwdLPTSchedulerILb0ELi80ELb0EEEEEEEEEvNT_6ParamsE)
        /*0308*/ 	.word	0x00000018


	//----- nvinfo : EIATTR_MIN_STACK_SIZE
	.align		4
.L_144:
        /*030c*/ 	.byte	0x04, 0x12
        /*030e*/ 	.short	(.L_146 - .L_145)
	.align		4
.L_145:
        /*0310*/ 	.word	index@(_ZN7cutlass13device_kernelIN5flash11enable_sm90INS1_16FlashAttnBwdSm90INS1_25CollectiveMainloopBwdSm90ILi2ELi1ELi1EN4cute5tupleIJNS5_1CILi1EEES8_S8_EEENS6_IJNS7_ILi64EEENS7_ILi80EEENS7_ILi256EEEEEENS_10bfloat16_tEfNS_4arch4Sm90ELb1ELb0ELb1ELb0ELb0ELb0ELb1ELb1ELi2ELi1ELi1ELi1ELb0EEENS1_24CollectiveEpilogueBwdGQAISD_fSG_Li256ELb0ELb0EEENS1_25SingleTileBwdLPTSchedulerILb0ELi80ELb0EEEEEEEEEvNT_6ParamsE)
        /*0314*/ 	.word	0x00000020


	//----- nvinfo : EIATTR_MIN_STACK_SIZE
	.align		4
.L_146:
        /*0318*/ 	.byte	0x04, 0x12
        /*031a*/ 	.short	(.L_148 - .L_147)
	.align		4
.L_147:
        /*031c*/ 	.word	index@(_ZN7cutlass13device_kernelIN5flash11enable_sm90INS1_16FlashAttnBwdSm90INS1_25CollectiveMainloopBwdSm90ILi2ELi1ELi1EN4cute5tupleIJNS5_1CILi1EEES8_S8_EEENS6_IJNS7_ILi64EEENS7_ILi80EEENS7_ILi256EEEEEENS_10bfloat16_tEfNS_4arch4Sm90ELb1ELb0ELb1ELb1ELb0ELb0ELb1ELb1ELi2ELi1ELi1ELi1ELb0EEENS1_21CollectiveEpilogueBwdISD_SE_SG_Li256ELb1ELb1ELi2EEENS1_25SingleTileBwdLPTSchedulerILb1ELi80ELb0EEEEEEEEEvNT_6ParamsE)
        /*0320*/ 	.word	0x00000018


	//----- nvinfo : EIATTR_MIN_STACK_SIZE
	.align		4
.L_148:
        /*0324*/ 	.byte	0x04, 0x12
        /*0326*/ 	.short	(.L_150 - .L_149)
	.align		4
.L_149:
        /*0328*/ 	.word	index@(_ZN7cutlass13device_kernelIN5flash11enable_sm90INS1_16FlashAttnBwdSm90INS1_25CollectiveMainloopBwdSm90ILi2ELi1ELi1EN4cute5tupleIJNS5_1CILi1EEES8_S8_EEENS6_IJNS7_ILi64EEENS7_ILi80EEENS7_ILi256EEEEEENS_10bfloat16_tEfNS_4arch4Sm90ELb1ELb0ELb1ELb1ELb0ELb0ELb1ELb1ELi2ELi1ELi1ELi1ELb0EEENS1_24CollectiveEpilogueBwdGQAISD_fSG_Li256ELb1ELb0EEENS1_25SingleTileBwdLPTSchedulerILb1ELi80ELb0EEEEEEEEEvNT_6ParamsE)
        /*032c*/ 	.word	0x00000018


	//----- nvinfo : EIATTR_MIN_STACK_SIZE
	.align		4
.L_150:
        /*0330*/ 	.byte	0x04, 0x12
        /*0332*/ 	.short	(.L_152 - .L_151)
	.align		4
.L_151:
        /*0334*/ 	.word	index@(_ZN7cutlass13device_kernelIN5flash11enable_sm90INS1_16FlashAttnBwdSm90INS1_25CollectiveMainloopBwdSm90ILi2ELi1ELi1EN4cute5tupleIJNS5_1CILi1EEES8_S8_EEENS6_IJNS7_ILi64EEENS7_ILi80EEENS7_ILi256EEEEEENS_10bfloat16_tEfNS_4arch4Sm90ELb0ELb0ELb0ELb0ELb0ELb0ELb1ELb1ELi2ELi1ELi1ELi1ELb0EEENS1_21CollectiveEpilogueBwdISD_SE_SG_Li256ELb0ELb1ELi2EEENS1_19SingleTileSchedulerILb0ELb0ELb0ELi80EEEEEEEEEvNT_6ParamsE)
        /*0338*/ 	.word	0x00000008


	//----- nvinfo : EIATTR_MIN_STACK_SIZE
	.align		4
.L_152:
        /*033c*/ 	.byte	0x04, 0x12
        /*033e*/ 	.short	(.L_154 - .L_153)
	.align		4
.L_153:
        /*0340*/ 	.word	index@(_ZN7cutlass13device_kernelIN5flash11enable_sm90INS1_16FlashAttnBwdSm90INS1_25CollectiveMainloopBwdSm90ILi2ELi1ELi1EN4cute5tupleIJNS5_1CILi1EEES8_S8_EEENS6_IJNS7_ILi64EEENS7_ILi80EEENS7_ILi256EEEEEENS_10bfloat16_tEfNS_4arch4Sm90ELb0ELb0ELb0ELb0ELb0ELb0ELb1ELb1ELi2ELi1ELi1ELi1ELb0EEENS1_24CollectiveEpilogueBwdGQAISD_fSG_Li256ELb0ELb0EEENS1_19SingleTileSchedulerILb0ELb0ELb0ELi80EEEEEEEEEvNT_6ParamsE)
        /*0344*/ 	.word	0x00000008


	//----- nvinfo : EIATTR_MIN_STACK_SIZE
	.align		4
.L_154:
        /*0348*/ 	.byte	0x04, 0x12
        /*034a*/ 	.short	(.L_156 - .L_155)
	.align		4
.L_155:
        /*034c*/ 	.word	index@(_ZN7cutlass13device_kernelIN5flash11enable_sm90INS1_16FlashAttnBwdSm90INS1_25CollectiveMainloopBwdSm90ILi2ELi1ELi1EN4cute5tupleIJNS5_1CILi1EEES8_S8_EEENS6_IJNS7_ILi64EEENS7_ILi80EEENS7_ILi256EEEEEENS_10bfloat16_tEfNS_4arch4Sm90ELb0ELb0ELb0ELb1ELb0ELb0ELb1ELb1ELi2ELi1ELi1ELi1ELb0EEENS1_21CollectiveEpilogueBwdISD_SE_SG_Li256ELb1ELb1ELi2EEENS1_19SingleTileSchedulerILb1ELb0ELb0ELi80EEEEEEEEEvNT_6ParamsE)
        /*0350*/ 	.word	0x00000010


	//----- nvinfo : EIATTR_MIN_STACK_SIZE
	.align		4
.L_156:
        /*0354*/ 	.byte	0x04, 0x12
        /*0356*/ 	.short	(.L_158 - .L_157)
	.align		4
.L_157:
        /*0358*/ 	.word	index@(_ZN7cutlass13device_kernelIN5flash11enable_sm90INS1_16FlashAttnBwdSm90INS1_25CollectiveMainloopBwdSm90ILi2ELi1ELi1EN4cute5tupleIJNS5_1CILi1EEES8_S8_EEENS6_IJNS7_ILi64EEENS7_ILi80EEENS7_ILi256EEEEEENS_10bfloat16_tEfNS_4arch4Sm90ELb0ELb0ELb0ELb1ELb0ELb0ELb1ELb1ELi2ELi1ELi1ELi1ELb0EEENS1_24CollectiveEpilogueBwdGQAISD_fSG_Li256ELb1ELb0EEENS1_19SingleTileSchedulerILb1ELb0ELb0ELi80EEEEEEEEEvNT_6ParamsE)
        /*035c*/ 	.word	0x00000010


	//----- nvinfo : EIATTR_MIN_STACK_SIZE
	.align		4
.L_158:
        /*0360*/ 	.byte	0x04, 0x12
        /*0362*/ 	.short	(.L_160 - .L_159)
	.align		4
.L_159:
        /*0364*/ 	.word	index@(_ZN7cutlass13device_kernelIN5flash11enable_sm90INS1_16FlashAttnBwdSm90INS1_25CollectiveMainloopBwdSm90ILi2ELi1ELi1EN4cute5tupleIJNS5_1CILi1EEES8_S8_EEENS6_IJNS7_ILi64EEENS7_ILi80EEENS7_ILi256EEEEEENS_10bfloat16_tEfNS_4arch4Sm90ELb0ELb1ELb0ELb0ELb0ELb0ELb1ELb1ELi2ELi1ELi1ELi1ELb0EEENS1_21CollectiveEpilogueBwdISD_SE_SG_Li256ELb0ELb1ELi2EEENS1_19SingleTileSchedulerILb0ELb0ELb0ELi80EEEEEEEEEvNT_6ParamsE)
        /*0368*/ 	.word	0x00000008


	//----- nvinfo : EIATTR_MIN_STACK_SIZE
	.align		4
.L_160:
        /*036c*/ 	.byte	0x04, 0x12
        /*036e*/ 	.short	(.L_162 - .L_161)
	.align		4
.L_161:
        /*0370*/ 	.word	index@(_ZN7cutlass13device_kernelIN5flash11enable_sm90INS1_16FlashAttnBwdSm90INS1_25CollectiveMainloopBwdSm90ILi2ELi1ELi1EN4cute5tupleIJNS5_1CILi1EEES8_S8_EEENS6_IJNS7_ILi64EEENS7_ILi80EEENS7_ILi256EEEEEENS_10bfloat16_tEfNS_4arch4Sm90ELb0ELb1ELb0ELb0ELb0ELb0ELb1ELb1ELi2ELi1ELi1ELi1ELb0EEENS1_24CollectiveEpilogueBwdGQAISD_fSG_Li256ELb0ELb0EEENS1_19SingleTileSchedulerILb0ELb0ELb0ELi80EEEEEEEEEvNT_6ParamsE)
        /*0374*/ 	.word	0x00000008


	//----- nvinfo : EIATTR_MIN_STACK_SIZE
	.align		4
.L_162:
        /*0378*/ 	.byte	0x04, 0x12
        /*037a*/ 	.short	(.L_164 - .L_163)
	.align		4
.L_163:
        /*037c*/ 	.word	index@(_ZN7cutlass13device_kernelIN5flash11enable_sm90INS1_16FlashAttnBwdSm90INS1_25CollectiveMainloopBwdSm90ILi2ELi1ELi1EN4cute5tupleIJNS5_1CILi1EEES8_S8_EEENS6_IJNS7_ILi64EEENS7_ILi80EEENS7_ILi256EEEEEENS_10bfloat16_tEfNS_4arch4Sm90ELb0ELb1ELb0ELb1ELb0ELb0ELb1ELb1ELi2ELi1ELi1ELi1ELb0EEENS1_21CollectiveEpilogueBwdISD_SE_SG_Li256ELb1ELb1ELi2EEENS1_19SingleTileSchedulerILb1ELb0ELb0ELi80EEEEEEEEEvNT_6ParamsE)
        /*0380*/ 	.word	0x00000008


	//----- nvinfo : EIATTR_MIN_STACK_SIZE
	.align		4
.L_164:
        /*0384*/ 	.byte	0x04, 0x12
        /*0386*/ 	.short	(.L_166 - .L_165)
	.align		4
.L_165:
        /*0388*/ 	.word	index@(_ZN7cutlass13device_kernelIN5flash11enable_sm90INS1_16FlashAttnBwdSm90INS1_25CollectiveMainloopBwdSm90ILi2ELi1ELi1EN4cute5tupleIJNS5_1CILi1EEES8_S8_EEENS6_IJNS7_ILi64EEENS7_ILi80EEENS7_ILi256EEEEEENS_10bfloat16_tEfNS_4arch4Sm90ELb0ELb1ELb0ELb1ELb0ELb0ELb1ELb1ELi2ELi1ELi1ELi1ELb0EEENS1_24CollectiveEpilogueBwdGQAISD_fSG_Li256ELb1ELb0EEENS1_19SingleTileSchedulerILb1ELb0ELb0ELi80EEEEEEEEEvNT_6ParamsE)
        /*038c*/ 	.word	0x00000008


	//----- nvinfo : EIATTR_MIN_STACK_SIZE
	.align		4
.L_166:
        /*0390*/ 	.byte	0x04, 0x12
        /*0392*/ 	.short	(.L_168 - .L_167)
	.align		4
.L_167:
        /*0394*/ 	.word	index@(_ZN7cutlass13device_kernelIN5flash11enable_sm90INS1_16FlashAttnBwdSm90INS1_25CollectiveMainloopBwdSm90ILi2ELi1ELi1EN4cute5tupleIJNS5_1CILi1EEES8_S8_EEENS6_IJNS7_ILi64EEENS7_ILi80EEENS7_ILi256EEEEEENS_10bfloat16_tEfNS_4arch4Sm90ELb1ELb0ELb0ELb0ELb0ELb0ELb1ELb1ELi2ELi1ELi1ELi1ELb0EEENS1_21CollectiveEpilogueBwdISD_SE_SG_Li256ELb0ELb1ELi2EEENS1_25SingleTileBwdLPTSchedulerILb0ELi80ELb0EEEEEEEEEvNT_6ParamsE)
        /*0398*/ 	.word	0x00000010


	//----- nvinfo : EIATTR_MIN_STACK_SIZE
	.align		4
.L_168:
        /*039c*/ 	.byte	0x04, 0x12
        /*039e*/ 	.short	(.L_170 - .L_169)
	.align		4
.L_169:
        /*03a0*/ 	.word	index@(_ZN7cutlass13device_kernelIN5flash11enable_sm90INS1_16FlashAttnBwdSm90INS1_25CollectiveMainloopBwdSm90ILi2ELi1ELi1EN4cute5tupleIJNS5_1CILi1EEES8_S8_EEENS6_IJNS7_ILi64EEENS7_ILi80EEENS7_ILi256EEEEEENS_10bfloat16_tEfNS_4arch4Sm90ELb1ELb0ELb0ELb0ELb0ELb0ELb1ELb1ELi2ELi1ELi1ELi1ELb0EEENS1_24CollectiveEpilogueBwdGQAISD_fSG_Li256ELb0ELb0EEENS1_25SingleTileBwdLPTSchedulerILb0ELi80ELb0EEEEEEEEEvNT_6ParamsE)
        /*03a4*/ 	.word	0x00000010


	//----- nvinfo : EIATTR_MIN_STACK_SIZE
	.align		4
.L_170:
        /*03a8*/ 	.byte	0x04, 0x12
        /*03aa*/ 	.short	(.L_172 - .L_171)
	.align		4
.L_171:
        /*03ac*/ 	.word	index@(_ZN7cutlass13device_kernelIN5flash22FlashAttnBwdPreprocessIN4cute5tupleIJNS3_1CILi64EEENS5_ILi256EEEEEENS_10bfloat16_tEfNS_4arch4Sm90ELb1ELb0EEEEEvNT_6ParamsE)
        /*03b0*/ 	.word	0x00000000


	//----- nvinfo : EIATTR_MIN_STACK_SIZE
	.align		4
.L_172:
        /*03b4*/ 	.byte	0x04, 0x12
        /*03b6*/ 	.short	(.L_174 - .L_173)
	.align		4
.L_173:
        /*03b8*/ 	.word	index@(_ZN7cutlass13device_kernelIN5flash11enable_sm90INS1_16FlashAttnBwdSm90INS1_25CollectiveMainloopBwdSm90ILi2ELi1ELi1EN4cute5tupleIJNS5_1CILi1EEES8_S8_EEENS6_IJNS7_ILi64EEENS7_ILi80EEENS7_ILi256EEEEEENS_10bfloat16_tEfNS_4arch4Sm90ELb1ELb0ELb0ELb1ELb0ELb0ELb1ELb1ELi2ELi1ELi1ELi1ELb0EEENS1_21CollectiveEpilogueBwdISD_SE_SG_Li256ELb1ELb1ELi2EEENS1_25SingleTileBwdLPTSchedulerILb1ELi80ELb0EEEEEEEEEvNT_6ParamsE)
        /*03bc*/ 	.word	0x00000010


	//----- nvinfo : EIATTR_MIN_STACK_SIZE
	.align		4
.L_174:
        /*03c0*/ 	.byte	0x04, 0x12
        /*03c2*/ 	.short	(.L_176 - .L_175)
	.align		4
.L_175:
        /*03c4*/ 	.word	index@(_ZN7cutlass13device_kernelIN5flash32FlashAttnBwdPostprocessConvertdQIN4cute5tupleIJNS3_1CILi80EEENS5_ILi256EEEEEENS_10bfloat16_tEfNS_4arch4Sm90ELi256ENS3_8TiledMMAINS3_8MMA_AtomIJNS3_4SM904GMMA27MMA_64x16x16_F32BF16BF16_SSILNSF_5MajorE1ELSH_1ELNSF_7ScaleInE1ELSI_1EEEEEENS3_6LayoutINS4_IJNS5_ILi2EEENS5_ILi1EEESN_EEENS4_IJSN_NS5_ILi0EEESP_EEEEENS4_IJNS3_10UnderscoreESS_SS_EEEEELb1EEEEEvNT_6ParamsE)
        /*03c8*/ 	.word	0x00000000


	//----- nvinfo : EIATTR_MIN_STACK_SIZE
	.align		4
.L_176:
        /*03cc*/ 	.byte	0x04, 0x12
        /*03ce*/ 	.short	(.L_178 - .L_177)
	.align		4
.L_177:
        /*03d0*/ 	.word	index@(_ZN7cutlass13device_kernelIN5flash32FlashAttnBwdPostprocessConvertdQIN4cute5tupleIJNS3_1CILi64EEENS5_ILi256EEEEEENS_10bfloat16_tEfNS_4arch4Sm90ELi256ENS3_8TiledMMAINS3_8MMA_AtomIJNS3_4SM904GMMA27MMA_64x64x16_F32BF16BF16_SSILNSF_5MajorE1ELSH_0ELNSF_7ScaleInE1ELSI_1EEEEEENS3_6LayoutINS4_IJNS5_ILi2EEENS5_ILi1EEESN_EEENS4_IJSN_NS5_ILi0EEESP_EEEEENS4_IJNS3_10UnderscoreESS_SS_EEEEELb1EEEEEvNT_6ParamsE)
        /*03d4*/ 	.word	0x00000000


	//----- nvinfo : EIATTR_MIN_STACK_SIZE
	.align		4
.L_178:
        /*03d8*/ 	.byte	0x04, 0x12
        /*03da*/ 	.short	(.L_180 - .L_179)
	.align		4
.L_179:
        /*03dc*/ 	.word	index@(_ZN7cutlass13device_kernelIN5flash11enable_sm90INS1_16FlashAttnBwdSm90INS1_25CollectiveMainloopBwdSm90ILi2ELi1ELi1EN4cute5tupleIJNS5_1CILi1EEES8_S8_EEENS6_IJNS7_ILi64EEENS7_ILi80EEENS7_ILi256EEEEEENS_10bfloat16_tEfNS_4arch4Sm90ELb1ELb0ELb0ELb1ELb0ELb0ELb1ELb1ELi2ELi1ELi1ELi1ELb0EEENS1_24CollectiveEpilogueBwdGQAISD_fSG_Li256ELb1ELb0EEENS1_25SingleTileBwdLPTSchedulerILb1ELi80ELb0EEEEEEEEEvNT_6ParamsE)
        /*03e0*/ 	.word	0x00000008


	//----- nvinfo : EIATTR_MIN_STACK_SIZE
	.align		4
.L_180:
        /*03e4*/ 	.byte	0x04, 0x12
        /*03e6*/ 	.short	(.L_182 - .L_181)
	.align		4
.L_181:
        /*03e8*/ 	.word	index@(_ZN7cutlass13device_kernelIN5flash22FlashAttnBwdPreprocessIN4cute5tupleIJNS3_1CILi64EEENS5_ILi256EEEEEENS_10bfloat16_tEfNS_4arch4Sm90ELb1ELb1EEEEEvNT_6ParamsE)
        /*03ec*/ 	.word	0x00000000
.L_182:


//--------------------- .nv.compat                --------------------------
	.section	.nv.compat,"",@"SHT_CUDA_COMPAT_INFO"
	.align	4
        /*0000*/ 	.byte	0x02, 0x09, 0x01, 0x00, 0x02, 0x02, 0x04, 0x00, 0x02, 0x05, 0x05, 0x00, 0x03, 0x07, 0x01, 0x01
        /*0010*/ 	.byte	0x02, 0x03, 0x01, 0x00, 0x02, 0x06, 0x01, 0x00, 0x04, 0x0b, 0x08, 0x00, 0x00, 0x00, 0x00, 0x00
        /*0020*/ 	.byte	0x00, 0x00, 0x00, 0x00


//--------------------- .nv.info._ZN7cutlass13device_kernelIN5flash11enable_sm90INS1_16FlashAttnBwdSm90INS1_25CollectiveMainloopBwdSm90ILi2ELi1ELi1EN4cute5tupleIJNS5_1CILi1EEES8_S8_EEENS6_IJNS7_ILi64EEENS7_ILi80EEENS7_ILi256EEEEEENS_10bfloat16_tEfNS_4arch4Sm90ELb0ELb0ELb1ELb0ELb0ELb0ELb1ELb1ELi2ELi1ELi1ELi1ELb0EEENS1_21CollectiveEpilogueBwdISD_SE_SG_Li256ELb0ELb1ELi2EEENS1_19SingleTileSchedulerILb0ELb0ELb0ELi80EEEEEEEEEvNT_6ParamsE --------------------------
	.section	.nv.info._ZN7cutlass13device_kernelIN5flash11enable_sm90INS1_16FlashAttnBwdSm90INS1_25CollectiveMainloopBwdSm90ILi2ELi1ELi1EN4cute5tupleIJNS5_1CILi1EEES8_S8_EEENS6_IJNS7_ILi64EEENS7_ILi80EEENS7_ILi256EEEEEENS_10bfloat16_tEfNS_4arch4Sm90ELb0ELb0ELb1ELb0ELb0ELb0ELb1ELb1ELi2ELi1ELi1ELi1ELb0EEENS1_21CollectiveEpilogueBwdISD_SE_SG_Li256ELb0ELb1ELi2EEENS1_19SingleTileSchedulerILb0ELb0ELb0ELi80EEEEEEEEEvNT_6ParamsE,"",@"SHT_CUDA_INFO"
	.sectionflags	@""
	.align	4


	//----- nvinfo : EIATTR_CUDA_API_VERSION
	.align		4
        /*0000*/ 	.byte	0x04, 0x37
        /*0002*/ 	.short	(.L_184 - .L_183)
.L_183:
        /*0004*/ 	.word	0x00000082


	//----- nvinfo : EIATTR_KPARAM_INFO
	.align		4
.L_184:
        /*0008*/ 	.byte	0x04, 0x17
        /*000a*/ 	.short	(.L_186 - .L_185)
.L_185:
        /*000c*/ 	.word	0x00000000
        /*0010*/ 	.short	0x0000
        /*0012*/ 	.short	0x0070
        /*0014*/ 	.byte	0x00, 0xf0, 0x01, 0x24


	//----- nvinfo : EIATTR_SPARSE_MMA_MASK
	.align		4
.L_186:
        /*0018*/ 	.byte	0x03, 0x50
        /*001a*/ 	.short	0x0000


	//----- nvinfo : EIATTR_MAXREG_COUNT
	.align		4
        /*001c*/ 	.byte	0x03, 0x1b
        /*001e*/ 	.short	0x00a8


	//----- nvinfo : EIATTR_NUM_BARRIERS
	.align		4
        /*0020*/ 	.byte	0x02, 0x4c
        /*0022*/ 	.byte	0x0a
	.zero		1


	//----- nvinfo : EIATTR_EXTERNS
	.align		4
        /*0024*/ 	.byte	0x04, 0x0f
        /*0026*/ 	.short	(.L_188 - .L_187)


	//   ....[0]....
	.align		4
.L_187:
        /*0028*/ 	.word	index@(__assertfail)


	//----- nvinfo : EIATTR_ANNOTATIONS
	.align		4
.L_188:
        /*002c*/ 	.byte	0x04, 0x55
        /*002e*/ 	.short	(.L_190 - .L_189)


	//   ....[0]....
.L_189:
        /*0030*/ 	.word	0x00000001
        /*0034*/ 	.byte	0x80, 0x0a, 0x00, 0x00, 0x01, 0x00, 0x00, 0x00, 0xf0, 0x0f, 0x00, 0x00, 0x01, 0x00, 0x00, 0x00
        /*0044*/ 	.byte	0xb0, 0x98, 0x00, 0x00, 0x01, 0x00, 0x00, 0x00, 0x40, 0xa3, 0x00, 0x00, 0x01, 0x00, 0x00, 0x00
        /*0054*/ 	.byte	0xa0, 0xba, 0x00, 0x00, 0x01, 0x00, 0x00, 0x00, 0x00, 0xbb, 0x00, 0x00


	//----- nvinfo : EIATTR_MERCURY_ISA_VERSION
	.align		4
.L_190:
        /*0060*/ 	.byte	0x03, 0x5f
        /*0062*/ 	.short	0x0101


	//----- nvinfo : EIATTR_INT_WARP_WIDE_INSTR_OFFSETS
	.align		4
        /*0064*/ 	.byte	0x04, 0x31
        /*0066*/ 	.short	(.L_192 - .L_191)


	//   ....[0]....
.L_191:
        /*0068*/ 	.word	0x000001e0


	//   ....[1]....
        /*006c*/ 	.word	0x00000290


	//----- nvinfo : EIATTR_COOP_GROUP_MASK_REGIDS
	.align		4
.L_192:
        /*0070*/ 	.byte	0x04, 0x29
        /*0072*/ 	.short	(.L_194 - .L_193)


	//   ....[0]....
.L_193:
        /*0074*/ 	.word	0xffffffff


	//   ....[1]....
        /*0078*/ 	.word	0xffffffff


	//   ....[2]....
        /*007c*/ 	.word	0xffffffff


	//   ....[3]....
        /*0080*/ 	.word	0xffffffff


	//   ....[4]....
        /*0084*/ 	.word	0xffffffff


	//   ....[5]....
        /*0088*/ 	.word	0xffffffff


	//   ....[6]....
        /*008c*/ 	.word	0xffffffff


	//----- nvinfo : EIATTR_COOP_GROUP_INSTR_OFFSETS
	.align		4
.L_194:
        /*0090*/ 	.byte	0x04, 0x28
        /*0092*/ 	.short	(.L_196 - .L_195)


	//   ....[0]....
.L_195:
        /*0094*/ 	.word	0x00000060


	//   ....[1]....
        /*0098*/ 	.word	0x000001f0


	//   ....[2]....
        /*009c*/ 	.word	0x000002a0


	//   ....[3]....
        /*00a0*/ 	.word	0x00000400


	//   ....[4]....
        /*00a4*/ 	.word	0x000006d0


	//   ....[5]....
        /*00a8*/ 	.word	0x0000a9c0


	//   ....[6]....
        /*00ac*/ 	.word	0x0000af30


	//----- nvinfo : EIATTR_REG_RECONFIG
	.align		4
.L_196:
        /*00b0*/ 	.byte	0x01, 0x54
	.zero		2


	//----- nvinfo : EIATTR_SYSCALL_OFFSETS
	.align		4
        /*00b4*/ 	.byte	0x04, 0x46
        /*00b6*/ 	.short	(.L_198 - .L_197)


	//   ....[0]....
.L_197:
        /*00b8*/ 	.word	0x00009fb0


	//   ....[1]....
        /*00bc*/ 	.word	0x0000a0f0


	//   ....[2]....
        /*00c0*/ 	.word	0x0000a210


	//   ....[3]....
        /*00c4*/ 	.word	0x0000a330


	//----- nvinfo : EIATTR_MBARRIER_INSTR_OFFSETS
	.align		4
.L_198:
        /*00c8*/ 	.byte	0x04, 0x39
        /*00ca*/ 	.short	(.L_200 - .L_199)


	//   ....[0]....
.L_199:
        /*00cc*/ 	.word	0x000002c0
        /*00d0*/ 	.word	0x000000ff
        /*00d4*/ 	.word	0x00031800
        /*00d8*/ 	.short	0x0100
        /*00da*/ 	.byte	0x06
	.zero		1


	//   ....[1]....
        /*00dc*/ 	.word	0x000003b0
        /*00e0*/ 	.word	0x000000ff
        /*00e4*/ 	.word	0x00031810
        /*00e8*/ 	.short	0x0100
        /*00ea*/ 	.byte	0x08
	.zero		1


	//   ....[2]....
        /*00ec*/ 	.word	0x000003c0
        /*00f0*/ 	.word	0x000000ff
        /*00f4*/ 	.word	0x00031820
        /*00f8*/ 	.short	0x0100
        /*00fa*/ 	.byte	0x08
	.zero		1


	//   ....[3]....
        /*00fc*/ 	.word	0x000003d0
        /*0100*/ 	.word	0x000000ff
        /*0104*/ 	.word	0x00031818
        /*0108*/ 	.short	0x0100
        /*010a*/ 	.byte	0x08
	.zero		1


	//   ....[4]....
        /*010c*/ 	.word	0x000003e0
        /*0110*/ 	.word	0x000000ff
        /*0114*/ 	.word	0x00031828
        /*0118*/ 	.short	0x0100
        /*011a*/ 	.byte	0x08
	.zero		1


	//   ....[5]....
        /*011c*/ 	.word	0x00000510
        /*0120*/ 	.word	0x000000ff
        /*0124*/ 	.word	0x00031830
        /*0128*/ 	.short	0x0100
        /*012a*/ 	.byte	0x08
	.zero		1


	//   ....[6]....
        /*012c*/ 	.word	0x00000520
        /*0130*/ 	.word	0x000000ff
        /*0134*/ 	.word	0x00031838
        /*0138*/ 	.short	0x0100
        /*013a*/ 	.byte	0x08
	.zero		1


	//   ....[7]....
        /*013c*/ 	.word	0x00000670
        /*0140*/ 	.word	0x000000ff
        /*0144*/ 	.word	0x00031800
        /*0148*/ 	.short	0x010a
        /*014a*/ 	.byte	0x3c
	.zero		1


	//   ....[8]....
        /*014c*/ 	.word	0x000006f0
        /*0150*/ 	.word	0x000000ff
        /*0154*/ 	.word	0x00031800
        /*0158*/ 	.short	0x010a
        /*015a*/ 	.byte	0x3c
	.zero		1


	//   ....[9]....
        /*015c*/ 	.word	0x000010a0
        /*0160*/ 	.word	0x00000011
        /*0164*/ 	.word	0x00031810
        /*0168*/ 	.short	0x010a
        /*016a*/ 	.byte	0x3f
	.zero		1


	//   ....[10]....
        /*016c*/ 	.word	0x00001180
        /*0170*/ 	.word	0x00000011
        /*0174*/ 	.word	0x00031810
        /*0178*/ 	.short	0x010a
        /*017a*/ 	.byte	0x3f
	.zero		1


	//   ....[11]....
        /*017c*/ 	.word	0x000036f0
        /*0180*/ 	.word	0x000000ff
        /*0184*/ 	.word	0x00031830
        /*0188*/ 	.short	0x010a
        /*018a*/ 	.byte	0x3c
	.zero		1


	//   ....[12]....
        /*018c*/ 	.word	0x000037b0
        /*0190*/ 	.word	0x000000ff
        /*0194*/ 	.word	0x00031830
        /*0198*/ 	.short	0x010a
        /*019a*/ 	.byte	0x3c
	.zero		1


	//   ....[13]....
        /*019c*/ 	.word	0x00008f60
        /*01a0*/ 	.word	0x000000ff
        /*01a4*/ 	.word	0x00000000
        /*01a8*/ 	.short	0x0101
        /*01aa*/ 	.byte	0x04
	.zero		1


	//   ....[14]....
        /*01ac*/ 	.word	0x00009930
        /*01b0*/ 	.word	0x00000011
        /*01b4*/ 	.word	0x00000000
        /*01b8*/ 	.short	0x0101
        /*01ba*/ 	.byte	0x3f
	.zero		1


	//   ....[15]....
        /*01bc*/ 	.word	0x0000b250
        /*01c0*/ 	.word	0x00000008
        /*01c4*/ 	.word	0x00031820
        /*01c8*/ 	.short	0x010a
        /*01ca*/ 	.byte	0x3f
	.zero		1


	//   ....[16]....
        /*01cc*/ 	.word	0x0000ba20
        /*01d0*/ 	.word	0x00000008
        /*01d4*/ 	.word	0x00031838
        /*01d8*/ 	.short	0x010a
        /*01da*/ 	.byte	0x3f
	.zero		1


	//   ....[17]....
        /*01dc*/ 	.word	0x0000bda0
        /*01e0*/ 	.word	0x00000013
        /*01e4*/ 	.word	0x00031820
        /*01e8*/ 	.short	0x010a
        /*01ea*/ 	.byte	0x3f
	.zero		1


	//   ....[18]....
        /*01ec*/ 	.word	0x0000c190
        /*01f0*/ 	.word	0x00000008
        /*01f4*/ 	.word	0x00031838
        /*01f8*/ 	.short	0x010a
        /*01fa*/ 	.byte	0x3f
	.zero		1


	//   ....[19]....
        /*01fc*/ 	.word	0x0000c640
        /*0200*/ 	.word	0x00000005
        /*0204*/ 	.word	0x00000000
        /*0208*/ 	.short	0x010a
        /*020a*/ 	.byte	0x3f
	.zero		1


	//   ....[20]....
        /*020c*/ 	.word	0x0000c6d0
        /*0210*/ 	.word	0x00000003
        /*0214*/ 	.word	0x00000000
        /*0218*/ 	.short	0x010a
        /*021a*/ 	.byte	0x3f
	.zero		1


	//   ....[21]....
        /*021c*/ 	.word	0x0000c720
        /*0220*/ 	.word	0x00000007
        /*0224*/ 	.word	0x00031838
        /*0228*/ 	.short	0x010a
        /*022a*/ 	.byte	0x3f
	.zero		1


	//   ....[22]....
        /*022c*/ 	.word	0x0000c790
        /*0230*/ 	.word	0x00000008
        /*0234*/ 	.word	0x00031800
        /*0238*/ 	.short	0x010a
        /*023a*/ 	.byte	0x3f
	.zero		1


	//   ....[23]....
        /*023c*/ 	.word	0x0000c7e0
        /*0240*/ 	.word	0x00000011
        /*0244*/ 	.word	0x00031810
        /*0248*/ 	.short	0x010a
        /*024a*/ 	.byte	0x3f
	.zero		1


	//   ....[24]....
        /*024c*/ 	.word	0x0000c830
        /*0250*/ 	.word	0x00000005
        /*0254*/ 	.word	0x00031830
        /*0258*/ 	.short	0x010a
        /*025a*/ 	.byte	0x3f
	.zero		1


	//   ....[25]....
        /*025c*/ 	.word	0x0000c880
        /*0260*/ 	.word	0x00000008
        /*0264*/ 	.word	0x00031820
        /*0268*/ 	.short	0x010a
        /*026a*/ 	.byte	0x3f
	.zero		1


	//   ....[26]....
        /*026c*/ 	.word	0x0000c8d0
        /*0270*/ 	.word	0x00000008
        /*0274*/ 	.word	0x00031838
        /*0278*/ 	.short	0x010a
        /*027a*/ 	.byte	0x3f
	.zero		1


	//   ....[27]....
        /*027c*/ 	.word	0x0000c930
        /*0280*/ 	.word	0x00000013
        /*0284*/ 	.word	0x00031820
        /*0288*/ 	.short	0x010a
        /*028a*/ 	.byte	0x3f
	.zero		1


	//   ....[28]....
        /*028c*/ 	.word	0x0000c980
        /*0290*/ 	.word	0x00000008
        /*0294*/ 	.word	0x00031838
        /*0298*/ 	.short	0x010a
        /*029a*/ 	.byte	0x3f
	.zero		1


	//   ....[29]....
        /*029c*/ 	.word	0x0000ca50
        /*02a0*/ 	.word	0x00000005
        /*02a4*/ 	.word	0x00000000
        /*02a8*/ 	.short	0x010a
        /*02aa*/ 	.byte	0x3f
	.zero		1


	//   ....[30]....
        /*02ac*/ 	.word	0x0000caa0
        /*02b0*/ 	.word	0x00000003
        /*02b4*/ 	.word	0x00000000
        /*02b8*/ 	.short	0x010a
        /*02ba*/ 	.byte	0x3f
	.zero		1


	//----- nvinfo : EIATTR_NUM_MBARRIERS
	.align		4
.L_200:
        /*02bc*/ 	.byte	0x03, 0x38
        /*02be*/ 	.short	0x0007


	//----- nvinfo : EIATTR_EXIT_INSTR_OFFSETS
	.align		4
        /*02c0*/ 	.byte	0x04, 0x1c
        /*02c2*/ 	.short	(.L_202 - .L_201)


	//   ....[0]....
.L_201:
        /*02c4*/ 	.word	0x00000610


	//   ....[1]....
        /*02c8*/ 	.word	0x0000aef0


	//   ....[2]....
        /*02cc*/ 	.word	0x0000af50


	//   ....[3]....
        /*02d0*/ 	.word	0x0000c770


	//----- nvinfo : EIATTR_MAX_THREADS
	.align		4
.L_202:
        /*02d4*/ 	.byte	0x04, 0x05
        /*02d6*/ 	.short	(.L_204 - .L_203)
.L_203:
        /*02d8*/ 	.word	0x00000180
        /*02dc*/ 	.word	0x00000001
        /*02e0*/ 	.word	0x00000001


	//----- nvinfo : EIATTR_CRS_STACK_SIZE
	.align		4
.L_204:
        /*02e4*/ 	.byte	0x04, 0x1e
        /*02e6*/ 	.short	(.L_206 - .L_205)
.L_205:
        /*02e8*/ 	.word	0x00000000


	//----- nvinfo : EIATTR_CBANK_PARAM_SIZE
	.align		4
.L_206:
        /*02ec*/ 	.byte	0x03, 0x19
        /*02ee*/ 	.short	0x0970


	//----- nvinfo : EIATTR_PARAM_CBANK
	.align		4
        /*02f0*/ 	.byte	0x04, 0x0a
        /*02f2*/ 	.short	(.L_208 - .L_207)
	.align		4
.L_207:
        /*02f4*/ 	.word	index@(.nv.constant0._ZN7cutlass13device_kernelIN5flash11enable_sm90INS1_16FlashAttnBwdSm90INS1_25CollectiveMainloopBwdSm90ILi2ELi1ELi1EN4cute5tupleIJNS5_1CILi1EEES8_S8_EEENS6_IJNS7_ILi64EEENS7_ILi80EEENS7_ILi256EEEEEENS_10bfloat16_tEfNS_4arch4Sm90ELb0ELb0ELb1ELb0ELb0ELb0ELb1ELb1ELi2ELi1ELi1ELi1ELb0EEENS1_21CollectiveEpilogueBwdISD_SE_SG_Li256ELb0ELb1ELi2EEENS1_19SingleTileSchedulerILb0ELb0ELb0ELi80EEEEEEEEEvNT_6ParamsE)
        /*02f8*/ 	.short	0x0210
        /*02fa*/ 	.short	0x0970


	//----- nvinfo : EIATTR_SW_WAR
	.align		4
.L_208:
        /*02fc*/ 	.byte	0x04, 0x36
        /*02fe*/ 	.short	(.L_210 - .L_209)
.L_209:
        /*0300*/ 	.word	0x00000008
.L_210:


//--------------------- .nv.info._ZN7cutlass13device_kernelIN5flash11enable_sm90INS1_16FlashAttnBwdSm90INS1_25CollectiveMainloopBwdSm90ILi2ELi1ELi1EN4cute5tupleIJNS5_1CILi1EEES8_S8_EEENS6_IJNS7_ILi64EEENS7_ILi80EEENS7_ILi256EEEEEENS_10bfloat16_tEfNS_4arch4Sm90ELb0ELb0ELb1ELb0ELb0ELb0ELb1ELb1ELi2ELi1ELi1ELi1ELb0EEENS1_24CollectiveEpilogueBwdGQAISD_fSG_Li256ELb0ELb0EEENS1_19SingleTileSchedulerILb0ELb0ELb0ELi80EEEEEEEEEvNT_6ParamsE --------------------------
	.section	.nv.info._ZN7cutlass13device_kernelIN5flash11enable_sm90INS1_16FlashAttnBwdSm90INS1_25CollectiveMainloopBwdSm90ILi2ELi1ELi1EN4cute5tupleIJNS5_1CILi1EEES8_S8_EEENS6_IJNS7_ILi64EEENS7_ILi80EEENS7_ILi256EEEEEENS_10bfloat16_tEfNS_4arch4Sm90ELb0ELb0ELb1ELb0ELb0ELb0ELb1ELb1ELi2ELi1ELi1ELi1ELb0EEENS1_24CollectiveEpilogueBwdGQAISD_fSG_Li256ELb0ELb0EEENS1_19SingleTileSchedulerILb0ELb0ELb0ELi80EEEEEEEEEvNT_6ParamsE,"",@"SHT_CUDA_INFO"
	.sectionflags	@""
	.align	4


	//----- nvinfo : EIATTR_CUDA_API_VERSION
	.align		4
        /*0000*/ 	.byte	0x04, 0x37
        /*0002*/ 	.short	(.L_212 - .L_211)
.L_211:
        /*0004*/ 	.word	0x00000082


	//----- nvinfo : EIATTR_KPARAM_INFO
	.align		4
.L_212:
        /*0008*/ 	.byte	0x04, 0x17
        /*000a*/ 	.short	(.L_214 - .L_213)
.L_213:
        /*000c*/ 	.word	0x00000000
        /*0010*/ 	.short	0x0000
        /*0012*/ 	.short	0x0070
        /*0014*/ 	.byte	0x00, 0xf0, 0x01, 0x1a


	//----- nvinfo : EIATTR_SPARSE_MMA_MASK
	.align		4
.L_214:
        /*0018*/ 	.byte	0x03, 0x50
        /*001a*/ 	.short	0x0000


	//----- nvinfo : EIATTR_MAXREG_COUNT
	.align		4
        /*001c*/ 	.byte	0x03, 0x1b
        /*001e*/ 	.short	0x00a8


	//----- nvinfo : EIATTR_NUM_BARRIERS
	.align		4
        /*0020*/ 	.byte	0x02, 0x4c
        /*0022*/ 	.byte	0x0a
	.zero		1


	//----- nvinfo : EIATTR_ANNOTATIONS
	.align		4
        /*0024*/ 	.byte	0x04, 0x55
        /*0026*/ 	.short	(.L_216 - .L_215)


	//   ....[0]....
.L_215:
        /*0028*/ 	.word	0x00000001
        /*002c*/ 	.byte	0xf0, 0x97, 0x00, 0x00, 0x01, 0x00, 0x00, 0x00, 0x50, 0x98, 0x00, 0x00


	//----- nvinfo : EIATTR_MERCURY_ISA_VERSION
	.align		4
.L_216:
        /*0038*/ 	.byte	0x03, 0x5f
        /*003a*/ 	.short	0x0101


	//----- nvinfo : EIATTR_INT_WARP_WIDE_INSTR_OFFSETS
	.align		4
        /*003c*/ 	.byte	0x04, 0x31
        /*003e*/ 	.short	(.L_218 - .L_217)


	//   ....[0]....
.L_217:
        /*0040*/ 	.word	0x00000180


	//   ....[1]....
        /*0044*/ 	.word	0x00000230


	//----- nvinfo : EIATTR_COOP_GROUP_MASK_REGIDS
	.align		4
.L_218:
        /*0048*/ 	.byte	0x04, 0x29
        /*004a*/ 	.short	(.L_220 - .L_219)


	//   ....[0]....
.L_219:
        /*004c*/ 	.word	0xffffffff


	//   ....[1]....
        /*0050*/ 	.word	0xffffffff


	//   ....[2]....
        /*0054*/ 	.word	0xffffffff


	//   ....[3]....
        /*0058*/ 	.word	0xffffffff


	//   ....[4]....
        /*005c*/ 	.word	0xffffffff


	//   ....[5]....
        /*0060*/ 	.word	0xffffffff


	//----- nvinfo : EIATTR_COOP_GROUP_INSTR_OFFSETS
	.align		4
.L_220:
        /*0064*/ 	.byte	0x04, 0x28
        /*0066*/ 	.short	(.L_222 - .L_221)


	//   ....[0]....
.L_221:
        /*0068*/ 	.word	0x00000060


	//   ....[1]....
        /*006c*/ 	.word	0x00000190


	//   ....[2]....
        /*0070*/ 	.word	0x00000240


	//   ....[3]....
        /*0074*/ 	.word	0x000003a0


	//   ....[4]....
        /*0078*/ 	.word	0x00000680


	//   ....[5]....
        /*007c*/ 	.word	0x00008ca0


	//----- nvinfo : EIATTR_REG_RECONFIG
	.align		4
.L_222:
        /*0080*/ 	.byte	0x01, 0x54
	.zero		2


	//----- nvinfo : EIATTR_MBARRIER_INSTR_OFFSETS
	.align		4
        /*0084*/ 	.byte	0x04, 0x39
        /*0086*/ 	.short	(.L_224 - .L_223)


	//   ....[0]....
.L_223:
        /*0088*/ 	.word	0x00000260
        /*008c*/ 	.word	0x000000ff
        /*0090*/ 	.word	0x00031800
        /*0094*/ 	.short	0x0100
        /*0096*/ 	.byte	0x06
	.zero		1


	//   ....[1]....
        /*0098*/ 	.word	0x00000350
        /*009c*/ 	.word	0x000000ff
        /*00a0*/ 	.word	0x00031810
        /*00a4*/ 	.short	0x0100
        /*00a6*/ 	.byte	0x08
	.zero		1


	//   ....[2]....
        /*00a8*/ 	.word	0x00000360
        /*00ac*/ 	.word	0x000000ff
        /*00b0*/ 	.word	0x00031820
        /*00b4*/ 	.short	0x0100
        /*00b6*/ 	.byte	0x08
	.zero		1


	//   ....[3]....
        /*00b8*/ 	.word	0x00000370
        /*00bc*/ 	.word	0x000000ff
        /*00c0*/ 	.word	0x00031818
        /*00c4*/ 	.short	0x0100
        /*00c6*/ 	.byte	0x08
	.zero		1


	//   ....[4]....
        /*00c8*/ 	.word	0x00000380
        /*00cc*/ 	.word	0x000000ff
        /*00d0*/ 	.word	0x00031828
        /*00d4*/ 	.short	0x0100
        /*00d6*/ 	.byte	0x08
	.zero		1


	//   ....[5]....
        /*00d8*/ 	.word	0x000004b0
        /*00dc*/ 	.word	0x000000ff
        /*00e0*/ 	.word	0x00031830
        /*00e4*/ 	.short	0x0100
        /*00e6*/ 	.byte	0x08
	.zero		1


	//   ....[6]....
        /*00e8*/ 	.word	0x000004c0
        /*00ec*/ 	.word	0x000000ff
        /*00f0*/ 	.word	0x00031838
        /*00f4*/ 	.short	0x0100
        /*00f6*/ 	.byte	0x08
	.zero		1


	//   ....[7]....
        /*00f8*/ 	.word	0x00000630
        /*00fc*/ 	.word	0x000000ff
        /*0100*/ 	.word	0x00031800
        /*0104*/ 	.short	0x010a
        /*0106*/ 	.byte	0x3c
	.zero		1


	//   ....[8]....
        /*0108*/ 	.word	0x00000770
        /*010c*/ 	.word	0x000000ff
        /*0110*/ 	.word	0x00031800
        /*0114*/ 	.short	0x010a
        /*0116*/ 	.byte	0x3c
	.zero		1


	//   ....[9]....
        /*0118*/ 	.word	0x00001430
        /*011c*/ 	.word	0x00000010
        /*0120*/ 	.word	0x00031810
        /*0124*/ 	.short	0x010a
        /*0126*/ 	.byte	0x3f
	.zero		1


	//   ....[10]....
        /*0128*/ 	.word	0x00001500
        /*012c*/ 	.word	0x00000010
        /*0130*/ 	.word	0x00031810
        /*0134*/ 	.short	0x010a
        /*0136*/ 	.byte	0x3f
	.zero		1


	//   ....[11]....
        /*0138*/ 	.word	0x00003090
        /*013c*/ 	.word	0x000000ff
        /*0140*/ 	.word	0x00031830
        /*0144*/ 	.short	0x010a
        /*0146*/ 	.byte	0x3c
	.zero		1


	//   ....[12]....
        /*0148*/ 	.word	0x00003150
        /*014c*/ 	.word	0x000000ff
        /*0150*/ 	.word	0x00031830
        /*0154*/ 	.short	0x010a
        /*0156*/ 	.byte	0x3c
	.zero		1


	//   ....[13]....
        /*0158*/ 	.word	0x00007840
        /*015c*/ 	.word	0x000000ff
        /*0160*/ 	.word	0x00000000
        /*0164*/ 	.short	0x0101
        /*0166*/ 	.byte	0x04
	.zero		1


	//   ....[14]....
        /*0168*/ 	.word	0x00007f30
        /*016c*/ 	.word	0x00000010
        /*0170*/ 	.word	0x00000000
        /*0174*/ 	.short	0x0101
        /*0176*/ 	.byte	0x3f
	.zero		1


	//   ....[15]....
        /*0178*/ 	.word	0x00008fb0
        /*017c*/ 	.word	0x00000007
        /*0180*/ 	.word	0x00031820
        /*0184*/ 	.short	0x010a
        /*0186*/ 	.byte	0x3f
	.zero		1


	//   ....[16]....
        /*0188*/ 	.word	0x00009770
        /*018c*/ 	.word	0x00000007
        /*0190*/ 	.word	0x00031838
        /*0194*/ 	.short	0x010a
        /*0196*/ 	.byte	0x3f
	.zero		1


	//   ....[17]....
        /*0198*/ 	.word	0x00009af0
        /*019c*/ 	.word	0x00000012
        /*01a0*/ 	.word	0x00031820
        /*01a4*/ 	.short	0x010a
        /*01a6*/ 	.byte	0x3f
	.zero		1


	//   ....[18]....
        /*01a8*/ 	.word	0x00009ee0
        /*01ac*/ 	.word	0x00000007
        /*01b0*/ 	.word	0x00031838
        /*01b4*/ 	.short	0x010a
        /*01b6*/ 	.byte	0x3f
	.zero		1


	//   ....[19]....
        /*01b8*/ 	.word	0x0000a360
        /*01bc*/ 	.word	0x00000004
        /*01c0*/ 	.word	0x00000000
        /*01c4*/ 	.short	0x010a
        /*01c6*/ 	.byte	0x3f
	.zero		1


	//   ....[20]....
        /*01c8*/ 	.word	0x0000a3f0
        /*01cc*/ 	.word	0x00000011
        /*01d0*/ 	.word	0x00000000
        /*01d4*/ 	.short	0x010a
        /*01d6*/ 	.byte	0x3f
	.zero		1


	//   ....[21]....
        /*01d8*/ 	.word	0x0000a440
        /*01dc*/ 	.word	0x00000005
        /*01e0*/ 	.word	0x00031838
        /*01e4*/ 	.short	0x010a
        /*01e6*/ 	.byte	0x3f
	.zero		1


	//   ....[22]....
        /*01e8*/ 	.word	0x0000a4b0
        /*01ec*/ 	.word	0x00000002
        /*01f0*/ 	.word	0x00031800
        /*01f4*/ 	.short	0x010a
        /*01f6*/ 	.byte	0x3f
	.zero		1


	//   ....[23]....
        /*01f8*/ 	.word	0x0000a500
        /*01fc*/ 	.word	0x00000010
        /*0200*/ 	.word	0x00031810
        /*0204*/ 	.short	0x010a
        /*0206*/ 	.byte	0x3f
	.zero		1


	//   ....[24]....
        /*0208*/ 	.word	0x0000a550
        /*020c*/ 	.word	0x00000005
        /*0210*/ 	.word	0x00031830
        /*0214*/ 	.short	0x010a
        /*0216*/ 	.byte	0x3f
	.zero		1


	//   ....[25]....
        /*0218*/ 	.word	0x0000a5a0
        /*021c*/ 	.word	0x00000007
        /*0220*/ 	.word	0x00031820
        /*0224*/ 	.short	0x010a
        /*0226*/ 	.byte	0x3f
	.zero		1


	//   ....[26]....
        /*0228*/ 	.word	0x0000a5f0
        /*022c*/ 	.word	0x00000007
        /*0230*/ 	.word	0x00031838
        /*0234*/ 	.short	0x010a
        /*0236*/ 	.byte	0x3f
	.zero		1


	//   ....[27]....
        /*0238*/ 	.word	0x0000a650
        /*023c*/ 	.word	0x00000012
        /*0240*/ 	.word	0x00031820
        /*0244*/ 	.short	0x010a
        /*0246*/ 	.byte	0x3f
	.zero		1


	//   ....[28]....
        /*0248*/ 	.word	0x0000a6a0
        /*024c*/ 	.word	0x00000007
        /*0250*/ 	.word	0x00031838
        /*0254*/ 	.short	0x010a
        /*0256*/ 	.byte	0x3f
	.zero		1


	//   ....[29]....
        /*0258*/ 	.word	0x0000a6f0
        /*025c*/ 	.word	0x00000004
        /*0260*/ 	.word	0x00000000
        /*0264*/ 	.short	0x010a
        /*0266*/ 	.byte	0x3f
	.zero		1


	//   ....[30]....
        /*0268*/ 	.word	0x0000a740
        /*026c*/ 	.word	0x00000011
        /*0270*/ 	.word	0x00000000
        /*0274*/ 	.short	0x010a
        /*0276*/ 	.byte	0x3f
	.zero		1


	//----- nvinfo : EIATTR_NUM_MBARRIERS
	.align		4
.L_224:
        /*0278*/ 	.byte	0x03, 0x38
        /*027a*/ 	.short	0x0007


	//----- nvinfo : EIATTR_EXIT_INSTR_OFFSETS
	.align		4
        /*027c*/ 	.byte	0x04, 0x1c
        /*027e*/ 	.short	(.L_226 - .L_225)


	//   ....[0]....
.L_225:
        /*0280*/ 	.word	0x0000a490


	//----- nvinfo : EIATTR_MAX_THREADS
	.align		4
.L_226:
        /*0284*/ 	.byte	0x04, 0x05
        /*0286*/ 	.short	(.L_228 - .L_227)
.L_227:
        /*0288*/ 	.word	0x00000180
        /*028c*/ 	.word	0x00000001
        /*0290*/ 	.word	0x00000001


	//----- nvinfo : EIATTR_CRS_STACK_SIZE
	.align		4
.L_228:
        /*0294*/ 	.byte	0x04, 0x1e
        /*0296*/ 	.short	(.L_230 - .L_229)
.L_229:
        /*0298*/ 	.word	0x00000000


	//----- nvinfo : EIATTR_CBANK_PARAM_SIZE
	.align		4
.L_230:
        /*029c*/ 	.byte	0x03, 0x19
        /*029e*/ 	.short	0x06f0


	//----- nvinfo : EIATTR_PARAM_CBANK
	.align		4
        /*02a0*/ 	.byte	0x04, 0x0a
        /*02a2*/ 	.short	(.L_232 - .L_231)
	.align		4
.L_231:
        /*02a4*/ 	.word	index@(.nv.constant0._ZN7cutlass13device_kernelIN5flash11enable_sm90INS1_16FlashAttnBwdSm90INS1_25CollectiveMainloopBwdSm90ILi2ELi1ELi1EN4cute5tupleIJNS5_1CILi1EEES8_S8_EEENS6_IJNS7_ILi64EEENS7_ILi80EEENS7_ILi256EEEEEENS_10bfloat16_tEfNS_4arch4Sm90ELb0ELb0ELb1ELb0ELb0ELb0ELb1ELb1ELi2ELi1ELi1ELi1ELb0EEENS1_24CollectiveEpilogueBwdGQAISD_fSG_Li256ELb0ELb0EEENS1_19SingleTileSchedulerILb0ELb0ELb0ELi80EEEEEEEEEvNT_6ParamsE)
        /*02a8*/ 	.short	0x0210
        /*02aa*/ 	.short	0x06f0


	//----- nvinfo : EIATTR_SW_WAR
	.align		4
.L_232:
        /*02ac*/ 	.byte	0x04, 0x36
        /*02ae*/ 	.short	(.L_234 - .L_233)
.L_233:
        /*02b0*/ 	.word	0x00000008
.L_234:


//--------------------- .nv.info._ZN7cutlass13device_kernelIN5flash11enable_sm90INS1_16FlashAttnBwdSm90INS1_25CollectiveMainloopBwdSm90ILi2ELi1ELi1EN4cute5tupleIJNS5_1CILi1EEES8_S8_EEENS6_IJNS7_ILi64EEENS7_ILi80EEENS7_ILi256EEEEEENS_10bfloat16_tEfNS_4arch4Sm90ELb0ELb0ELb1ELb1ELb0ELb0ELb1ELb1ELi2ELi1ELi1ELi1ELb0EEENS1_21CollectiveEpilogueBwdISD_SE_SG_Li256ELb1ELb1ELi2EEENS1_19SingleTileSchedulerILb1ELb0ELb0ELi80EEEEEEEEEvNT_6ParamsE --------------------------
	.section	.nv.info._ZN7cutlass13device_kernelIN5flash11enable_sm90INS1_16FlashAttnBwdSm90INS1_25CollectiveMainloopBwdSm90ILi2ELi1ELi1EN4cute5tupleIJNS5_1CILi1EEES8_S8_EEENS6_IJNS7_ILi64EEENS7_ILi80EEENS7_ILi256EEEEEENS_10bfloat16_tEfNS_4arch4Sm90ELb0ELb0ELb1ELb1ELb0ELb0ELb1ELb1ELi2ELi1ELi1ELi1ELb0EEENS1_21CollectiveEpilogueBwdISD_SE_SG_Li256ELb1ELb1ELi2EEENS1_19SingleTileSchedulerILb1ELb0ELb0ELi80EEEEEEEEEvNT_6ParamsE,"",@"SHT_CUDA_INFO"
	.sectionflags	@""
	.align	4


	//----- nvinfo : EIATTR_CUDA_API_VERSION
	.align		4
        /*0000*/ 	.byte	0x04, 0x37
        /*0002*/ 	.short	(.L_236 - .L_235)
.L_235:
        /*0004*/ 	.word	0x00000082


	//----- nvinfo : EIATTR_KPARAM_INFO
	.align		4
.L_236:
        /*0008*/ 	.byte	0x04, 0x17
        /*000a*/ 	.short	(.L_238 - .L_237)
.L_237:
        /*000c*/ 	.word	0x00000000
        /*0010*/ 	.short	0x0000
        /*0012*/ 	.short	0x0070
        /*0014*/ 	.byte	0x00, 0xf0, 0x01, 0x1a


	//----- nvinfo : EIATTR_SPARSE_MMA_MASK
	.align		4
.L_238:
        /*0018*/ 	.byte	0x03, 0x50
        /*001a*/ 	.short	0x0000


	//----- nvinfo : EIATTR_MAXREG_COUNT
	.align		4
        /*001c*/ 	.byte	0x03, 0x1b
        /*001e*/ 	.short	0x00a8


	//----- nvinfo : EIATTR_NUM_BARRIERS
	.align		4
        /*0020*/ 	.byte	0x02, 0x4c
        /*0022*/ 	.byte	0x0a
	.zero		1


	//----- nvinfo : EIATTR_ANNOTATIONS
	.align		4
        /*0024*/ 	.byte	0x04, 0x55
        /*0026*/ 	.short	(.L_240 - .L_239)


	//   ....[0]....
.L_239:
        /*0028*/ 	.word	0x00000001
        /*002c*/ 	.byte	0xc0, 0xde, 0x00, 0x00, 0x01, 0x00, 0x00, 0x00, 0x20, 0xdf, 0x00, 0x00


	//----- nvinfo : EIATTR_MERCURY_ISA_VERSION
	.align		4
.L_240:
        /*0038*/ 	.byte	0x03, 0x5f
        /*003a*/ 	.short	0x0101


	//----- nvinfo : EIATTR_INT_WARP_WIDE_INSTR_OFFSETS
	.align		4
        /*003c*/ 	.byte	0x04, 0x31
        /*003e*/ 	.short	(.L_242 - .L_241)


	//   ....[0]....
.L_241:
        /*0040*/ 	.word	0x00000180


	//   ....[1]....
        /*0044*/ 	.word	0x00000230


	//   ....[2]....
        /*0048*/ 	.word	0x0000d090


	//----- nvinfo : EIATTR_COOP_GROUP_MASK_REGIDS
	.align		4
.L_242:
        /*004c*/ 	.byte	0x04, 0x29
        /*004e*/ 	.short	(.L_244 - .L_243)


	//   ....[0]....
.L_243:
        /*0050*/ 	.word	0xffffffff


	//   ....[1]....
        /*0054*/ 	.word	0xffffffff


	//   ....[2]....
        /*0058*/ 	.word	0xffffffff


	//   ....[3]....
        /*005c*/ 	.word	0xffffffff


	//   ....[4]....
        /*0060*/ 	.word	0xffffffff


	//   ....[5]....
        /*0064*/ 	.word	0xffffffff


	//----- nvinfo : EIATTR_COOP_GROUP_INSTR_OFFSETS
	.align		4
.L_244:
        /*0068*/ 	.byte	0x04, 0x28
        /*006a*/ 	.short	(.L_246 - .L_245)


	//   ....[0]....
.L_245:
        /*006c*/ 	.word	0x00000060


	//   ....[1]....
        /*0070*/ 	.word	0x00000190


	//   ....[2]....
        /*0074*/ 	.word	0x00000240


	//   ....[3]....
        /*0078*/ 	.word	0x000003a0


	//   ....[4]....
        /*007c*/ 	.word	0x00001070


	//   ....[5]....
        /*0080*/ 	.word	0x0000cd00


	//----- nvinfo : EIATTR_REG_RECONFIG
	.align		4
.L_246:
        /*0084*/ 	.byte	0x01, 0x54
	.zero		2


	//----- nvinfo : EIATTR_MBARRIER_INSTR_OFFSETS
	.align		4
        /*0088*/ 	.byte	0x04, 0x39
        /*008a*/ 	.short	(.L_248 - .L_247)


	//   ....[0]....
.L_247:
        /*008c*/ 	.word	0x00000260
        /*0090*/ 	.word	0x000000ff
        /*0094*/ 	.word	0x00031600
        /*0098*/ 	.short	0x0100
        /*009a*/ 	.byte	0x06
	.zero		1


	//   ....[1]....
        /*009c*/ 	.word	0x00000350
        /*00a0*/ 	.word	0x000000ff
        /*00a4*/ 	.word	0x00031610
        /*00a8*/ 	.short	0x0100
        /*00aa*/ 	.byte	0x08
	.zero		1


	//   ....[2]....
        /*00ac*/ 	.word	0x00000360
        /*00b0*/ 	.word	0x000000ff
        /*00b4*/ 	.word	0x00031620
        /*00b8*/ 	.short	0x0100
        /*00ba*/ 	.byte	0x08
	.zero		1


	//   ....[3]....
        /*00bc*/ 	.word	0x00000370
        /*00c0*/ 	.word	0x000000ff
        /*00c4*/ 	.word	0x00031618
        /*00c8*/ 	.short	0x0100
        /*00ca*/ 	.byte	0x08
	.zero		1


	//   ....[4]....
        /*00cc*/ 	.word	0x00000380
        /*00d0*/ 	.word	0x000000ff
        /*00d4*/ 	.word	0x00031628
        /*00d8*/ 	.short	0x0100
        /*00da*/ 	.byte	0x08
	.zero		1


	//   ....[5]....
        /*00dc*/ 	.word	0x000004b0
        /*00e0*/ 	.word	0x000000ff
        /*00e4*/ 	.word	0x00031630
        /*00e8*/ 	.short	0x0100
        /*00ea*/ 	.byte	0x08
	.zero		1


	//   ....[6]....
        /*00ec*/ 	.word	0x000004c0
        /*00f0*/ 	.word	0x000000ff
        /*00f4*/ 	.word	0x00031638
        /*00f8*/ 	.short	0x0100
        /*00fa*/ 	.byte	0x08
	.zero		1


	//   ....[7]....
        /*00fc*/ 	.word	0x00001000
        /*0100*/ 	.word	0x00000012
        /*0104*/ 	.word	0x00031600
        /*0108*/ 	.short	0x010a
        /*010a*/ 	.byte	0x3f
	.zero		1


	//   ....[8]....
        /*010c*/ 	.word	0x00001090
        /*0110*/ 	.word	0x00000012
        /*0114*/ 	.word	0x00031600
        /*0118*/ 	.short	0x010a
        /*011a*/ 	.byte	0x3f
	.zero		1


	//   ....[9]....
        /*011c*/ 	.word	0x000019d0
        /*0120*/ 	.word	0x00000011
        /*0124*/ 	.word	0x00031610
        /*0128*/ 	.short	0x010a
        /*012a*/ 	.byte	0x3f
	.zero		1


	//   ....[10]....
        /*012c*/ 	.word	0x00001a90
        /*0130*/ 	.word	0x00000011
        /*0134*/ 	.word	0x00031610
        /*0138*/ 	.short	0x010a
        /*013a*/ 	.byte	0x3f
	.zero		1


	//   ....[11]....
        /*013c*/ 	.word	0x00003620
        /*0140*/ 	.word	0x00000012
        /*0144*/ 	.word	0x00031630
        /*0148*/ 	.short	0x010a
        /*014a*/ 	.byte	0x3f
	.zero		1


	//   ....[12]....
        /*014c*/ 	.word	0x000036e0
        /*0150*/ 	.word	0x00000012
        /*0154*/ 	.word	0x00031630
        /*0158*/ 	.short	0x010a
        /*015a*/ 	.byte	0x3f
	.zero		1


	//   ....[13]....
        /*015c*/ 	.word	0x00007da0
        /*0160*/ 	.word	0x00000018
        /*0164*/ 	.word	0x00000000
        /*0168*/ 	.short	0x0101
        /*016a*/ 	.byte	0x3f
	.zero		1


	//   ....[14]....
        /*016c*/ 	.word	0x00008490
        /*0170*/ 	.word	0x00000011
        /*0174*/ 	.word	0x00000000
        /*0178*/ 	.short	0x0101
        /*017a*/ 	.byte	0x3f
	.zero		1


	//   ....[15]....
        /*017c*/ 	.word	0x0000d400
        /*0180*/ 	.word	0x00000000
        /*0184*/ 	.word	0x00031620
        /*0188*/ 	.short	0x010a
        /*018a*/ 	.byte	0x3f
	.zero		1


	//   ....[16]....
        /*018c*/ 	.word	0x0000de40
        /*0190*/ 	.word	0x00000000
        /*0194*/ 	.word	0x00031638
        /*0198*/ 	.short	0x010a
        /*019a*/ 	.byte	0x3f
	.zero		1


	//   ....[17]....
        /*019c*/ 	.word	0x0000e1f0
        /*01a0*/ 	.word	0x00000013
        /*01a4*/ 	.word	0x00031620
        /*01a8*/ 	.short	0x010a
        /*01aa*/ 	.byte	0x3f
	.zero		1


	//   ....[18]....
        /*01ac*/ 	.word	0x0000e620
        /*01b0*/ 	.word	0x00000000
        /*01b4*/ 	.word	0x00031638
        /*01b8*/ 	.short	0x010a
        /*01ba*/ 	.byte	0x3f
	.zero		1


	//   ....[19]....
        /*01bc*/ 	.word	0x0000eb50
        /*01c0*/ 	.word	0x00000006
        /*01c4*/ 	.word	0x00000000
        /*01c8*/ 	.short	0x010a
        /*01ca*/ 	.byte	0x3f
	.zero		1


	//   ....[20]....
        /*01cc*/ 	.word	0x0000ebe0
        /*01d0*/ 	.word	0x00000005
        /*01d4*/ 	.word	0x00000000
        /*01d8*/ 	.short	0x010a
        /*01da*/ 	.byte	0x3f
	.zero		1


	//   ....[21]....
        /*01dc*/ 	.word	0x0000ec30
        /*01e0*/ 	.word	0x00000007
        /*01e4*/ 	.word	0x00031638
        /*01e8*/ 	.short	0x010a
        /*01ea*/ 	.byte	0x3f
	.zero		1


	//   ....[22]....
        /*01ec*/ 	.word	0x0000ec90
        /*01f0*/ 	.word	0x00000012
        /*01f4*/ 	.word	0x00031600
        /*01f8*/ 	.short	0x010a
        /*01fa*/ 	.byte	0x3f
	.zero		1


	//   ....[23]....
        /*01fc*/ 	.word	0x0000ece0
        /*0200*/ 	.word	0x00000011
        /*0204*/ 	.word	0x00031610
        /*0208*/ 	.short	0x010a
        /*020a*/ 	.byte	0x3f
	.zero		1


	//   ....[24]....
        /*020c*/ 	.word	0x0000ed30
        /*0210*/ 	.word	0x00000012
        /*0214*/ 	.word	0x00031630
        /*0218*/ 	.short	0x010a
        /*021a*/ 	.byte	0x3f
	.zero		1


	//   ....[25]....
        /*021c*/ 	.word	0x0000ed80
        /*0220*/ 	.word	0x00000000
        /*0224*/ 	.word	0x00031620
        /*0228*/ 	.short	0x010a
        /*022a*/ 	.byte	0x3f
	.zero		1


	//   ....[26]....
        /*022c*/ 	.word	0x0000edd0
        /*0230*/ 	.word	0x00000000
        /*0234*/ 	.word	0x00031638
        /*0238*/ 	.short	0x010a
        /*023a*/ 	.byte	0x3f
	.zero		1


	//   ....[27]....
        /*023c*/ 	.word	0x0000ee30
        /*0240*/ 	.word	0x00000013
        /*0244*/ 	.word	0x00031620
        /*0248*/ 	.short	0x010a
        /*024a*/ 	.byte	0x3f
	.zero		1


	//   ....[28]....
        /*024c*/ 	.word	0x0000ee80
        /*0250*/ 	.word	0x00000000
        /*0254*/ 	.word	0x00031638
        /*0258*/ 	.short	0x010a
        /*025a*/ 	.byte	0x3f
	.zero		1


	//   ....[29]....
        /*025c*/ 	.word	0x0000eed0
        /*0260*/ 	.word	0x00000006
        /*0264*/ 	.word	0x00000000
        /*0268*/ 	.short	0x010a
        /*026a*/ 	.byte	0x3f
	.zero		1


	//   ....[30]....
        /*026c*/ 	.word	0x0000ef20
        /*0270*/ 	.word	0x00000005
        /*0274*/ 	.word	0x00000000
        /*0278*/ 	.short	0x010a
        /*027a*/ 	.byte	0x3f
	.zero		1


	//----- nvinfo : EIATTR_NUM_MBARRIERS
	.align		4
.L_248:
        /*027c*/ 	.byte	0x03, 0x38
        /*027e*/ 	.short	0x0007


	//----- nvinfo : EIATTR_EXIT_INSTR_OFFSETS
	.align		4
        /*0280*/ 	.byte	0x04, 0x1c
        /*0282*/ 	.short	(.L_250 - .L_249)


	//   ....[0]....
.L_249:
        /*0284*/ 	.word	0x0000ec80


	//----- nvinfo : EIATTR_MAX_THREADS
	.align		4
.L_250:
        /*0288*/ 	.byte	0x04, 0x05
        /*028a*/ 	.short	(.L_252 - .L_251)
.L_251:
        /*028c*/ 	.word	0x00000180
        /*0290*/ 	.word	0x00000001
        /*0294*/ 	.word	0x00000001


	//----- nvinfo : EIATTR_CRS_STACK_SIZE
	.align		4
.L_252:
        /*0298*/ 	.byte	0x04, 0x1e
        /*029a*/ 	.short	(.L_254 - .L_253)
.L_253:
        /*029c*/ 	.word	0x00000000


	//----- nvinfo : EIATTR_CBANK_PARAM_SIZE
	.align		4
.L_254:
        /*02a0*/ 	.byte	0x03, 0x19
        /*02a2*/ 	.short	0x06f0


	//----- nvinfo : EIATTR_PARAM_CBANK
	.align		4
        /*02a4*/ 	.byte	0x04, 0x0a
        /*02a6*/ 	.short	(.L_256 - .L_255)
	.align		4
.L_255:
        /*02a8*/ 	.word	index@(.nv.constant0._ZN7cutlass13device_kernelIN5flash11enable_sm90INS1_16FlashAttnBwdSm90INS1_25CollectiveMainloopBwdSm90ILi2ELi1ELi1EN4cute5tupleIJNS5_1CILi1EEES8_S8_EEENS6_IJNS7_ILi64EEENS7_ILi80EEENS7_ILi256EEEEEENS_10bfloat16_tEfNS_4arch4Sm90ELb0ELb0ELb1ELb1ELb0ELb0ELb1ELb1ELi2ELi1ELi1ELi1ELb0EEENS1_21CollectiveEpilogueBwdISD_SE_SG_Li256ELb1ELb1ELi2EEENS1_19SingleTileSchedulerILb1ELb0ELb0ELi80EEEEEEEEEvNT_6ParamsE)
        /*02ac*/ 	.short	0x0210
        /*02ae*/ 	.short	0x06f0


	//----- nvinfo : EIATTR_SW_WAR
	.align		4
.L_256:
        /*02b0*/ 	.byte	0x04, 0x36
        /*02b2*/ 	.short	(.L_258 - .L_257)
.L_257:
        /*02b4*/ 	.word	0x00000008
.L_258:


//--------------------- .nv.info._ZN7cutlass13device_kernelIN5flash11enable_sm90INS1_16FlashAttnBwdSm90INS1_25CollectiveMainloopBwdSm90ILi2ELi1ELi1EN4cute5tupleIJNS5_1CILi1EEES8_S8_EEENS6_IJNS7_ILi64EEENS7_ILi80EEENS7_ILi256EEEEEENS_10bfloat16_tEfNS_4arch4Sm90ELb0ELb0ELb1ELb1ELb0ELb0ELb1ELb1ELi2ELi1ELi1ELi1ELb0EEENS1_24CollectiveEpilogueBwdGQAISD_fSG_Li256ELb1ELb0EEENS1_19SingleTileSchedulerILb1ELb0ELb0ELi80EEEEEEEEEvNT_6ParamsE --------------------------
	.section	.nv.info._ZN7cutlass13device_kernelIN5flash11enable_sm90INS1_16FlashAttnBwdSm90INS1_25CollectiveMainloopBwdSm90ILi2ELi1ELi1EN4cute5tupleIJNS5_1CILi1EEES8_S8_EEENS6_IJNS7_ILi64EEENS7_ILi80EEENS7_ILi256EEEEEENS_10bfloat16_tEfNS_4arch4Sm90ELb0ELb0ELb1ELb1ELb0ELb0ELb1ELb1ELi2ELi1ELi1ELi1ELb0EEENS1_24CollectiveEpilogueBwdGQAISD_fSG_Li256ELb1ELb0EEENS1_19SingleTileSchedulerILb1ELb0ELb0ELi80EEEEEEEEEvNT_6ParamsE,"",@"SHT_CUDA_INFO"
	.sectionflags	@""
	.align	4


	//----- nvinfo : EIATTR_CUDA_API_VERSION
	.align		4
        /*0000*/ 	.byte	0x04, 0x37
        /*0002*/ 	.short	(.L_260 - .L_259)
.L_259:
        /*0004*/ 	.word	0x00000082


	//----- nvinfo : EIATTR_KPARAM_INFO
	.align		4
.L_260:
        /*0008*/ 	.byte	0x04, 0x17
        /*000a*/ 	.short	(.L_262 - .L_261)
.L_261:
        /*000c*/ 	.word	0x00000000
        /*0010*/ 	.short	0x0000
        /*0012*/ 	.short	0x0070
        /*0014*/ 	.byte	0x00, 0xf0, 0x01, 0x1a


	//----- nvinfo : EIATTR_SPARSE_MMA_MASK
	.align		4
.L_262:
        /*0018*/ 	.byte	0x03, 0x50
        /*001a*/ 	.short	0x0000


	//----- nvinfo : EIATTR_MAXREG_COUNT
	.align		4
        /*001c*/ 	.byte	0x03, 0x1b
        /*001e*/ 	.short	0x00a8


	//----- nvinfo : EIATTR_NUM_BARRIERS
	.align		4
        /*0020*/ 	.byte	0x02, 0x4c
        /*0022*/ 	.byte	0x0a
	.zero		1


	//----- nvinfo : EIATTR_ANNOTATIONS
	.align		4
        /*0024*/ 	.byte	0x04, 0x55
        /*0026*/ 	.short	(.L_264 - .L_263)


	//   ....[0]....
.L_263:
        /*0028*/ 	.word	0x00000001
        /*002c*/ 	.byte	0x60, 0xa5, 0x00, 0x00, 0x01, 0x00, 0x00, 0x00, 0xc0, 0xa5, 0x00, 0x00


	//----- nvinfo : EIATTR_MERCURY_ISA_VERSION
	.align		4
.L_264:
        /*0038*/ 	.byte	0x03, 0x5f
        /*003a*/ 	.short	0x0101


	//----- nvinfo : EIATTR_INT_WARP_WIDE_INSTR_OFFSETS
	.align		4
        /*003c*/ 	.byte	0x04, 0x31
        /*003e*/ 	.short	(.L_266 - .L_265)


	//   ....[0]....
.L_265:
        /*0040*/ 	.word	0x00000180


	//   ....[1]....
        /*0044*/ 	.word	0x00000230


	//   ....[2]....
        /*0048*/ 	.word	0x00009730


	//----- nvinfo : EIATTR_COOP_GROUP_MASK_REGIDS
	.align		4
.L_266:
        /*004c*/ 	.byte	0x04, 0x29
        /*004e*/ 	.short	(.L_268 - .L_267)


	//   ....[0]....
.L_267:
        /*0050*/ 	.word	0xffffffff


	//   ....[1]....
        /*0054*/ 	.word	0xffffffff


	//   ....[2]....
        /*0058*/ 	.word	0xffffffff


	//   ....[3]....
        /*005c*/ 	.word	0xffffffff


	//   ....[4]....
        /*0060*/ 	.word	0xffffffff


	//   ....[5]....
        /*0064*/ 	.word	0xffffffff


	//----- nvinfo : EIATTR_COOP_GROUP_INSTR_OFFSETS
	.align		4
.L_268:
        /*0068*/ 	.byte	0x04, 0x28
        /*006a*/ 	.short	(.L_270 - .L_269)


	//   ....[0]....
.L_269:
        /*006c*/ 	.word	0x00000060


	//   ....[1]....
        /*0070*/ 	.word	0x00000190


	//   ....[2]....
        /*0074*/ 	.word	0x00000240


	//   ....[3]....
        /*0078*/ 	.word	0x000003a0


	//   ....[4]....
        /*007c*/ 	.word	0x000010a0


	//   ....[5]....
        /*0080*/ 	.word	0x000093a0


	//----- nvinfo : EIATTR_REG_RECONFIG
	.align		4
.L_270:
        /*0084*/ 	.byte	0x01, 0x54
	.zero		2


	//----- nvinfo : EIATTR_MBARRIER_INSTR_OFFSETS
	.align		4
        /*0088*/ 	.byte	0x04, 0x39
        /*008a*/ 	.short	(.L_272 - .L_271)


	//   ....[0]....
.L_271:
        /*008c*/ 	.word	0x00000260
        /*0090*/ 	.word	0x000000ff
        /*0094*/ 	.word	0x00031800
        /*0098*/ 	.short	0x0100
        /*009a*/ 	.byte	0x06
	.zero		1


	//   ....[1]....
        /*009c*/ 	.word	0x00000350
        /*00a0*/ 	.word	0x000000ff
        /*00a4*/ 	.word	0x00031810
        /*00a8*/ 	.short	0x0100
        /*00aa*/ 	.byte	0x08
	.zero		1


	//   ....[2]....
        /*00ac*/ 	.word	0x00000360
        /*00b0*/ 	.word	0x000000ff
        /*00b4*/ 	.word	0x00031820
        /*00b8*/ 	.short	0x0100
        /*00ba*/ 	.byte	0x08
	.zero		1


	//   ....[3]....
        /*00bc*/ 	.word	0x00000370
        /*00c0*/ 	.word	0x000000ff
        /*00c4*/ 	.word	0x00031818
        /*00c8*/ 	.short	0x0100
        /*00ca*/ 	.byte	0x08
	.zero		1


	//   ....[4]....
        /*00cc*/ 	.word	0x00000380
        /*00d0*/ 	.word	0x000000ff
        /*00d4*/ 	.word	0x00031828
        /*00d8*/ 	.short	0x0100
        /*00da*/ 	.byte	0x08
	.zero		1


	//   ....[5]....
        /*00dc*/ 	.word	0x000004b0
        /*00e0*/ 	.word	0x000000ff
        /*00e4*/ 	.word	0x00031830
        /*00e8*/ 	.short	0x0100
        /*00ea*/ 	.byte	0x08
	.zero		1


	//   ....[6]....
        /*00ec*/ 	.word	0x000004c0
        /*00f0*/ 	.word	0x000000ff
        /*00f4*/ 	.word	0x00031838
        /*00f8*/ 	.short	0x0100
        /*00fa*/ 	.byte	0x08
	.zero		1


	//   ....[7]....
        /*00fc*/ 	.word	0x00001030
        /*0100*/ 	.word	0x00000012
        /*0104*/ 	.word	0x00031800
        /*0108*/ 	.short	0x010a
        /*010a*/ 	.byte	0x3f
	.zero		1


	//   ....[8]....
        /*010c*/ 	.word	0x000010c0
        /*0110*/ 	.word	0x00000012
        /*0114*/ 	.word	0x00031800
        /*0118*/ 	.short	0x010a
        /*011a*/ 	.byte	0x3f
	.zero		1


	//   ....[9]....
        /*011c*/ 	.word	0x000019f0
        /*0120*/ 	.word	0x00000011
        /*0124*/ 	.word	0x00031810
        /*0128*/ 	.short	0x010a
        /*012a*/ 	.byte	0x3f
	.zero		1


	//   ....[10]....
        /*012c*/ 	.word	0x00001ab0
        /*0130*/ 	.word	0x00000011
        /*0134*/ 	.word	0x00031810
        /*0138*/ 	.short	0x010a
        /*013a*/ 	.byte	0x3f
	.zero		1


	//   ....[11]....
        /*013c*/ 	.word	0x00003640
        /*0140*/ 	.word	0x00000012
        /*0144*/ 	.word	0x00031830
        /*0148*/ 	.short	0x010a
        /*014a*/ 	.byte	0x3f
	.zero		1


	//   ....[12]....
        /*014c*/ 	.word	0x00003700
        /*0150*/ 	.word	0x00000012
        /*0154*/ 	.word	0x00031830
        /*0158*/ 	.short	0x010a
        /*015a*/ 	.byte	0x3f
	.zero		1


	//   ....[13]....
        /*015c*/ 	.word	0x00007dc0
        /*0160*/ 	.word	0x00000018
        /*0164*/ 	.word	0x00000000
        /*0168*/ 	.short	0x0101
        /*016a*/ 	.byte	0x3f
	.zero		1


	//   ....[14]....
        /*016c*/ 	.word	0x000084b0
        /*0170*/ 	.word	0x00000011
        /*0174*/ 	.word	0x00000000
        /*0178*/ 	.short	0x0101
        /*017a*/ 	.byte	0x3f
	.zero		1


	//   ....[15]....
        /*017c*/ 	.word	0x00009aa0
        /*0180*/ 	.word	0x00000000
        /*0184*/ 	.word	0x00031820
        /*0188*/ 	.short	0x010a
        /*018a*/ 	.byte	0x3f
	.zero		1


	//   ....[16]....
        /*018c*/ 	.word	0x0000a4e0
        /*0190*/ 	.word	0x00000000
        /*0194*/ 	.word	0x00031838
        /*0198*/ 	.short	0x010a
        /*019a*/ 	.byte	0x3f
	.zero		1


	//   ....[17]....
        /*019c*/ 	.word	0x0000a890
        /*01a0*/ 	.word	0x00000013
        /*01a4*/ 	.word	0x00031820
        /*01a8*/ 	.short	0x010a
        /*01aa*/ 	.byte	0x3f
	.zero		1


	//   ....[18]....
        /*01ac*/ 	.word	0x0000acc0
        /*01b0*/ 	.word	0x00000000
        /*01b4*/ 	.word	0x00031838
        /*01b8*/ 	.short	0x010a
        /*01ba*/ 	.byte	0x3f
	.zero		1


	//   ....[19]....
        /*01bc*/ 	.word	0x0000b1f0
        /*01c0*/ 	.word	0x00000006
        /*01c4*/ 	.word	0x00000000
        /*01c8*/ 	.short	0x010a
        /*01ca*/ 	.byte	0x3f
	.zero		1


	//   ....[20]....
        /*01cc*/ 	.word	0x0000b280
        /*01d0*/ 	.word	0x00000005
        /*01d4*/ 	.word	0x00000000
        /*01d8*/ 	.short	0x010a
        /*01da*/ 	.byte	0x3f
	.zero		1


	//   ....[21]....
        /*01dc*/ 	.word	0x0000b2d0
        /*01e0*/ 	.word	0x00000007
        /*01e4*/ 	.word	0x00031838
        /*01e8*/ 	.short	0x010a
        /*01ea*/ 	.byte	0x3f
	.zero		1


	//   ....[22]....
        /*01ec*/ 	.word	0x0000b330
        /*01f0*/ 	.word	0x00000012
        /*01f4*/ 	.word	0x00031800
        /*01f8*/ 	.short	0x010a
        /*01fa*/ 	.byte	0x3f
	.zero		1


	//   ....[23]....
        /*01fc*/ 	.word	0x0000b380
        /*0200*/ 	.word	0x00000011
        /*0204*/ 	.word	0x00031810
        /*0208*/ 	.short	0x010a
        /*020a*/ 	.byte	0x3f
	.zero		1


	//   ....[24]....
        /*020c*/ 	.word	0x0000b3d0
        /*0210*/ 	.word	0x00000012
        /*0214*/ 	.word	0x00031830
        /*0218*/ 	.short	0x010a
        /*021a*/ 	.byte	0x3f
	.zero		1


	//   ....[25]....
        /*021c*/ 	.word	0x0000b420
        /*0220*/ 	.word	0x00000000
        /*0224*/ 	.word	0x00031820
        /*0228*/ 	.short	0x010a
        /*022a*/ 	.byte	0x3f
	.zero		1


	//   ....[26]....
        /*022c*/ 	.word	0x0000b470
        /*0230*/ 	.word	0x00000000
        /*0234*/ 	.word	0x00031838
        /*0238*/ 	.short	0x010a
        /*023a*/ 	.byte	0x3f
	.zero		1


	//   ....[27]....
        /*023c*/ 	.word	0x0000b4d0
        /*0240*/ 	.word	0x00000013
        /*0244*/ 	.word	0x00031820
        /*0248*/ 	.short	0x010a
        /*024a*/ 	.byte	0x3f
	.zero		1


	//   ....[28]....
        /*024c*/ 	.word	0x0000b520
        /*0250*/ 	.word	0x00000000
        /*0254*/ 	.word	0x00031838
        /*0258*/ 	.short	0x010a
        /*025a*/ 	.byte	0x3f
	.zero		1


	//   ....[29]....
        /*025c*/ 	.word	0x0000b570
        /*0260*/ 	.word	0x00000006
        /*0264*/ 	.word	0x00000000
        /*0268*/ 	.short	0x010a
        /*026a*/ 	.byte	0x3f
	.zero		1


	//   ....[30]....
        /*026c*/ 	.word	0x0000b5c0
        /*0270*/ 	.word	0x00000005
        /*0274*/ 	.word	0x00000000
        /*0278*/ 	.short	0x010a
        /*027a*/ 	.byte	0x3f
	.zero		1


	//----- nvinfo : EIATTR_NUM_MBARRIERS
	.align		4
.L_272:
        /*027c*/ 	.byte	0x03, 0x38
        /*027e*/ 	.short	0x0007


	//----- nvinfo : EIATTR_EXIT_INSTR_OFFSETS
	.align		4
        /*0280*/ 	.byte	0x04, 0x1c
        /*0282*/ 	.short	(.L_274 - .L_273)


	//   ....[0]....
.L_273:
        /*0284*/ 	.word	0x0000b320


	//----- nvinfo : EIATTR_MAX_THREADS
	.align		4
.L_274:
        /*0288*/ 	.byte	0x04, 0x05
        /*028a*/ 	.short	(.L_276 - .L_275)
.L_275:
        /*028c*/ 	.word	0x00000180
        /*0290*/ 	.word	0x00000001
        /*0294*/ 	.word	0x00000001


	//----- nvinfo : EIATTR_CRS_STACK_SIZE
	.align		4
.L_276:
        /*0298*/ 	.byte	0x04, 0x1e
        /*029a*/ 	.short	(.L_278 - .L_277)
.L_277:
        /*029c*/ 	.word	0x00000000


	//----- nvinfo : EIATTR_CBANK_PARAM_SIZE
	.align		4
.L_278:
        /*02a0*/ 	.byte	0x03, 0x19
        /*02a2*/ 	.short	0x06f0


	//----- nvinfo : EIATTR_PARAM_CBANK
	.align		4
        /*02a4*/ 	.byte	0x04, 0x0a
        /*02a6*/ 	.short	(.L_280 - .L_279)
	.align		4
.L_279:
        /*02a8*/ 	.word	index@(.nv.constant0._ZN7cutlass13device_kernelIN5flash11enable_sm90INS1_16FlashAttnBwdSm90INS1_25CollectiveMainloopBwdSm90ILi2ELi1ELi1EN4cute5tupleIJNS5_1CILi1EEES8_S8_EEENS6_IJNS7_ILi64EEENS7_ILi80EEENS7_ILi256EEEEEENS_10bfloat16_tEfNS_4arch4Sm90ELb0ELb0ELb1ELb1ELb0ELb0ELb1ELb1ELi2ELi1ELi1ELi1ELb0EEENS1_24CollectiveEpilogueBwdGQAISD_fSG_Li256ELb1ELb0EEENS1_19SingleTileSchedulerILb1ELb0ELb0ELi80EEEEEEEEEvNT_6ParamsE)
        /*02ac*/ 	.short	0x0210
        /*02ae*/ 	.short	0x06f0


	//----- nvinfo : EIATTR_SW_WAR
	.align		4
.L_280:
        /*02b0*/ 	.byte	0x04, 0x36
        /*02b2*/ 	.short	(.L_282 - .L_281)
.L_281:
        /*02b4*/ 	.word	0x00000008
.L_282:


//--------------------- .nv.info._ZN7cutlass13device_kernelIN5flash11enable_sm90INS1_16FlashAttnBwdSm90INS1_25CollectiveMainloopBwdSm90ILi2ELi1ELi1EN4cute5tupleIJNS5_1CILi1EEES8_S8_EEENS6_IJNS7_ILi64EEENS7_ILi80EEENS7_ILi256EEEEEENS_10bfloat16_tEfNS_4arch4Sm90ELb0ELb1ELb1ELb0ELb0ELb0ELb1ELb1ELi2ELi1ELi1ELi1ELb0EEENS1_21CollectiveEpilogueBwdISD_SE_SG_Li256ELb0ELb1ELi2EEENS1_19SingleTileSchedulerILb0ELb0ELb0ELi80EEEEEEEEEvNT_6ParamsE --------------------------
	.section	.nv.info._ZN7cutlass13device_kernelIN5flash11enable_sm90INS1_16FlashAttnBwdSm90INS1_25CollectiveMainloopBwdSm90ILi2ELi1ELi1EN4cute5tupleIJNS5_1CILi1EEES8_S8_EEENS6_IJNS7_ILi64EEENS7_ILi80EEENS7_ILi256EEEEEENS_10bfloat16_tEfNS_4arch4Sm90ELb0ELb1ELb1ELb0ELb0ELb0ELb1ELb1ELi2ELi1ELi1ELi1ELb0EEENS1_21CollectiveEpilogueBwdISD_SE_SG_Li256ELb0ELb1ELi2EEENS1_19SingleTileSchedulerILb0ELb0ELb0ELi80EEEEEEEEEvNT_6ParamsE,"",@"SHT_CUDA_INFO"
	.sectionflags	@""
	.align	4


	//----- nvinfo : EIATTR_CUDA_API_VERSION
	.align		4
        /*0000*/ 	.byte	0x04, 0x37
        /*0002*/ 	.short	(.L_284 - .L_283)
.L_283:
        /*0004*/ 	.word	0x00000082


	//----- nvinfo : EIATTR_KPARAM_INFO
	.align		4
.L_284:
        /*0008*/ 	.byte	0x04, 0x17
        /*000a*/ 	.short	(.L_286 - .L_285)
.L_285:
        /*000c*/ 	.word	0x00000000
        /*0010*/ 	.short	0x0000
        /*0012*/ 	.short	0x0070
        /*0014*/ 	.byte	0x00, 0xf0, 0x01, 0x24


	//----- nvinfo : EIATTR_SPARSE_MMA_MASK
	.align		4
.L_286:
        /*0018*/ 	.byte	0x03, 0x50
        /*001a*/ 	.short	0x0000


	//----- nvinfo : EIATTR_MAXREG_COUNT
	.align		4
        /*001c*/ 	.byte	0x03, 0x1b
        /*001e*/ 	.short	0x00a8


	//----- nvinfo : EIATTR_NUM_BARRIERS
	.align		4
        /*0020*/ 	.byte	0x02, 0x4c
        /*0022*/ 	.byte	0x0a
	.zero		1


	//----- nvinfo : EIATTR_EXTERNS
	.align		4
        /*0024*/ 	.byte	0x04, 0x0f
        /*0026*/ 	.short	(.L_288 - .L_287)


	//   ....[0]....
	.align		4
.L_287:
        /*0028*/ 	.word	index@(__assertfail)


	//----- nvinfo : EIATTR_ANNOTATIONS
	.align		4
.L_288:
        /*002c*/ 	.byte	0x04, 0x55
        /*002e*/ 	.short	(.L_290 - .L_289)


	//   ....[0]....
.L_289:
        /*0030*/ 	.word	0x00000001
        /*0034*/ 	.byte	0x20, 0x03, 0x00, 0x00, 0x01, 0x00, 0x00, 0x00, 0x40, 0x0e, 0x00, 0x00, 0x01, 0x00, 0x00, 0x00
        /*0044*/ 	.byte	0x50, 0xf4, 0x00, 0x00


	//----- nvinfo : EIATTR_MERCURY_ISA_VERSION
	.align		4
.L_290:
        /*0048*/ 	.byte	0x03, 0x5f
        /*004a*/ 	.short	0x0101


	//----- nvinfo : EIATTR_INT_WARP_WIDE_INSTR_OFFSETS
	.align		4
        /*004c*/ 	.byte	0x04, 0x31
        /*004e*/ 	.short	(.L_292 - .L_291)


	//   ....[0]....
.L_291:
        /*0050*/ 	.word	0x000001f0


	//   ....[1]....
        /*0054*/ 	.word	0x00000220


	//----- nvinfo : EIATTR_COOP_GROUP_MASK_REGIDS
	.align		4
.L_292:
        /*0058*/ 	.byte	0x04, 0x29
        /*005a*/ 	.short	(.L_294 - .L_293)


	//   ....[0]....
.L_293:
        /*005c*/ 	.word	0xffffffff


	//   ....[1]....
        /*0060*/ 	.word	0xffffffff


	//   ....[2]....
        /*0064*/ 	.word	0xffffffff


	//   ....[3]....
        /*0068*/ 	.word	0xffffffff


	//   ....[4]....
        /*006c*/ 	.word	0xffffffff


	//   ....[5]....
        /*0070*/ 	.word	0xffffffff


	//   ....[6]....
        /*0074*/ 	.word	0xffffffff


	//----- nvinfo : EIATTR_COOP_GROUP_INSTR_OFFSETS
	.align		4
.L_294:
        /*0078*/ 	.byte	0x04, 0x28
        /*007a*/ 	.short	(.L_296 - .L_295)


	//   ....[0]....
.L_295:
        /*007c*/ 	.word	0x00000060


	//   ....[1]....
        /*0080*/ 	.word	0x00000200


	//   ....[2]....
        /*0084*/ 	.word	0x00000280


	//   ....[3]....
        /*0088*/ 	.word	0x00000460


	//   ....[4]....
        /*008c*/ 	.word	0x00000e00


	//   ....[5]....
        /*0090*/ 	.word	0x0000b8b0


	//   ....[6]....
        /*0094*/ 	.word	0x0000db60


	//----- nvinfo : EIATTR_REG_RECONFIG
	.align		4
.L_296:
        /*0098*/ 	.byte	0x01, 0x54
	.zero		2


	//----- nvinfo : EIATTR_SYSCALL_OFFSETS
	.align		4
        /*009c*/ 	.byte	0x04, 0x46
        /*009e*/ 	.short	(.L_298 - .L_297)


	//   ....[0]....
.L_297:
        /*00a0*/ 	.word	0x0000b2d0


	//   ....[1]....
        /*00a4*/ 	.word	0x0000b410


	//   ....[2]....
        /*00a8*/ 	.word	0x0000b530


	//   ....[3]....
        /*00ac*/ 	.word	0x0000b650


	//----- nvinfo : EIATTR_MBARRIER_INSTR_OFFSETS
	.align		4
.L_298:
        /*00b0*/ 	.byte	0x04, 0x39
        /*00b2*/ 	.short	(.L_300 - .L_299)


	//   ....[0]....
.L_299:
        /*00b4*/ 	.word	0x000002f0
        /*00b8*/ 	.word	0x000000ff
        /*00bc*/ 	.word	0x00031800
        /*00c0*/ 	.short	0x0100
        /*00c2*/ 	.byte	0x06
	.zero		1


	//   ....[1]....
        /*00c4*/ 	.word	0x00000410
        /*00c8*/ 	.word	0x000000ff
        /*00cc*/ 	.word	0x00031810
        /*00d0*/ 	.short	0x0100
        /*00d2*/ 	.byte	0x08
	.zero		1


	//   ....[2]....
        /*00d4*/ 	.word	0x00000420
        /*00d8*/ 	.word	0x000000ff
        /*00dc*/ 	.word	0x00031820
        /*00e0*/ 	.short	0x0100
        /*00e2*/ 	.byte	0x08
	.zero		1


	//   ....[3]....
        /*00e4*/ 	.word	0x00000430
        /*00e8*/ 	.word	0x000000ff
        /*00ec*/ 	.word	0x00031818
        /*00f0*/ 	.short	0x0100
        /*00f2*/ 	.byte	0x08
	.zero		1


	//   ....[4]....
        /*00f4*/ 	.word	0x00000440
        /*00f8*/ 	.word	0x000000ff
        /*00fc*/ 	.word	0x00031828
        /*0100*/ 	.short	0x0100
        /*0102*/ 	.byte	0x08
	.zero		1


	//   ....[5]....
        /*0104*/ 	.word	0x00000570
        /*0108*/ 	.word	0x000000ff
        /*010c*/ 	.word	0x00031830
        /*0110*/ 	.short	0x0100
        /*0112*/ 	.byte	0x08
	.zero		1


	//   ....[6]....
        /*0114*/ 	.word	0x00000580
        /*0118*/ 	.word	0x000000ff
        /*011c*/ 	.word	0x00031838
        /*0120*/ 	.short	0x0100
        /*0122*/ 	.byte	0x08
	.zero		1


	//   ....[7]....
        /*0124*/ 	.word	0x00000d90
        /*0128*/ 	.word	0x00000011
        /*012c*/ 	.word	0x00031800
        /*0130*/ 	.short	0x010a
        /*0132*/ 	.byte	0x3f
	.zero		1


	//   ....[8]....
        /*0134*/ 	.word	0x00000e20
        /*0138*/ 	.word	0x00000011
        /*013c*/ 	.word	0x00031800
        /*0140*/ 	.short	0x010a
        /*0142*/ 	.byte	0x3f
	.zero		1


	//   ....[9]....
        /*0144*/ 	.word	0x00001790
        /*0148*/ 	.word	0x00000010
        /*014c*/ 	.word	0x00031810
        /*0150*/ 	.short	0x010a
        /*0152*/ 	.byte	0x3f
	.zero		1


	//   ....[10]....
        /*0154*/ 	.word	0x00001860
        /*0158*/ 	.word	0x00000010
        /*015c*/ 	.word	0x00031810
        /*0160*/ 	.short	0x010a
        /*0162*/ 	.byte	0x3f
	.zero		1


	//   ....[11]....
        /*0164*/ 	.word	0x00003e10
        /*0168*/ 	.word	0x00000011
        /*016c*/ 	.word	0x00031830
        /*0170*/ 	.short	0x010a
        /*0172*/ 	.byte	0x3f
	.zero		1


	//   ....[12]....
        /*0174*/ 	.word	0x00003ed0
        /*0178*/ 	.word	0x00000011
        /*017c*/ 	.word	0x00031830
        /*0180*/ 	.short	0x010a
        /*0182*/ 	.byte	0x3f
	.zero		1


	//   ....[13]....
        /*0184*/ 	.word	0x0000a210
        /*0188*/ 	.word	0x00000018
        /*018c*/ 	.word	0x00000000
        /*0190*/ 	.short	0x0101
        /*0192*/ 	.byte	0x3f
	.zero		1


	//   ....[14]....
        /*0194*/ 	.word	0x0000ac00
        /*0198*/ 	.word	0x00000010
        /*019c*/ 	.word	0x00000000
        /*01a0*/ 	.short	0x0101
        /*01a2*/ 	.byte	0x3f
	.zero		1


	//   ....[15]....
        /*01a4*/ 	.word	0x0000e050
        /*01a8*/ 	.word	0x00000005
        /*01ac*/ 	.word	0x00031820
        /*01b0*/ 	.short	0x010a
        /*01b2*/ 	.byte	0x3f
	.zero		1


	//   ....[16]....
        /*01b4*/ 	.word	0x0000e920
        /*01b8*/ 	.word	0x00000005
        /*01bc*/ 	.word	0x00031838
        /*01c0*/ 	.short	0x010a
        /*01c2*/ 	.byte	0x3f
	.zero		1


	//   ....[17]....
        /*01c4*/ 	.word	0x0000ec80
        /*01c8*/ 	.word	0x00000013
        /*01cc*/ 	.word	0x00031820
        /*01d0*/ 	.short	0x010a
        /*01d2*/ 	.byte	0x3f
	.zero		1


	//   ....[18]....
        /*01d4*/ 	.word	0x0000f060
        /*01d8*/ 	.word	0x00000005
        /*01dc*/ 	.word	0x00031838
        /*01e0*/ 	.short	0x010a
        /*01e2*/ 	.byte	0x3f
	.zero		1


	//   ....[19]....
        /*01e4*/ 	.word	0x0000f520
        /*01e8*/ 	.word	0x00000005
        /*01ec*/ 	.word	0x00000000
        /*01f0*/ 	.short	0x010a
        /*01f2*/ 	.byte	0x3f
	.zero		1


	//   ....[20]....
        /*01f4*/ 	.word	0x0000f5b0
        /*01f8*/ 	.word	0x00000003
        /*01fc*/ 	.word	0x00000000
        /*0200*/ 	.short	0x010a
        /*0202*/ 	.byte	0x3f
	.zero		1


	//   ....[21]....
        /*0204*/ 	.word	0x0000f600
        /*0208*/ 	.word	0x00000004
        /*020c*/ 	.word	0x00031838
        /*0210*/ 	.short	0x010a
        /*0212*/ 	.byte	0x3f
	.zero		1


	//   ....[22]....
        /*0214*/ 	.word	0x0000f660
        /*0218*/ 	.word	0x00000011
        /*021c*/ 	.word	0x00031800
        /*0220*/ 	.short	0x010a
        /*0222*/ 	.byte	0x3f
	.zero		1


	//   ....[23]....
        /*0224*/ 	.word	0x0000f6b0
        /*0228*/ 	.word	0x00000010
        /*022c*/ 	.word	0x00031810
        /*0230*/ 	.short	0x010a
        /*0232*/ 	.byte	0x3f
	.zero		1


	//   ....[24]....
        /*0234*/ 	.word	0x0000f700
        /*0238*/ 	.word	0x00000011
        /*023c*/ 	.word	0x00031830
        /*0240*/ 	.short	0x010a
        /*0242*/ 	.byte	0x3f
	.zero		1


	//   ....[25]....
        /*0244*/ 	.word	0x0000f750
        /*0248*/ 	.word	0x00000005
        /*024c*/ 	.word	0x00031820
        /*0250*/ 	.short	0x010a
        /*0252*/ 	.byte	0x3f
	.zero		1


	//   ....[26]....
        /*0254*/ 	.word	0x0000f7a0
        /*0258*/ 	.word	0x00000005
        /*025c*/ 	.word	0x00031838
        /*0260*/ 	.short	0x010a
        /*0262*/ 	.byte	0x3f
	.zero		1


	//   ....[27]....
        /*0264*/ 	.word	0x0000f800
        /*0268*/ 	.word	0x00000013
        /*026c*/ 	.word	0x00031820
        /*0270*/ 	.short	0x010a
        /*0272*/ 	.byte	0x3f
	.zero		1


	//   ....[28]....
        /*0274*/ 	.word	0x0000f850
        /*0278*/ 	.word	0x00000005
        /*027c*/ 	.word	0x00031838
        /*0280*/ 	.short	0x010a
        /*0282*/ 	.byte	0x3f
	.zero		1


	//   ....[29]....
        /*0284*/ 	.word	0x0000f920
        /*0288*/ 	.word	0x00000005
        /*028c*/ 	.word	0x00000000
        /*0290*/ 	.short	0x010a
        /*0292*/ 	.byte	0x3f
	.zero		1


	//   ....[30]....
        /*0294*/ 	.word	0x0000f970
        /*0298*/ 	.word	0x00000003
        /*029c*/ 	.word	0x00000000
        /*02a0*/ 	.short	0x010a
        /*02a2*/ 	.byte	0x3f
	.zero		1


	//----- nvinfo : EIATTR_NUM_MBARRIERS
	.align		4
.L_300:
        /*02a4*/ 	.byte	0x03, 0x38
        /*02a6*/ 	.short	0x0007


	//----- nvinfo : EIATTR_EXIT_INSTR_OFFSETS
	.align		4
        /*02a8*/ 	.byte	0x04, 0x1c
        /*02aa*/ 	.short	(.L_302 - .L_301)


	//   ....[0]....
.L_301:
        /*02ac*/ 	.word	0x00000650


	//   ....[1]....
        /*02b0*/ 	.word	0x0000c1f0


	//   ....[2]....
        /*02b4*/ 	.word	0x0000db10


	//   ....[3]....
        /*02b8*/ 	.word	0x0000f650


	//----- nvinfo : EIATTR_MAX_THREADS
	.align		4
.L_302:
        /*02bc*/ 	.byte	0x04, 0x05
        /*02be*/ 	.short	(.L_304 - .L_303)
.L_303:
        /*02c0*/ 	.word	0x00000180
        /*02c4*/ 	.word	0x00000001
        /*02c8*/ 	.word	0x00000001


	//----- nvinfo : EIATTR_CRS_STACK_SIZE
	.align		4
.L_304:
        /*02cc*/ 	.byte	0x04, 0x1e
        /*02ce*/ 	.short	(.L_306 - .L_305)
.L_305:
        /*02d0*/ 	.word	0x00000000


	//----- nvinfo : EIATTR_CBANK_PARAM_SIZE
	.align		4
.L_306:
        /*02d4*/ 	.byte	0x03, 0x19
        /*02d6*/ 	.short	0x0970


	//----- nvinfo : EIATTR_PARAM_CBANK
	.align		4
        /*02d8*/ 	.byte	0x04, 0x0a
        /*02da*/ 	.short	(.L_308 - .L_307)
	.align		4
.L_307:
        /*02dc*/ 	.word	index@(.nv.constant0._ZN7cutlass13device_kernelIN5flash11enable_sm90INS1_16FlashAttnBwdSm90INS1_25CollectiveMainloopBwdSm90ILi2ELi1ELi1EN4cute5tupleIJNS5_1CILi1EEES8_S8_EEENS6_IJNS7_ILi64EEENS7_ILi80EEENS7_ILi256EEEEEENS_10bfloat16_tEfNS_4arch4Sm90ELb0ELb1ELb1ELb0ELb0ELb0ELb1ELb1ELi2ELi1ELi1ELi1ELb0EEENS1_21CollectiveEpilogueBwdISD_SE_SG_Li256ELb0ELb1ELi2EEENS1_19SingleTileSchedulerILb0ELb0ELb0ELi80EEEEEEEEEvNT_6ParamsE)
        /*02e0*/ 	.short	0x0210
        /*02e2*/ 	.short	0x0970


	//----- nvinfo : EIATTR_SW_WAR
	.align		4
.L_308:
        /*02e4*/ 	.byte	0x04, 0x36
        /*02e6*/ 	.short	(.L_310 - .L_309)
.L_309:
        /*02e8*/ 	.word	0x00000008
.L_310:


//--------------------- .nv.info._ZN7cutlass13device_kernelIN5flash11enable_sm90INS1_16FlashAttnBwdSm90INS1_25CollectiveMainloopBwdSm90ILi2ELi1ELi1EN4cute5tupleIJNS5_1CILi1EEES8_S8_EEENS6_IJNS7_ILi64EEENS7_ILi80EEENS7_ILi256EEEEEENS_10bfloat16_tEfNS_4arch4Sm90ELb0ELb1ELb1ELb0ELb0ELb0ELb1ELb1ELi2ELi1ELi1ELi1ELb0EEENS1_24CollectiveEpilogueBwdGQAISD_fSG_Li256ELb0ELb0EEENS1_19SingleTileSchedulerILb0ELb0ELb0ELi80EEEEEEEEEvNT_6ParamsE --------------------------
	.section	.nv.info._ZN7cutlass13device_kernelIN5flash11enable_sm90INS1_16FlashAttnBwdSm90INS1_25CollectiveMainloopBwdSm90ILi2ELi1ELi1EN4cute5tupleIJNS5_1CILi1EEES8_S8_EEENS6_IJNS7_ILi64EEENS7_ILi80EEENS7_ILi256EEEEEENS_10bfloat16_tEfNS_4arch4Sm90ELb0ELb1ELb1ELb0ELb0ELb0ELb1ELb1ELi2ELi1ELi1ELi1ELb0EEENS1_24CollectiveEpilogueBwdGQAISD_fSG_Li256ELb0ELb0EEENS1_19SingleTileSchedulerILb0ELb0ELb0ELi80EEEEEEEEEvNT_6ParamsE,"",@"SHT_CUDA_INFO"
	.sectionflags	@""
	.align	4


	//----- nvinfo : EIATTR_CUDA_API_VERSION
	.align		4
        /*0000*/ 	.byte	0x04, 0x37
        /*0002*/ 	.short	(.L_312 - .L_311)
.L_311:
        /*0004*/ 	.word	0x00000082


	//----- nvinfo : EIATTR_KPARAM_INFO
	.align		4
.L_312:
        /*0008*/ 	.byte	0x04, 0x17
        /*000a*/ 	.short	(.L_314 - .L_313)
.L_313:
        /*000c*/ 	.word	0x00000000
        /*0010*/ 	.short	0x0000
        /*0012*/ 	.short	0x0070
        /*0014*/ 	.byte	0x00, 0xf0, 0x01, 0x1a


	//----- nvinfo : EIATTR_SPARSE_MMA_MASK
	.align		4
.L_314:
        /*0018*/ 	.byte	0x03, 0x50
        /*001a*/ 	.short	0x0000


	//----- nvinfo : EIATTR_MAXREG_COUNT
	.align		4
        /*001c*/ 	.byte	0x03, 0x1b
        /*001e*/ 	.short	0x00a8


	//----- nvinfo : EIATTR_NUM_BARRIERS
	.align		4
        /*0020*/ 	.byte	0x02, 0x4c
        /*0022*/ 	.byte	0x0a
	.zero		1


	//----- nvinfo : EIATTR_ANNOTATIONS
	.align		4
        /*0024*/ 	.byte	0x04, 0x55
        /*0026*/ 	.short	(.L_316 - .L_315)


	//   ....[0]....
.L_315:
        /*0028*/ 	.word	0x00000001
        /*002c*/ 	.byte	0xc0, 0x02, 0x00, 0x00, 0x01, 0x00, 0x00, 0x00, 0xe0, 0x0d, 0x00, 0x00, 0x01, 0x00, 0x00, 0x00
        /*003c*/ 	.byte	0xb0, 0xb1, 0x00, 0x00


	//----- nvinfo : EIATTR_MERCURY_ISA_VERSION
	.align		4
.L_316:
        /*0040*/ 	.byte	0x03, 0x5f
        /*0042*/ 	.short	0x0101


	//----- nvinfo : EIATTR_INT_WARP_WIDE_INSTR_OFFSETS
	.align		4
        /*0044*/ 	.byte	0x04, 0x31
        /*0046*/ 	.short	(.L_318 - .L_317)


	//   ....[0]....
.L_317:
        /*0048*/ 	.word	0x00000190


	//   ....[1]....
        /*004c*/ 	.word	0x000001c0


	//----- nvinfo : EIATTR_COOP_GROUP_MASK_REGIDS
	.align		4
.L_318:
        /*0050*/ 	.byte	0x04, 0x29
        /*0052*/ 	.short	(.L_320 - .L_319)


	//   ....[0]....
.L_319:
        /*0054*/ 	.word	0xffffffff


	//   ....[1]....
        /*0058*/ 	.word	0xffffffff


	//   ....[2]....
        /*005c*/ 	.word	0xffffffff


	//   ....[3]....
        /*0060*/ 	.word	0xffffffff


	//   ....[4]....
        /*0064*/ 	.word	0xffffffff


	//   ....[5]....
        /*0068*/ 	.word	0xffffffff


	//----- nvinfo : EIATTR_COOP_GROUP_INSTR_OFFSETS
	.align		4
.L_320:
        /*006c*/ 	.byte	0x04, 0x28
        /*006e*/ 	.short	(.L_322 - .L_321)


	//   ....[0]....
.L_321:
        /*0070*/ 	.word	0x00000060


	//   ....[1]....
        /*0074*/ 	.word	0x000001a0


	//   ....[2]....
        /*0078*/ 	.word	0x00000220


	//   ....[3]....
        /*007c*/ 	.word	0x00000400


	//   ....[4]....
        /*0080*/ 	.word	0x00000da0


	//   ....[5]....
        /*0084*/ 	.word	0x000098f0


	//----- nvinfo : EIATTR_REG_RECONFIG
	.align		4
.L_322:
        /*0088*/ 	.byte	0x01, 0x54
	.zero		2


	//----- nvinfo : EIATTR_MBARRIER_INSTR_OFFSETS
	.align		4
        /*008c*/ 	.byte	0x04, 0x39
        /*008e*/ 	.short	(.L_324 - .L_323)


	//   ....[0]....
.L_323:
        /*0090*/ 	.word	0x00000290
        /*0094*/ 	.word	0x000000ff
        /*0098*/ 	.word	0x00031800
        /*009c*/ 	.short	0x0100
        /*009e*/ 	.byte	0x06
	.zero		1


	//   ....[1]....
        /*00a0*/ 	.word	0x000003b0
        /*00a4*/ 	.word	0x000000ff
        /*00a8*/ 	.word	0x00031810
        /*00ac*/ 	.short	0x0100
        /*00ae*/ 	.byte	0x08
	.zero		1


	//   ....[2]....
        /*00b0*/ 	.word	0x000003c0
        /*00b4*/ 	.word	0x000000ff
        /*00b8*/ 	.word	0x00031820
        /*00bc*/ 	.short	0x0100
        /*00be*/ 	.byte	0x08
	.zero		1


	//   ....[3]....
        /*00c0*/ 	.word	0x000003d0
        /*00c4*/ 	.word	0x000000ff
        /*00c8*/ 	.word	0x00031818
        /*00cc*/ 	.short	0x0100
        /*00ce*/ 	.byte	0x08
	.zero		1


	//   ....[4]....
        /*00d0*/ 	.word	0x000003e0
        /*00d4*/ 	.word	0x000000ff
        /*00d8*/ 	.word	0x00031828
        /*00dc*/ 	.short	0x0100
        /*00de*/ 	.byte	0x08
	.zero		1


	//   ....[5]....
        /*00e0*/ 	.word	0x00000510
        /*00e4*/ 	.word	0x000000ff
        /*00e8*/ 	.word	0x00031830
        /*00ec*/ 	.short	0x0100
        /*00ee*/ 	.byte	0x08
	.zero		1


	//   ....[6]....
        /*00f0*/ 	.word	0x00000520
        /*00f4*/ 	.word	0x000000ff
        /*00f8*/ 	.word	0x00031838
        /*00fc*/ 	.short	0x0100
        /*00fe*/ 	.byte	0x08
	.zero		1


	//   ....[7]....
        /*0100*/ 	.word	0x00000d30
        /*0104*/ 	.word	0x00000011
        /*0108*/ 	.word	0x00031800
        /*010c*/ 	.short	0x010a
        /*010e*/ 	.byte	0x3f
	.zero		1


	//   ....[8]....
        /*0110*/ 	.word	0x00000dc0
        /*0114*/ 	.word	0x00000011
        /*0118*/ 	.word	0x00031800
        /*011c*/ 	.short	0x010a
        /*011e*/ 	.byte	0x3f
	.zero		1


	//   ....[9]....
        /*0120*/ 	.word	0x00001740
        /*0124*/ 	.word	0x00000010
        /*0128*/ 	.word	0x00031810
        /*012c*/ 	.short	0x010a
        /*012e*/ 	.byte	0x3f
	.zero		1


	//   ....[10]....
        /*0130*/ 	.word	0x00001800
        /*0134*/ 	.word	0x00000010
        /*0138*/ 	.word	0x00031810
        /*013c*/ 	.short	0x010a
        /*013e*/ 	.byte	0x3f
	.zero		1


	//   ....[11]....
        /*0140*/ 	.word	0x000033d0
        /*0144*/ 	.word	0x00000011
        /*0148*/ 	.word	0x00031830
        /*014c*/ 	.short	0x010a
        /*014e*/ 	.byte	0x3f
	.zero		1


	//   ....[12]....
        /*0150*/ 	.word	0x00003490
        /*0154*/ 	.word	0x00000011
        /*0158*/ 	.word	0x00031830
        /*015c*/ 	.short	0x010a
        /*015e*/ 	.byte	0x3f
	.zero		1


	//   ....[13]....
        /*0160*/ 	.word	0x000083f0
        /*0164*/ 	.word	0x00000018
        /*0168*/ 	.word	0x00000000
        /*016c*/ 	.short	0x0101
        /*016e*/ 	.byte	0x3f
	.zero		1


	//   ....[14]....
        /*0170*/ 	.word	0x00008b00
        /*0174*/ 	.word	0x00000010
        /*0178*/ 	.word	0x00000000
        /*017c*/ 	.short	0x0101
        /*017e*/ 	.byte	0x3f
	.zero		1


	//   ....[15]....
        /*0180*/ 	.word	0x00009dd0
        /*0184*/ 	.word	0x00000006
        /*0188*/ 	.word	0x00031820
        /*018c*/ 	.short	0x010a
        /*018e*/ 	.byte	0x3f
	.zero		1


	//   ....[16]....
        /*0190*/ 	.word	0x0000a6a0
        /*0194*/ 	.word	0x00000006
        /*0198*/ 	.word	0x00031838
        /*019c*/ 	.short	0x010a
        /*019e*/ 	.byte	0x3f
	.zero		1


	//   ....[17]....
        /*01a0*/ 	.word	0x0000aa00
        /*01a4*/ 	.word	0x00000014
        /*01a8*/ 	.word	0x00031820
        /*01ac*/ 	.short	0x010a
        /*01ae*/ 	.byte	0x3f
	.zero		1


	//   ....[18]....
        /*01b0*/ 	.word	0x0000ade0
        /*01b4*/ 	.word	0x00000006
        /*01b8*/ 	.word	0x00031838
        /*01bc*/ 	.short	0x010a
        /*01be*/ 	.byte	0x3f
	.zero		1


	//   ....[19]....
        /*01c0*/ 	.word	0x0000b280
        /*01c4*/ 	.word	0x00000005
        /*01c8*/ 	.word	0x00000000
        /*01cc*/ 	.short	0x010a
        /*01ce*/ 	.byte	0x3f
	.zero		1


	//   ....[20]....
        /*01d0*/ 	.word	0x0000b310
        /*01d4*/ 	.word	0x00000003
        /*01d8*/ 	.word	0x00000000
        /*01dc*/ 	.short	0x010a
        /*01de*/ 	.byte	0x3f
	.zero		1


	//   ....[21]....
        /*01e0*/ 	.word	0x0000b360
        /*01e4*/ 	.word	0x00000007
        /*01e8*/ 	.word	0x00031838
        /*01ec*/ 	.short	0x010a
        /*01ee*/ 	.byte	0x3f
	.zero		1


	//   ....[22]....
        /*01f0*/ 	.word	0x0000b3c0
        /*01f4*/ 	.word	0x00000011
        /*01f8*/ 	.word	0x00031800
        /*01fc*/ 	.short	0x010a
        /*01fe*/ 	.byte	0x3f
	.zero		1


	//   ....[23]....
        /*0200*/ 	.word	0x0000b410
        /*0204*/ 	.word	0x00000010
        /*0208*/ 	.word	0x00031810
        /*020c*/ 	.short	0x010a
        /*020e*/ 	.byte	0x3f
	.zero		1


	//   ....[24]....
        /*0210*/ 	.word	0x0000b460
        /*0214*/ 	.word	0x00000011
        /*0218*/ 	.word	0x00031830
        /*021c*/ 	.short	0x010a
        /*021e*/ 	.byte	0x3f
	.zero		1


	//   ....[25]....
        /*0220*/ 	.word	0x0000b4b0
        /*0224*/ 	.word	0x00000006
        /*0228*/ 	.word	0x00031820
        /*022c*/ 	.short	0x010a
        /*022e*/ 	.byte	0x3f
	.zero		1


	//   ....[26]....
        /*0230*/ 	.word	0x0000b500
        /*0234*/ 	.word	0x00000006
        /*0238*/ 	.word	0x00031838
        /*023c*/ 	.short	0x010a
        /*023e*/ 	.byte	0x3f
	.zero		1


	//   ....[27]....
        /*0240*/ 	.word	0x0000b560
        /*0244*/ 	.word	0x00000014
        /*0248*/ 	.word	0x00031820
        /*024c*/ 	.short	0x010a
        /*024e*/ 	.byte	0x3f
	.zero		1


	//   ....[28]....
        /*0250*/ 	.word	0x0000b5b0
        /*0254*/ 	.word	0x00000006
        /*0258*/ 	.word	0x00031838
        /*025c*/ 	.short	0x010a
        /*025e*/ 	.byte	0x3f
	.zero		1


	//   ....[29]....
        /*0260*/ 	.word	0x0000b600
        /*0264*/ 	.word	0x00000005
        /*0268*/ 	.word	0x00000000
        /*026c*/ 	.short	0x010a
        /*026e*/ 	.byte	0x3f
	.zero		1


	//   ....[30]....
        /*0270*/ 	.word	0x0000b650
        /*0274*/ 	.word	0x00000003
        /*0278*/ 	.word	0x00000000
        /*027c*/ 	.short	0x010a
        /*027e*/ 	.byte	0x3f
	.zero		1


	//----- nvinfo : EIATTR_NUM_MBARRIERS
	.align		4
.L_324:
        /*0280*/ 	.byte	0x03, 0x38
        /*0282*/ 	.short	0x0007


	//----- nvinfo : EIATTR_EXIT_INSTR_OFFSETS
	.align		4
        /*0284*/ 	.byte	0x04, 0x1c
        /*0286*/ 	.short	(.L_326 - .L_325)


	//   ....[0]....
.L_325:
        /*0288*/ 	.word	0x0000b3b0


	//----- nvinfo : EIATTR_MAX_THREADS
	.align		4
.L_326:
        /*028c*/ 	.byte	0x04, 0x05
        /*028e*/ 	.short	(.L_328 - .L_327)
.L_327:
        /*0290*/ 	.word	0x00000180
        /*0294*/ 	.word	0x00000001
        /*0298*/ 	.word	0x00000001


	//----- nvinfo : EIATTR_CRS_STACK_SIZE
	.align		4
.L_328:
        /*029c*/ 	.byte	0x04, 0x1e
        /*029e*/ 	.short	(.L_330 - .L_329)
.L_329:
        /*02a0*/ 	.word	0x00000000


	//----- nvinfo : EIATTR_CBANK_PARAM_SIZE
	.align		4
.L_330:
        /*02a4*/ 	.byte	0x03, 0x19
        /*02a6*/ 	.short	0x06f0


	//----- nvinfo : EIATTR_PARAM_CBANK
	.align		4
        /*02a8*/ 	.byte	0x04, 0x0a
        /*02aa*/ 	.short	(.L_332 - .L_331)
	.align		4
.L_331:
        /*02ac*/ 	.word	index@(.nv.constant0._ZN7cutlass13device_kernelIN5flash11enable_sm90INS1_16FlashAttnBwdSm90INS1_25CollectiveMainloopBwdSm90ILi2ELi1ELi1EN4cute5tupleIJNS5_1CILi1EEES8_S8_EEENS6_IJNS7_ILi64EEENS7_ILi80EEENS7_ILi256EEEEEENS_10bfloat16_tEfNS_4arch4Sm90ELb0ELb1ELb1ELb0ELb0ELb0ELb1ELb1ELi2ELi1ELi1ELi1ELb0EEENS1_24CollectiveEpilogueBwdGQAISD_fSG_Li256ELb0ELb0EEENS1_19SingleTileSchedulerILb0ELb0ELb0ELi80EEEEEEEEEvNT_6ParamsE)
        /*02b0*/ 	.short	0x0210
        /*02b2*/ 	.short	0x06f0


	//----- nvinfo : EIATTR_SW_WAR
	.align		4
.L_332:
        /*02b4*/ 	.byte	0x04, 0x36
        /*02b6*/ 	.short	(.L_334 - .L_333)
.L_333:
        /*02b8*/ 	.word	0x00000008
.L_334:


//--------------------- .nv.info._ZN7cutlass13device_kernelIN5flash11enable_sm90INS1_16FlashAttnBwdSm90INS1_25CollectiveMainloopBwdSm90ILi2ELi1ELi1EN4cute5tupleIJNS5_1CILi1EEES8_S8_EEENS6_IJNS7_ILi64EEENS7_ILi80EEENS7_ILi256EEEEEENS_10bfloat16_tEfNS_4arch4Sm90ELb0ELb1ELb1ELb1ELb0ELb0ELb1ELb1ELi2ELi1ELi1ELi1ELb0EEENS1_21CollectiveEpilogueBwdISD_SE_SG_Li256ELb1ELb1ELi2EEENS1_19SingleTileSchedulerILb1ELb0ELb0ELi80EEEEEEEEEvNT_6ParamsE --------------------------
	.section	.nv.info._ZN7cutlass13device_kernelIN5flash11enable_sm90INS1_16FlashAttnBwdSm90INS1_25CollectiveMainloopBwdSm90ILi2ELi1ELi1EN4cute5tupleIJNS5_1CILi1EEES8_S8_EEENS6_IJNS7_ILi64EEENS7_ILi80EEENS7_ILi256EEEEEENS_10bfloat16_tEfNS_4arch4Sm90ELb0ELb1ELb1ELb1ELb0ELb0ELb1ELb1ELi2ELi1ELi1ELi1ELb0EEENS1_21CollectiveEpilogueBwdISD_SE_SG_Li256ELb1ELb1ELi2EEENS1_19SingleTileSchedulerILb1ELb0ELb0ELi80EEEEEEEEEvNT_6ParamsE,"",@"SHT_CUDA_INFO"
	.sectionflags	@""
	.align	4


	//----- nvinfo : EIATTR_CUDA_API_VERSION
	.align		4
        /*0000*/ 	.byte	0x04, 0x37
        /*0002*/ 	.short	(.L_336 - .L_335)
.L_335:
        /*0004*/ 	.word	0x00000082


	//----- nvinfo : EIATTR_KPARAM_INFO
	.align		4
.L_336:
        /*0008*/ 	.byte	0x04, 0x17
        /*000a*/ 	.short	(.L_338 - .L_337)
.L_337:
        /*000c*/ 	.word	0x00000000
        /*0010*/ 	.short	0x0000
        /*0012*/ 	.short	0x0070
        /*0014*/ 	.byte	0x00, 0xf0, 0x01, 0x1a


	//----- nvinfo : EIATTR_SPARSE_MMA_MASK
	.align		4
.L_338:
        /*0018*/ 	.byte	0x03, 0x50
        /*001a*/ 	.short	0x0000


	//----- nvinfo : EIATTR_MAXREG_COUNT
	.align		4
        /*001c*/ 	.byte	0x03, 0x1b
        /*001e*/ 	.short	0x00a8


	//----- nvinfo : EIATTR_NUM_BARRIERS
	.align		4
        /*0020*/ 	.byte	0x02, 0x4c
        /*0022*/ 	.byte	0x0a
	.zero		1


	//----- nvinfo : EIATTR_ANNOTATIONS
	.align		4
        /*0024*/ 	.byte	0x04, 0x55
        /*0026*/ 	.short	(.L_340 - .L_339)


	//   ....[0]....
.L_339:
        /*0028*/ 	.word	0x00000001
        /*002c*/ 	.byte	0xc0, 0x02, 0x00, 0x00, 0x01, 0x00, 0x00, 0x00, 0x20, 0x12, 0x00, 0x00, 0x01, 0x00, 0x00, 0x00
        /*003c*/ 	.byte	0x00, 0xf9, 0x00, 0x00


	//----- nvinfo : EIATTR_MERCURY_ISA_VERSION
	.align		4
.L_340:
        /*0040*/ 	.byte	0x03, 0x5f
        /*0042*/ 	.short	0x0101


	//----- nvinfo : EIATTR_INT_WARP_WIDE_INSTR_OFFSETS
	.align		4
        /*0044*/ 	.byte	0x04, 0x31
        /*0046*/ 	.short	(.L_342 - .L_341)


	//   ....[0]....
.L_341:
        /*0048*/ 	.word	0x00000190


	//   ....[1]....
        /*004c*/ 	.word	0x000001c0


	//----- nvinfo : EIATTR_COOP_GROUP_MASK_REGIDS
	.align		4
.L_342:
        /*0050*/ 	.byte	0x04, 0x29
        /*0052*/ 	.short	(.L_344 - .L_343)


	//   ....[0]....
.L_343:
        /*0054*/ 	.word	0xffffffff


	//   ....[1]....
        /*0058*/ 	.word	0xffffffff


	//   ....[2]....
        /*005c*/ 	.word	0xffffffff


	//   ....[3]....
        /*0060*/ 	.word	0xffffffff


	//   ....[4]....
        /*0064*/ 	.word	0xffffffff


	//   ....[5]....
        /*0068*/ 	.word	0xffffffff


	//----- nvinfo : EIATTR_COOP_GROUP_INSTR_OFFSETS
	.align		4
.L_344:
        /*006c*/ 	.byte	0x04, 0x28
        /*006e*/ 	.short	(.L_346 - .L_345)


	//   ....[0]....
.L_345:
        /*0070*/ 	.word	0x00000060


	//   ....[1]....
        /*0074*/ 	.word	0x000001a0


	//   ....[2]....
        /*0078*/ 	.word	0x00000220


	//   ....[3]....
        /*007c*/ 	.word	0x00000400


	//   ....[4]....
        /*0080*/ 	.word	0x000011e0


	//   ....[5]....
        /*0084*/ 	.word	0x0000d7e0


	//----- nvinfo : EIATTR_REG_RECONFIG
	.align		4
.L_346:
        /*0088*/ 	.byte	0x01, 0x54
	.zero		2


	//----- nvinfo : EIATTR_MBARRIER_INSTR_OFFSETS
	.align		4
        /*008c*/ 	.byte	0x04, 0x39
        /*008e*/ 	.short	(.L_348 - .L_347)


	//   ....[0]....
.L_347:
        /*0090*/ 	.word	0x00000290
        /*0094*/ 	.word	0x000000ff
        /*0098*/ 	.word	0x00031600
        /*009c*/ 	.short	0x0100
        /*009e*/ 	.byte	0x06
	.zero		1


	//   ....[1]....
        /*00a0*/ 	.word	0x000003b0
        /*00a4*/ 	.word	0x000000ff
        /*00a8*/ 	.word	0x00031610
        /*00ac*/ 	.short	0x0100
        /*00ae*/ 	.byte	0x08
	.zero		1


	//   ....[2]....
        /*00b0*/ 	.word	0x000003c0
        /*00b4*/ 	.word	0x000000ff
        /*00b8*/ 	.word	0x00031620
        /*00bc*/ 	.short	0x0100
        /*00be*/ 	.byte	0x08
	.zero		1


	//   ....[3]....
        /*00c0*/ 	.word	0x000003d0
        /*00c4*/ 	.word	0x000000ff
        /*00c8*/ 	.word	0x00031618
        /*00cc*/ 	.short	0x0100
        /*00ce*/ 	.byte	0x08
	.zero		1


	//   ....[4]....
        /*00d0*/ 	.word	0x000003e0
        /*00d4*/ 	.word	0x000000ff
        /*00d8*/ 	.word	0x00031628
        /*00dc*/ 	.short	0x0100
        /*00de*/ 	.byte	0x08
	.zero		1


	//   ....[5]....
        /*00e0*/ 	.word	0x00000510
        /*00e4*/ 	.word	0x000000ff
        /*00e8*/ 	.word	0x00031630
        /*00ec*/ 	.short	0x0100
        /*00ee*/ 	.byte	0x08
	.zero		1


	//   ....[6]....
        /*00f0*/ 	.word	0x00000520
        /*00f4*/ 	.word	0x000000ff
        /*00f8*/ 	.word	0x00031638
        /*00fc*/ 	.short	0x0100
        /*00fe*/ 	.byte	0x08
	.zero		1


	//   ....[7]....
        /*0100*/ 	.word	0x00001190
        /*0104*/ 	.word	0x00000011
        /*0108*/ 	.word	0x00031600
        /*010c*/ 	.short	0x010a
        /*010e*/ 	.byte	0x3f
	.zero		1


	//   ....[8]....
        /*0110*/ 	.word	0x00001200
        /*0114*/ 	.word	0x00000011
        /*0118*/ 	.word	0x00031600
        /*011c*/ 	.short	0x010a
        /*011e*/ 	.byte	0x3f
	.zero		1


	//   ....[9]....
        /*0120*/ 	.word	0x00001be0
        /*0124*/ 	.word	0x00000010
        /*0128*/ 	.word	0x00031610
        /*012c*/ 	.short	0x010a
        /*012e*/ 	.byte	0x3f
	.zero		1


	//   ....[10]....
        /*0130*/ 	.word	0x00001ca0
        /*0134*/ 	.word	0x00000010
        /*0138*/ 	.word	0x00031610
        /*013c*/ 	.short	0x010a
        /*013e*/ 	.byte	0x3f
	.zero		1


	//   ....[11]....
        /*0140*/ 	.word	0x00003860
        /*0144*/ 	.word	0x00000011
        /*0148*/ 	.word	0x00031630
        /*014c*/ 	.short	0x010a
        /*014e*/ 	.byte	0x3f
	.zero		1


	//   ....[12]....
        /*0150*/ 	.word	0x00003920
        /*0154*/ 	.word	0x00000011
        /*0158*/ 	.word	0x00031630
        /*015c*/ 	.short	0x010a
        /*015e*/ 	.byte	0x3f
	.zero		1


	//   ....[13]....
        /*0160*/ 	.word	0x00008870
        /*0164*/ 	.word	0x00000018
        /*0168*/ 	.word	0x00000000
        /*016c*/ 	.short	0x0101
        /*016e*/ 	.byte	0x3f
	.zero		1


	//   ....[14]....
        /*0170*/ 	.word	0x00008f70
        /*0174*/ 	.word	0x00000010
        /*0178*/ 	.word	0x00000000
        /*017c*/ 	.short	0x0101
        /*017e*/ 	.byte	0x3f
	.zero		1


	//   ....[15]....
        /*0180*/ 	.word	0x0000e290
        /*0184*/ 	.word	0x00000006
        /*0188*/ 	.word	0x00031620
        /*018c*/ 	.short	0x010a
        /*018e*/ 	.byte	0x3f
	.zero		1


	//   ....[16]....
        /*0190*/ 	.word	0x0000ecd0
        /*0194*/ 	.word	0x00000006
        /*0198*/ 	.word	0x00031638
        /*019c*/ 	.short	0x010a
        /*019e*/ 	.byte	0x3f
	.zero		1


	//   ....[17]....
        /*01a0*/ 	.word	0x0000f020
        /*01a4*/ 	.word	0x00000014
        /*01a8*/ 	.word	0x00031620
        /*01ac*/ 	.short	0x010a
        /*01ae*/ 	.byte	0x3f
	.zero		1


	//   ....[18]....
        /*01b0*/ 	.word	0x0000f460
        /*01b4*/ 	.word	0x00000006
        /*01b8*/ 	.word	0x00031638
        /*01bc*/ 	.short	0x010a
        /*01be*/ 	.byte	0x3f
	.zero		1


	//   ....[19]....
        /*01c0*/ 	.word	0x0000f9d0
        /*01c4*/ 	.word	0x00000005
        /*01c8*/ 	.word	0x00000000
        /*01cc*/ 	.short	0x010a
        /*01ce*/ 	.byte	0x3f
	.zero		1


	//   ....[20]....
        /*01d0*/ 	.word	0x0000fa60
        /*01d4*/ 	.word	0x00000003
        /*01d8*/ 	.word	0x00000000
        /*01dc*/ 	.short	0x010a
        /*01de*/ 	.byte	0x3f
	.zero		1


	//   ....[21]....
        /*01e0*/ 	.word	0x0000fab0
        /*01e4*/ 	.word	0x00000002
        /*01e8*/ 	.word	0x00031638
        /*01ec*/ 	.short	0x010a
        /*01ee*/ 	.byte	0x3f
	.zero		1


	//   ....[22]....
        /*01f0*/ 	.word	0x0000fb10
        /*01f4*/ 	.word	0x00000011
        /*01f8*/ 	.word	0x00031600
        /*01fc*/ 	.short	0x010a
        /*01fe*/ 	.byte	0x3f
	.zero		1


	//   ....[23]....
        /*0200*/ 	.word	0x0000fb60
        /*0204*/ 	.word	0x00000010
        /*0208*/ 	.word	0x00031610
        /*020c*/ 	.short	0x010a
        /*020e*/ 	.byte	0x3f
	.zero		1


	//   ....[24]....
        /*0210*/ 	.word	0x0000fbb0
        /*0214*/ 	.word	0x00000011
        /*0218*/ 	.word	0x00031630
        /*021c*/ 	.short	0x010a
        /*021e*/ 	.byte	0x3f
	.zero		1


	//   ....[25]....
        /*0220*/ 	.word	0x0000fc00
        /*0224*/ 	.word	0x00000006
        /*0228*/ 	.word	0x00031620
        /*022c*/ 	.short	0x010a
        /*022e*/ 	.byte	0x3f
	.zero		1


	//   ....[26]....
        /*0230*/ 	.word	0x0000fc50
        /*0234*/ 	.word	0x00000006
        /*0238*/ 	.word	0x00031638
        /*023c*/ 	.short	0x010a
        /*023e*/ 	.byte	0x3f
	.zero		1


	//   ....[27]....
        /*0240*/ 	.word	0x0000fcb0
        /*0244*/ 	.word	0x00000014
        /*0248*/ 	.word	0x00031620
        /*024c*/ 	.short	0x010a
        /*024e*/ 	.byte	0x3f
	.zero		1


	//   ....[28]....
        /*0250*/ 	.word	0x0000fd00
        /*0254*/ 	.word	0x00000006
        /*0258*/ 	.word	0x00031638
        /*025c*/ 	.short	0x010a
        /*025e*/ 	.byte	0x3f
	.zero		1


	//   ....[29]....
        /*0260*/ 	.word	0x0000fd50
        /*0264*/ 	.word	0x00000005
        /*0268*/ 	.word	0x00000000
        /*026c*/ 	.short	0x010a
        /*026e*/ 	.byte	0x3f
	.zero		1


	//   ....[30]....
        /*0270*/ 	.word	0x0000fda0
        /*0274*/ 	.word	0x00000003
        /*0278*/ 	.word	0x00000000
        /*027c*/ 	.short	0x010a
        /*027e*/ 	.byte	0x3f
	.zero		1


	//----- nvinfo : EIATTR_NUM_MBARRIERS
	.align		4
.L_348:
        /*0280*/ 	.byte	0x03, 0x38
        /*0282*/ 	.short	0x0007


	//----- nvinfo : EIATTR_EXIT_INSTR_OFFSETS
	.align		4
        /*0284*/ 	.byte	0x04, 0x1c
        /*0286*/ 	.short	(.L_350 - .L_349)


	//   ....[0]....
.L_349:
        /*0288*/ 	.word	0x0000fb00


	//----- nvinfo : EIATTR_MAX_THREADS
	.align		4
.L_350:
        /*028c*/ 	.byte	0x04, 0x05
        /*028e*/ 	.short	(.L_352 - .L_351)
.L_351:
        /*0290*/ 	.word	0x00000180
        /*0294*/ 	.word	0x00000001
        /*0298*/ 	.word	0x00000001


	//----- nvinfo : EIATTR_CRS_STACK_SIZE
	.align		4
.L_352:
        /*029c*/ 	.byte	0x04, 0x1e
        /*029e*/ 	.short	(.L_354 - .L_353)
.L_353:
        /*02a0*/ 	.word	0x00000000


	//----- nvinfo : EIATTR_CBANK_PARAM_SIZE
	.align		4
.L_354:
        /*02a4*/ 	.byte	0x03, 0x19
        /*02a6*/ 	.short	0x06f0


	//----- nvinfo : EIATTR_PARAM_CBANK
	.align		4
        /*02a8*/ 	.byte	0x04, 0x0a
        /*02aa*/ 	.short	(.L_356 - .L_355)
	.align		4
.L_355:
        /*02ac*/ 	.word	index@(.nv.constant0._ZN7cutlass13device_kernelIN5flash11enable_sm90INS1_16FlashAttnBwdSm90INS1_25CollectiveMainloopBwdSm90ILi2ELi1ELi1EN4cute5tupleIJNS5_1CILi1EEES8_S8_EEENS6_IJNS7_ILi64EEENS7_ILi80EEENS7_ILi256EEEEEENS_10bfloat16_tEfNS_4arch4Sm90ELb0ELb1ELb1ELb1ELb0ELb0ELb1ELb1ELi2ELi1ELi1ELi1ELb0EEENS1_21CollectiveEpilogueBwdISD_SE_SG_Li256ELb1ELb1ELi2EEENS1_19SingleTileSchedulerILb1ELb0ELb0ELi80EEEEEEEEEvNT_6ParamsE)
        /*02b0*/ 	.short	0x0210
        /*02b2*/ 	.short	0x06f0


	//----- nvinfo : EIATTR_SW_WAR
	.align		4
.L_356:
        /*02b4*/ 	.byte	0x04, 0x36
        /*02b6*/ 	.short	(.L_358 - .L_357)
.L_357:
        /*02b8*/ 	.word	0x00000008
.L_358:


//--------------------- .nv.info._ZN7cutlass13device_kernelIN5flash11enable_sm90INS1_16FlashAttnBwdSm90INS1_25CollectiveMainloopBwdSm90ILi2ELi1ELi1EN4cute5tupleIJNS5_1CILi1EEES8_S8_EEENS6_IJNS7_ILi64EEENS7_ILi80EEENS7_ILi256EEEEEENS_10bfloat16_tEfNS_4arch4Sm90ELb0ELb1ELb1ELb1ELb0ELb0ELb1ELb1ELi2ELi1ELi1ELi1ELb0EEENS1_24CollectiveEpilogueBwdGQAISD_fSG_Li256ELb1ELb0EEENS1_19SingleTileSchedulerILb1ELb0ELb0ELi80EEEEEEEEEvNT_6ParamsE --------------------------
	.section	.nv.info._ZN7cutlass13device_kernelIN5flash11enable_sm90INS1_16FlashAttnBwdSm90INS1_25CollectiveMainloopBwdSm90ILi2ELi1ELi1EN4cute5tupleIJNS5_1CILi1EEES8_S8_EEENS6_IJNS7_ILi64EEENS7_ILi80EEENS7_ILi256EEEEEENS_10bfloat16_tEfNS_4arch4Sm90ELb0ELb1ELb1ELb1ELb0ELb0ELb1ELb1ELi2ELi1ELi1ELi1ELb0EEENS1_24CollectiveEpilogueBwdGQAISD_fSG_Li256ELb1ELb0EEENS1_19SingleTileSchedulerILb1ELb0ELb0ELi80EEEEEEEEEvNT_6ParamsE,"",@"SHT_CUDA_INFO"
	.sectionflags	@""
	.align	4


	//----- nvinfo : EIATTR_CUDA_API_VERSION
	.align		4
        /*0000*/ 	.byte	0x04, 0x37
        /*0002*/ 	.short	(.L_360 - .L_359)
.L_359:
        /*0004*/ 	.word	0x00000082


	//----- nvinfo : EIATTR_KPARAM_INFO
	.align		4
.L_360:
        /*0008*/ 	.byte	0x04, 0x17
        /*000a*/ 	.short	(.L_362 - .L_361)
.L_361:
        /*000c*/ 	.word	0x00000000
        /*0010*/ 	.short	0x0000
        /*0012*/ 	.short	0x0070
        /*0014*/ 	.byte	0x00, 0xf0, 0x01, 0x1a


	//----- nvinfo : EIATTR_SPARSE_MMA_MASK
	.align		4
.L_362:
        /*0018*/ 	.byte	0x03, 0x50
        /*001a*/ 	.short	0x0000


	//----- nvinfo : EIATTR_MAXREG_COUNT
	.align		4
        /*001c*/ 	.byte	0x03, 0x1b
        /*001e*/ 	.short	0x00a8


	//----- nvinfo : EIATTR_NUM_BARRIERS
	.align		4
        /*0020*/ 	.byte	0x02, 0x4c
        /*0022*/ 	.byte	0x0a
	.zero		1


	//----- nvinfo : EIATTR_ANNOTATIONS
	.align		4
        /*0024*/ 	.byte	0x04, 0x55
        /*0026*/ 	.short	(.L_364 - .L_363)


	//   ....[0]....
.L_363:
        /*0028*/ 	.word	0x00000001
        /*002c*/ 	.byte	0xc0, 0x02, 0x00, 0x00, 0x01, 0x00, 0x00, 0x00, 0x50, 0x12, 0x00, 0x00, 0x01, 0x00, 0x00, 0x00
        /*003c*/ 	.byte	0x90, 0xbf, 0x00, 0x00


	//----- nvinfo : EIATTR_MERCURY_ISA_VERSION
	.align		4
.L_364:
        /*0040*/ 	.byte	0x03, 0x5f
        /*0042*/ 	.short	0x0101


	//----- nvinfo : EIATTR_INT_WARP_WIDE_INSTR_OFFSETS
	.align		4
        /*0044*/ 	.byte	0x04, 0x31
        /*0046*/ 	.short	(.L_366 - .L_365)


	//   ....[0]....
.L_365:
        /*0048*/ 	.word	0x00000190


	//   ....[1]....
        /*004c*/ 	.word	0x000001c0


	//----- nvinfo : EIATTR_COOP_GROUP_MASK_REGIDS
	.align		4
.L_366:
        /*0050*/ 	.byte	0x04, 0x29
        /*0052*/ 	.short	(.L_368 - .L_367)


	//   ....[0]....
.L_367:
        /*0054*/ 	.word	0xffffffff


	//   ....[1]....
        /*0058*/ 	.word	0xffffffff


	//   ....[2]....
        /*005c*/ 	.word	0xffffffff


	//   ....[3]....
        /*0060*/ 	.word	0xffffffff


	//   ....[4]....
        /*0064*/ 	.word	0xffffffff


	//   ....[5]....
        /*0068*/ 	.word	0xffffffff


	//----- nvinfo : EIATTR_COOP_GROUP_INSTR_OFFSETS
	.align		4
.L_368:
        /*006c*/ 	.byte	0x04, 0x28
        /*006e*/ 	.short	(.L_370 - .L_369)


	//   ....[0]....
.L_369:
        /*0070*/ 	.word	0x00000060


	//   ....[1]....
        /*0074*/ 	.word	0x000001a0


	//   ....[2]....
        /*0078*/ 	.word	0x00000220


	//   ....[3]....
        /*007c*/ 	.word	0x00000400


	//   ....[4]....
        /*0080*/ 	.word	0x00001210


	//   ....[5]....
        /*0084*/ 	.word	0x00009e70


	//----- nvinfo : EIATTR_REG_RECONFIG
	.align		4
.L_370:
        /*0088*/ 	.byte	0x01, 0x54
	.zero		2


	//----- nvinfo : EIATTR_MBARRIER_INSTR_OFFSETS
	.align		4
        /*008c*/ 	.byte	0x04, 0x39
        /*008e*/ 	.short	(.L_372 - .L_371)


	//   ....[0]....
.L_371:
        /*0090*/ 	.word	0x00000290
        /*0094*/ 	.word	0x000000ff
        /*0098*/ 	.word	0x00031800
        /*009c*/ 	.short	0x0100
        /*009e*/ 	.byte	0x06
	.zero		1


	//   ....[1]....
        /*00a0*/ 	.word	0x000003b0
        /*00a4*/ 	.word	0x000000ff
        /*00a8*/ 	.word	0x00031810
        /*00ac*/ 	.short	0x0100
        /*00ae*/ 	.byte	0x08
	.zero		1


	//   ....[2]....
        /*00b0*/ 	.word	0x000003c0
        /*00b4*/ 	.word	0x000000ff
        /*00b8*/ 	.word	0x00031820
        /*00bc*/ 	.short	0x0100
        /*00be*/ 	.byte	0x08
	.zero		1


	//   ....[3]....
        /*00c0*/ 	.word	0x000003d0
        /*00c4*/ 	.word	0x000000ff
        /*00c8*/ 	.word	0x00031818
        /*00cc*/ 	.short	0x0100
        /*00ce*/ 	.byte	0x08
	.zero		1


	//   ....[4]....
        /*00d0*/ 	.word	0x000003e0
        /*00d4*/ 	.word	0x000000ff
        /*00d8*/ 	.word	0x00031828
        /*00dc*/ 	.short	0x0100
        /*00de*/ 	.byte	0x08
	.zero		1


	//   ....[5]....
        /*00e0*/ 	.word	0x00000510
        /*00e4*/ 	.word	0x000000ff
        /*00e8*/ 	.word	0x00031830
        /*00ec*/ 	.short	0x0100
        /*00ee*/ 	.byte	0x08
	.zero		1


	//   ....[6]....
        /*00f0*/ 	.word	0x00000520
        /*00f4*/ 	.word	0x000000ff
        /*00f8*/ 	.word	0x00031838
        /*00fc*/ 	.short	0x0100
        /*00fe*/ 	.byte	0x08
	.zero		1


	//   ....[7]....
        /*0100*/ 	.word	0x000011f0
        /*0104*/ 	.word	0x00000011
        /*0108*/ 	.word	0x00031800
        /*010c*/ 	.short	0x010a
        /*010e*/ 	.byte	0x3f
	.zero		1


	//   ....[8]....
        /*0110*/ 	.word	0x00001230
        /*0114*/ 	.word	0x00000011
        /*0118*/ 	.word	0x00031800
        /*011c*/ 	.short	0x010a
        /*011e*/ 	.byte	0x3f
	.zero		1


	//   ....[9]....
        /*0120*/ 	.word	0x00001c00
        /*0124*/ 	.word	0x00000010
        /*0128*/ 	.word	0x00031810
        /*012c*/ 	.short	0x010a
        /*012e*/ 	.byte	0x3f
	.zero		1


	//   ....[10]....
        /*0130*/ 	.word	0x00001cc0
        /*0134*/ 	.word	0x00000010
        /*0138*/ 	.word	0x00031810
        /*013c*/ 	.short	0x010a
        /*013e*/ 	.byte	0x3f
	.zero		1


	//   ....[11]....
        /*0140*/ 	.word	0x00003880
        /*0144*/ 	.word	0x00000011
        /*0148*/ 	.word	0x00031830
        /*014c*/ 	.short	0x010a
        /*014e*/ 	.byte	0x3f
	.zero		1


	//   ....[12]....
        /*0150*/ 	.word	0x00003940
        /*0154*/ 	.word	0x00000011
        /*0158*/ 	.word	0x00031830
        /*015c*/ 	.short	0x010a
        /*015e*/ 	.byte	0x3f
	.zero		1


	//   ....[13]....
        /*0160*/ 	.word	0x00008880
        /*0164*/ 	.word	0x00000018
        /*0168*/ 	.word	0x00000000
        /*016c*/ 	.short	0x0101
        /*016e*/ 	.byte	0x3f
	.zero		1


	//   ....[14]....
        /*0170*/ 	.word	0x00008f80
        /*0174*/ 	.word	0x00000010
        /*0178*/ 	.word	0x00000000
        /*017c*/ 	.short	0x0101
        /*017e*/ 	.byte	0x3f
	.zero		1


	//   ....[15]....
        /*0180*/ 	.word	0x0000a920
        /*0184*/ 	.word	0x00000006
        /*0188*/ 	.word	0x00031820
        /*018c*/ 	.short	0x010a
        /*018e*/ 	.byte	0x3f
	.zero		1


	//   ....[16]....
        /*0190*/ 	.word	0x0000b360
        /*0194*/ 	.word	0x00000006
        /*0198*/ 	.word	0x00031838
        /*019c*/ 	.short	0x010a
        /*019e*/ 	.byte	0x3f
	.zero		1


	//   ....[17]....
        /*01a0*/ 	.word	0x0000b6b0
        /*01a4*/ 	.word	0x00000014
        /*01a8*/ 	.word	0x00031820
        /*01ac*/ 	.short	0x010a
        /*01ae*/ 	.byte	0x3f
	.zero		1


	//   ....[18]....
        /*01b0*/ 	.word	0x0000baf0
        /*01b4*/ 	.word	0x00000006
        /*01b8*/ 	.word	0x00031838
        /*01bc*/ 	.short	0x010a
        /*01be*/ 	.byte	0x3f
	.zero		1


	//   ....[19]....
        /*01c0*/ 	.word	0x0000c060
        /*01c4*/ 	.word	0x00000005
        /*01c8*/ 	.word	0x00000000
        /*01cc*/ 	.short	0x010a
        /*01ce*/ 	.byte	0x3f
	.zero		1


	//   ....[20]....
        /*01d0*/ 	.word	0x0000c0f0
        /*01d4*/ 	.word	0x00000003
        /*01d8*/ 	.word	0x00000000
        /*01dc*/ 	.short	0x010a
        /*01de*/ 	.byte	0x3f
	.zero		1


	//   ....[21]....
        /*01e0*/ 	.word	0x0000c140
        /*01e4*/ 	.word	0x00000002
        /*01e8*/ 	.word	0x00031838
        /*01ec*/ 	.short	0x010a
        /*01ee*/ 	.byte	0x3f
	.zero		1


	//   ....[22]....
        /*01f0*/ 	.word	0x0000c1a0
        /*01f4*/ 	.word	0x00000011
        /*01f8*/ 	.word	0x00031800
        /*01fc*/ 	.short	0x010a
        /*01fe*/ 	.byte	0x3f
	.zero		1


	//   ....[23]....
        /*0200*/ 	.word	0x0000c1f0
        /*0204*/ 	.word	0x00000010
        /*0208*/ 	.word	0x00031810
        /*020c*/ 	.short	0x010a
        /*020e*/ 	.byte	0x3f
	.zero		1


	//   ....[24]....
        /*0210*/ 	.word	0x0000c240
        /*0214*/ 	.word	0x00000011
        /*0218*/ 	.word	0x00031830
        /*021c*/ 	.short	0x010a
        /*021e*/ 	.byte	0x3f
	.zero		1


	//   ....[25]....
        /*0220*/ 	.word	0x0000c290
        /*0224*/ 	.word	0x00000006
        /*0228*/ 	.word	0x00031820
        /*022c*/ 	.short	0x010a
        /*022e*/ 	.byte	0x3f
	.zero		1


	//   ....[26]....
        /*0230*/ 	.word	0x0000c2e0
        /*0234*/ 	.word	0x00000006
        /*0238*/ 	.word	0x00031838
        /*023c*/ 	.short	0x010a
        /*023e*/ 	.byte	0x3f
	.zero		1


	//   ....[27]....
        /*0240*/ 	.word	0x0000c340
        /*0244*/ 	.word	0x00000014
        /*0248*/ 	.word	0x00031820
        /*024c*/ 	.short	0x010a
        /*024e*/ 	.byte	0x3f
	.zero		1


	//   ....[28]....
        /*0250*/ 	.word	0x0000c390
        /*0254*/ 	.word	0x00000006
        /*0258*/ 	.word	0x00031838
        /*025c*/ 	.short	0x010a
        /*025e*/ 	.byte	0x3f
	.zero		1


	//   ....[29]....
        /*0260*/ 	.word	0x0000c3e0
        /*0264*/ 	.word	0x00000005
        /*0268*/ 	.word	0x00000000
        /*026c*/ 	.short	0x010a
        /*026e*/ 	.byte	0x3f
	.zero		1


	//   ....[30]....
        /*0270*/ 	.word	0x0000c430
        /*0274*/ 	.word	0x00000003
        /*0278*/ 	.word	0x00000000
        /*027c*/ 	.short	0x010a
        /*027e*/ 	.byte	0x3f
	.zero		1


	//----- nvinfo : EIATTR_NUM_MBARRIERS
	.align		4
.L_372:
        /*0280*/ 	.byte	0x03, 0x38
        /*0282*/ 	.short	0x0007


	//----- nvinfo : EIATTR_EXIT_INSTR_OFFSETS
	.align		4
        /*0284*/ 	.byte	0x04, 0x1c
        /*0286*/ 	.short	(.L_374 - .L_373)


	//   ....[0]....
.L_373:
        /*0288*/ 	.word	0x0000c190


	//----- nvinfo : EIATTR_MAX_THREADS
	.align		4
.L_374:
        /*028c*/ 	.byte	0x04, 0x05
        /*028e*/ 	.short	(.L_376 - .L_375)
.L_375:
        /*0290*/ 	.word	0x00000180
        /*0294*/ 	.word	0x00000001
        /*0298*/ 	.word	0x00000001


	//----- nvinfo : EIATTR_CRS_STACK_SIZE
	.align		4
.L_376:
        /*029c*/ 	.byte	0x04, 0x1e
        /*029e*/ 	.short	(.L_378 - .L_377)
.L_377:
        /*02a0*/ 	.word	0x00000000


	//----- nvinfo : EIATTR_CBANK_PARAM_SIZE
	.align		4
.L_378:
        /*02a4*/ 	.byte	0x03, 0x19
        /*02a6*/ 	.short	0x06f0


	//----- nvinfo : EIATTR_PARAM_CBANK
	.align		4
        /*02a8*/ 	.byte	0x04, 0x0a
        /*02aa*/ 	.short	(.L_380 - .L_379)
	.align		4
.L_379:
        /*02ac*/ 	.word	index@(.nv.constant0._ZN7cutlass13device_kernelIN5flash11enable_sm90INS1_16FlashAttnBwdSm90INS1_25CollectiveMainloopBwdSm90ILi2ELi1ELi1EN4cute5tupleIJNS5_1CILi1EEES8_S8_EEENS6_IJNS7_ILi64EEENS7_ILi80EEENS7_ILi256EEEEEENS_10bfloat16_tEfNS_4arch4Sm90ELb0ELb1ELb1ELb1ELb0ELb0ELb1ELb1ELi2ELi1ELi1ELi1ELb0EEENS1_24CollectiveEpilogueBwdGQAISD_fSG_Li256ELb1ELb0EEENS1_19SingleTileSchedulerILb1ELb0ELb0ELi80EEEEEEEEEvNT_6ParamsE)
        /*02b0*/ 	.short	0x0210
        /*02b2*/ 	.short	0x06f0


	//----- nvinfo : EIATTR_SW_WAR
	.align		4
.L_380:
        /*02b4*/ 	.byte	0x04, 0x36
        /*02b6*/ 	.short	(.L_382 - .L_381)
.L_381:
        /*02b8*/ 	.word	0x00000008
.L_382:


//--------------------- .nv.info._ZN7cutlass13device_kernelIN5flash11enable_sm90INS1_16FlashAttnBwdSm90INS1_25CollectiveMainloopBwdSm90ILi2ELi1ELi1EN4cute5tupleIJNS5_1CILi1EEES8_S8_EEENS6_IJNS7_ILi64EEENS7_ILi80EEENS7_ILi256EEEEEENS_10bfloat16_tEfNS_4arch4Sm90ELb1ELb0ELb1ELb0ELb0ELb0ELb1ELb1ELi2ELi1ELi1ELi1ELb0EEENS1_21CollectiveEpilogueBwdISD_SE_SG_Li256ELb0ELb1ELi2EEENS1_25SingleTileBwdLPTSchedulerILb0ELi80ELb0EEEEEEEEEvNT_6ParamsE --------------------------
	.section	.nv.info._ZN7cutlass13device_kernelIN5flash11enable_sm90INS1_16FlashAttnBwdSm90INS1_25CollectiveMainloopBwdSm90ILi2ELi1ELi1EN4cute5tupleIJNS5_1CILi1EEES8_S8_EEENS6_IJNS7_ILi64EEENS7_ILi80EEENS7_ILi256EEEEEENS_10bfloat16_tEfNS_4arch4Sm90ELb1ELb0ELb1ELb0ELb0ELb0ELb1ELb1ELi2ELi1ELi1ELi1ELb0EEENS1_21CollectiveEpilogueBwdISD_SE_SG_Li256ELb0ELb1ELi2EEENS1_25SingleTileBwdLPTSchedulerILb0ELi80ELb0EEEEEEEEEvNT_6ParamsE,"",@"SHT_CUDA_INFO"
	.sectionflags	@""
	.align	4


	//----- nvinfo : EIATTR_CUDA_API_VERSION
	.align		4
        /*0000*/ 	.byte	0x04, 0x37
        /*0002*/ 	.short	(.L_384 - .L_383)
.L_383:
        /*0004*/ 	.word	0x00000082


	//----- nvinfo : EIATTR_KPARAM_INFO
	.align		4
.L_384:
        /*0008*/ 	.byte	0x04, 0x17
        /*000a*/ 	.short	(.L_386 - .L_385)
.L_385:
        /*000c*/ 	.word	0x00000000
        /*0010*/ 	.short	0x0000
        /*0012*/ 	.short	0x0070
        /*0014*/ 	.byte	0x00, 0xf0, 0x01, 0x24


	//----- nvinfo : EIATTR_SPARSE_MMA_MASK
	.align		4
.L_386:
        /*0018*/ 	.byte	0x03, 0x50
        /*001a*/ 	.short	0x0000


	//----- nvinfo : EIATTR_MAXREG_COUNT
	.align		4
        /*001c*/ 	.byte	0x03, 0x1b
        /*001e*/ 	.short	0x00a8


	//----- nvinfo : EIATTR_NUM_BARRIERS
	.align		4
        /*0020*/ 	.byte	0x02, 0x4c
        /*0022*/ 	.byte	0x0a
	.zero		1


	//----- nvinfo : EIATTR_EXTERNS
	.align		4
        /*0024*/ 	.byte	0x04, 0x0f
        /*0026*/ 	.short	(.L_388 - .L_387)


	//   ....[0]....
	.align		4
.L_387:
        /*0028*/ 	.word	index@(__assertfail)


	//----- nvinfo : EIATTR_ANNOTATIONS
	.align		4
.L_388:
        /*002c*/ 	.byte	0x04, 0x55
        /*002e*/ 	.short	(.L_390 - .L_389)


	//   ....[0]....
.L_389:
        /*0030*/ 	.word	0x00000001
        /*0034*/ 	.byte	0xa0, 0x12, 0x00, 0x00, 0x01, 0x00, 0x00, 0x00, 0x20, 0x13, 0x00, 0x00, 0x01, 0x00, 0x00, 0x00
        /*0044*/ 	.byte	0xb0, 0x41, 0x00, 0x00, 0x01, 0x00, 0x00, 0x00, 0xf0, 0x41, 0x00, 0x00, 0x01, 0x00, 0x00, 0x00
        /*0054*/ 	.byte	0x30, 0x42, 0x00, 0x00, 0x01, 0x00, 0x00, 0x00, 0x30, 0x71, 0x00, 0x00, 0x01, 0x00, 0x00, 0x00
        /*0064*/ 	.byte	0x40, 0x72, 0x00, 0x00, 0x01, 0x00, 0x00, 0x00, 0xa0, 0x74, 0x00, 0x00, 0x01, 0x00, 0x00, 0x00
        /*0074*/ 	.byte	0x70, 0x79, 0x00, 0x00, 0x01, 0x00, 0x00, 0x00, 0xa0, 0x79, 0x00, 0x00, 0x01, 0x00, 0x00, 0x00
        /*0084*/ 	.byte	0xb0, 0xe6, 0x00, 0x00, 0x01, 0x00, 0x00, 0x00, 0x30, 0xe7, 0x00, 0x00


	//----- nvinfo : EIATTR_MERCURY_ISA_VERSION
	.align		4
.L_390:
        /*0090*/ 	.byte	0x03, 0x5f
        /*0092*/ 	.short	0x0101


	//----- nvinfo : EIATTR_INT_WARP_WIDE_INSTR_OFFSETS
	.align		4
        /*0094*/ 	.byte	0x04, 0x31
        /*0096*/ 	.short	(.L_392 - .L_391)


	//   ....[0]....
.L_391:
        /*0098*/ 	.word	0x000001e0


	//   ....[1]....
        /*009c*/ 	.word	0x00000290


	//----- nvinfo : EIATTR_COOP_GROUP_MASK_REGIDS
	.align		4
.L_392:
        /*00a0*/ 	.byte	0x04, 0x29
        /*00a2*/ 	.short	(.L_394 - .L_393)


	//   ....[0]....
.L_393:
        /*00a4*/ 	.word	0xffffffff


	//   ....[1]....
        /*00a8*/ 	.word	0xffffffff


	//   ....[2]....
        /*00ac*/ 	.word	0xffffffff


	//   ....[3]....
        /*00b0*/ 	.word	0xffffffff


	//   ....[4]....
        /*00b4*/ 	.word	0xffffffff


	//   ....[5]....
        /*00b8*/ 	.word	0xffffffff


	//   ....[6]....
        /*00bc*/ 	.word	0xffffffff


	//----- nvinfo : EIATTR_COOP_GROUP_INSTR_OFFSETS
	.align		4
.L_394:
        /*00c0*/ 	.byte	0x04, 0x28
        /*00c2*/ 	.short	(.L_396 - .L_395)


	//   ....[0]....
.L_395:
        /*00c4*/ 	.word	0x00000060


	//   ....[1]....
        /*00c8*/ 	.word	0x000001f0


	//   ....[2]....
        /*00cc*/ 	.word	0x000002a0


	//   ....[3]....
        /*00d0*/ 	.word	0x00000400


	//   ....[4]....
        /*00d4*/ 	.word	0x00000f80


	//   ....[5]....
        /*00d8*/ 	.word	0x0000b4d0


	//   ....[6]....
        /*00dc*/ 	.word	0x0000d710


	//----- nvinfo : EIATTR_REG_RECONFIG
	.align		4
.L_396:
        /*00e0*/ 	.byte	0x01, 0x54
	.zero		2


	//----- nvinfo : EIATTR_SYSCALL_OFFSETS
	.align		4
        /*00e4*/ 	.byte	0x04, 0x46
        /*00e6*/ 	.short	(.L_398 - .L_397)


	//   ....[0]....
.L_397:
        /*00e8*/ 	.word	0x0000aef0


	//   ....[1]....
        /*00ec*/ 	.word	0x0000b030


	//   ....[2]....
        /*00f0*/ 	.word	0x0000b150


	//   ....[3]....
        /*00f4*/ 	.word	0x0000b270


	//----- nvinfo : EIATTR_MBARRIER_INSTR_OFFSETS
	.align		4
.L_398:
        /*00f8*/ 	.byte	0x04, 0x39
        /*00fa*/ 	.short	(.L_400 - .L_399)


	//   ....[0]....
.L_399:
        /*00fc*/ 	.word	0x000002c0
        /*0100*/ 	.word	0x000000ff
        /*0104*/ 	.word	0x00031800
        /*0108*/ 	.short	0x0100
        /*010a*/ 	.byte	0x06
	.zero		1


	//   ....[1]....
        /*010c*/ 	.word	0x000003b0
        /*0110*/ 	.word	0x000000ff
        /*0114*/ 	.word	0x00031810
        /*0118*/ 	.short	0x0100
        /*011a*/ 	.byte	0x08
	.zero		1


	//   ....[2]....
        /*011c*/ 	.word	0x000003c0
        /*0120*/ 	.word	0x000000ff
        /*0124*/ 	.word	0x00031820
        /*0128*/ 	.short	0x0100
        /*012a*/ 	.byte	0x08
	.zero		1


	//   ....[3]....
        /*012c*/ 	.word	0x000003d0
        /*0130*/ 	.word	0x000000ff
        /*0134*/ 	.word	0x00031818
        /*0138*/ 	.short	0x0100
        /*013a*/ 	.byte	0x08
	.zero		1


	//   ....[4]....
        /*013c*/ 	.word	0x000003e0
        /*0140*/ 	.word	0x000000ff
        /*0144*/ 	.word	0x00031828
        /*0148*/ 	.short	0x0100
        /*014a*/ 	.byte	0x08
	.zero		1


	//   ....[5]....
        /*014c*/ 	.word	0x00000510
        /*0150*/ 	.word	0x000000ff
        /*0154*/ 	.word	0x00031830
        /*0158*/ 	.short	0x0100
        /*015a*/ 	.byte	0x08
	.zero		1


	//   ....[6]....
        /*015c*/ 	.word	0x00000520
        /*0160*/ 	.word	0x000000ff
        /*0164*/ 	.word	0x00031838
        /*0168*/ 	.short	0x0100
        /*016a*/ 	.byte	0x08
	.zero		1


	//   ....[7]....
        /*016c*/ 	.word	0x00000f00
        /*0170*/ 	.word	0x00000011
        /*0174*/ 	.word	0x00031800
        /*0178*/ 	.short	0x010a
        /*017a*/ 	.byte	0x3f
	.zero		1


	//   ....[8]....
        /*017c*/ 	.word	0x00001000
        /*0180*/ 	.word	0x00000011
        /*0184*/ 	.word	0x00031800
        /*0188*/ 	.short	0x010a
        /*018a*/ 	.byte	0x3f
	.zero		1


	//   ....[9]....
        /*018c*/ 	.word	0x000018a0
        /*0190*/ 	.word	0x00000010
        /*0194*/ 	.word	0x00031810
        /*0198*/ 	.short	0x010a
        /*019a*/ 	.byte	0x3f
	.zero		1


	//   ....[10]....
        /*019c*/ 	.word	0x00001970
        /*01a0*/ 	.word	0x00000010
        /*01a4*/ 	.word	0x00031810
        /*01a8*/ 	.short	0x010a
        /*01aa*/ 	.byte	0x3f
	.zero		1


	//   ....[11]....
        /*01ac*/ 	.word	0x00003ee0
        /*01b0*/ 	.word	0x00000011
        /*01b4*/ 	.word	0x00031830
        /*01b8*/ 	.short	0x010a
        /*01ba*/ 	.byte	0x3f
	.zero		1


	//   ....[12]....
        /*01bc*/ 	.word	0x00003f20
        /*01c0*/ 	.word	0x00000011
        /*01c4*/ 	.word	0x00031830
        /*01c8*/ 	.short	0x010a
        /*01ca*/ 	.byte	0x3f
	.zero		1


	//   ....[13]....
        /*01cc*/ 	.word	0x00009e60
        /*01d0*/ 	.word	0x00000018
        /*01d4*/ 	.word	0x00000000
        /*01d8*/ 	.short	0x0101
        /*01da*/ 	.byte	0x3f
	.zero		1


	//   ....[14]....
        /*01dc*/ 	.word	0x0000a830
        /*01e0*/ 	.word	0x00000010
        /*01e4*/ 	.word	0x00000000
        /*01e8*/ 	.short	0x0101
        /*01ea*/ 	.byte	0x3f
	.zero		1


	//   ....[15]....
        /*01ec*/ 	.word	0x0000dd90
        /*01f0*/ 	.word	0x00000007
        /*01f4*/ 	.word	0x00031820
        /*01f8*/ 	.short	0x010a
        /*01fa*/ 	.byte	0x3f
	.zero		1


	//   ....[16]....
        /*01fc*/ 	.word	0x0000e630
        /*0200*/ 	.word	0x00000007
        /*0204*/ 	.word	0x00031838
        /*0208*/ 	.short	0x010a
        /*020a*/ 	.byte	0x3f
	.zero		1


	//   ....[17]....
        /*020c*/ 	.word	0x0000e9c0
        /*0210*/ 	.word	0x00000013
        /*0214*/ 	.word	0x00031820
        /*0218*/ 	.short	0x010a
        /*021a*/ 	.byte	0x3f
	.zero		1


	//   ....[18]....
        /*021c*/ 	.word	0x0000eda0
        /*0220*/ 	.word	0x00000007
        /*0224*/ 	.word	0x00031838
        /*0228*/ 	.short	0x010a
        /*022a*/ 	.byte	0x3f
	.zero		1


	//   ....[19]....
        /*022c*/ 	.word	0x0000f260
        /*0230*/ 	.word	0x00000003
        /*0234*/ 	.word	0x00000000
        /*0238*/ 	.short	0x010a
        /*023a*/ 	.byte	0x3f
	.zero		1


	//   ....[20]....
        /*023c*/ 	.word	0x0000f2f0
        /*0240*/ 	.word	0x00000011
        /*0244*/ 	.word	0x00000000
        /*0248*/ 	.short	0x010a
        /*024a*/ 	.byte	0x3f
	.zero		1


	//   ....[21]....
        /*024c*/ 	.word	0x0000f340
        /*0250*/ 	.word	0x00000005
        /*0254*/ 	.word	0x00031838
        /*0258*/ 	.short	0x010a
        /*025a*/ 	.byte	0x3f
	.zero		1


	//   ....[22]....
        /*025c*/ 	.word	0x0000f3a0
        /*0260*/ 	.word	0x00000011
        /*0264*/ 	.word	0x00031800
        /*0268*/ 	.short	0x010a
        /*026a*/ 	.byte	0x3f
	.zero		1


	//   ....[23]....
        /*026c*/ 	.word	0x0000f3f0
        /*0270*/ 	.word	0x00000010
        /*0274*/ 	.word	0x00031810
        /*0278*/ 	.short	0x010a
        /*027a*/ 	.byte	0x3f
	.zero		1


	//   ....[24]....
        /*027c*/ 	.word	0x0000f440
        /*0280*/ 	.word	0x00000011
        /*0284*/ 	.word	0x00031830
        /*0288*/ 	.short	0x010a
        /*028a*/ 	.byte	0x3f
	.zero		1


	//   ....[25]....
        /*028c*/ 	.word	0x0000f490
        /*0290*/ 	.word	0x00000007
        /*0294*/ 	.word	0x00031820
        /*0298*/ 	.short	0x010a
        /*029a*/ 	.byte	0x3f
	.zero		1


	//   ....[26]....
        /*029c*/ 	.word	0x0000f4e0
        /*02a0*/ 	.word	0x00000007
        /*02a4*/ 	.word	0x00031838
        /*02a8*/ 	.short	0x010a
        /*02aa*/ 	.byte	0x3f
	.zero		1


	//   ....[27]....
        /*02ac*/ 	.word	0x0000f540
        /*02b0*/ 	.word	0x00000013
        /*02b4*/ 	.word	0x00031820
        /*02b8*/ 	.short	0x010a
        /*02ba*/ 	.byte	0x3f
	.zero		1


	//   ....[28]....
        /*02bc*/ 	.word	0x0000f590
        /*02c0*/ 	.word	0x00000007
        /*02c4*/ 	.word	0x00031838
        /*02c8*/ 	.short	0x010a
        /*02ca*/ 	.byte	0x3f
	.zero		1


	//   ....[29]....
        /*02cc*/ 	.word	0x0000f660
        /*02d0*/ 	.word	0x00000003
        /*02d4*/ 	.word	0x00000000
        /*02d8*/ 	.short	0x010a
        /*02da*/ 	.byte	0x3f
	.zero		1


	//   ....[30]....
        /*02dc*/ 	.word	0x0000f6b0
        /*02e0*/ 	.word	0x00000011
        /*02e4*/ 	.word	0x00000000
        /*02e8*/ 	.short	0x010a
        /*02ea*/ 	.byte	0x3f
	.zero		1


	//----- nvinfo : EIATTR_NUM_MBARRIERS
	.align		4
.L_400:
        /*02ec*/ 	.byte	0x03, 0x38
        /*02ee*/ 	.short	0x0007


	//----- nvinfo : EIATTR_EXIT_INSTR_OFFSETS
	.align		4
        /*02f0*/ 	.byte	0x04, 0x1c
        /*02f2*/ 	.short	(.L_402 - .L_401)


	//   ....[0]....
.L_401:
        /*02f4*/ 	.word	0x00000880


	//   ....[1]....
        /*02f8*/ 	.word	0x0000bdc0


	//   ....[2]....
        /*02fc*/ 	.word	0x0000d6c0


	//   ....[3]....
        /*0300*/ 	.word	0x0000f390


	//----- nvinfo : EIATTR_MAX_THREADS
	.align		4
.L_402:
        /*0304*/ 	.byte	0x04, 0x05
        /*0306*/ 	.short	(.L_404 - .L_403)
.L_403:
        /*0308*/ 	.word	0x00000180
        /*030c*/ 	.word	0x00000001
        /*0310*/ 	.word	0x00000001


	//----- nvinfo : EIATTR_CRS_STACK_SIZE
	.align		4
.L_404:
        /*0314*/ 	.byte	0x04, 0x1e
        /*0316*/ 	.short	(.L_406 - .L_405)
.L_405:
        /*0318*/ 	.word	0x00000000


	//----- nvinfo : EIATTR_CBANK_PARAM_SIZE
	.align		4
.L_406:
        /*031c*/ 	.byte	0x03, 0x19
        /*031e*/ 	.short	0x0970


	//----- nvinfo : EIATTR_PARAM_CBANK
	.align		4
        /*0320*/ 	.byte	0x04, 0x0a
        /*0322*/ 	.short	(.L_408 - .L_407)
	.align		4
.L_407:
        /*0324*/ 	.word	index@(.nv.constant0._ZN7cutlass13device_kernelIN5flash11enable_sm90INS1_16FlashAttnBwdSm90INS1_25CollectiveMainloopBwdSm90ILi2ELi1ELi1EN4cute5tupleIJNS5_1CILi1EEES8_S8_EEENS6_IJNS7_ILi64EEENS7_ILi80EEENS7_ILi256EEEEEENS_10bfloat16_tEfNS_4arch4Sm90ELb1ELb0ELb1ELb0ELb0ELb0ELb1ELb1ELi2ELi1ELi1ELi1ELb0EEENS1_21CollectiveEpilogueBwdISD_SE_SG_Li256ELb0ELb1ELi2EEENS1_25SingleTileBwdLPTSchedulerILb0ELi80ELb0EEEEEEEEEvNT_6ParamsE)
        /*0328*/ 	.short	0x0210
        /*032a*/ 	.short	0x0970


	//----- nvinfo : EIATTR_SW_WAR
	.align		4
.L_408:
        /*032c*/ 	.byte	0x04, 0x36
        /*032e*/ 	.short	(.L_410 - .L_409)
.L_409:
        /*0330*/ 	.word	0x00000008
.L_410:


//--------------------- .nv.info._ZN7cutlass13device_kernelIN5flash11enable_sm90INS1_16FlashAttnBwdSm90INS1_25CollectiveMainloopBwdSm90ILi2ELi1ELi1EN4cute5tupleIJNS5_1CILi1EEES8_S8_EEENS6_IJNS7_ILi64EEENS7_ILi80EEENS7_ILi256EEEEEENS_10bfloat16_tEfNS_4arch4Sm90ELb1ELb0ELb1ELb0ELb0ELb0ELb1ELb1ELi2ELi1ELi1ELi1ELb0EEENS1_24CollectiveEpilogueBwdGQAISD_fSG_Li256ELb0ELb0EEENS1_25SingleTileBwdLPTSchedulerILb0ELi80ELb0EEEEEEEEEvNT_6ParamsE --------------------------
	.section	.nv.info._ZN7cutlass13device_kernelIN5flash11enable_sm90INS1_16FlashAttnBwdSm90INS1_25CollectiveMainloopBwdSm90ILi2ELi1ELi1EN4cute5tupleIJNS5_1CILi1EEES8_S8_EEENS6_IJNS7_ILi64EEENS7_ILi80EEENS7_ILi256EEEEEENS_10bfloat16_tEfNS_4arch4Sm90ELb1ELb0ELb1ELb0ELb0ELb0ELb1ELb1ELi2ELi1ELi1ELi1ELb0EEENS1_24CollectiveEpilogueBwdGQAISD_fSG_Li256ELb0ELb0EEENS1_25SingleTileBwdLPTSchedulerILb0ELi80ELb0EEEEEEEEEvNT_6ParamsE,"",@"SHT_CUDA_INFO"
	.sectionflags	@""
	.align	4


	//----- nvinfo : EIATTR_CUDA_API_VERSION
	.align		4
        /*0000*/ 	.byte	0x04, 0x37
        /*0002*/ 	.short	(.L_412 - .L_411)
.L_411:
        /*0004*/ 	.word	0x00000082


	//----- nvinfo : EIATTR_KPARAM_INFO
	.align		4
.L_412:
        /*0008*/ 	.byte	0x04, 0x17
        /*000a*/ 	.short	(.L_414 - .L_413)
.L_413:
        /*000c*/ 	.word	0x00000000
        /*0010*/ 	.short	0x0000
        /*0012*/ 	.short	0x0070
        /*0014*/ 	.byte	0x00, 0xf0, 0x01, 0x1c


	//----- nvinfo : EIATTR_SPARSE_MMA_MASK
	.align		4
.L_414:
        /*0018*/ 	.byte	0x03, 0x50
        /*001a*/ 	.short	0x0000


	//----- nvinfo : EIATTR_MAXREG_COUNT
	.align		4
        /*001c*/ 	.byte	0x03, 0x1b
        /*001e*/ 	.short	0x00a8


	//----- nvinfo : EIATTR_NUM_BARRIERS
	.align		4
        /*0020*/ 	.byte	0x02, 0x4c
        /*0022*/ 	.byte	0x0a
	.zero		1


	//----- nvinfo : EIATTR_ANNOTATIONS
	.align		4
        /*0024*/ 	.byte	0x04, 0x55
        /*0026*/ 	.short	(.L_416 - .L_415)


	//   ....[0]....
.L_415:
        /*0028*/ 	.word	0x00000001
        /*002c*/ 	.byte	0xf0, 0x06, 0x00, 0x00, 0x01, 0x00, 0x00, 0x00, 0x90, 0x07, 0x00, 0x00, 0x01, 0x00, 0x00, 0x00
        /* <DEDUP_REMOVED lines=8> */
        /*00bc*/ 	.byte	0xb0, 0xa4, 0x00, 0x00, 0x01, 0x00, 0x00, 0x00, 0x30, 0xa5, 0x00, 0x00


	//----- nvinfo : EIATTR_MERCURY_ISA_VERSION
	.align		4
.L_416:
        /*00c8*/ 	.byte	0x03, 0x5f
        /*00ca*/ 	.short	0x0101


	//----- nvinfo : EIATTR_INT_WARP_WIDE_INSTR_OFFSETS
	.align		4
        /*00cc*/ 	.byte	0x04, 0x31
        /*00ce*/ 	.short	(.L_418 - .L_417)


	//   ....[0]....
.L_417:
        /*00d0*/ 	.word	0x00000180


	//   ....[1]....
        /*00d4*/ 	.word	0x00000230


	//----- nvinfo : EIATTR_COOP_GROUP_MASK_REGIDS
	.align		4
.L_418:
        /*00d8*/ 	.byte	0x04, 0x29
        /*00da*/ 	.short	(.L_420 - .L_419)


	//   ....[0]....
.L_419:
        /*00dc*/ 	.word	0xffffffff


	//   ....[1]....
        /*00e0*/ 	.word	0xffffffff


	//   ....[2]....
        /*00e4*/ 	.word	0xffffffff


	//   ....[3]....
        /*00e8*/ 	.word	0xffffffff


	//   ....[4]....
        /*00ec*/ 	.word	0xffffffff


	//   ....[5]....
        /*00f0*/ 	.word	0xffffffff


	//----- nvinfo : EIATTR_COOP_GROUP_INSTR_OFFSETS
	.align		4
.L_420:
        /*00f4*/ 	.byte	0x04, 0x28
        /*00f6*/ 	.short	(.L_422 - .L_421)


	//   ....[0]....
.L_421:
        /*00f8*/ 	.word	0x00000060


	//   ....[1]....
        /*00fc*/ 	.word	0x00000190


	//   ....[2]....
        /*0100*/ 	.word	0x00000240


	//   ....[3]....
        /*0104*/ 	.word	0x000003a0


	//   ....[4]....
        /*0108*/ 	.word	0x00000fe0


	//   ....[5]....
        /*010c*/ 	.word	0x00009520


	//----- nvinfo : EIATTR_REG_RECONFIG
	.align		4
.L_422:
        /*0110*/ 	.byte	0x01, 0x54
	.zero		2


	//----- nvinfo : EIATTR_MBARRIER_INSTR_OFFSETS
	.align		4
        /*0114*/ 	.byte	0x04, 0x39
        /*0116*/ 	.short	(.L_424 - .L_423)


	//   ....[0]....
.L_423:
        /*0118*/ 	.word	0x00000260
        /*011c*/ 	.word	0x000000ff
        /*0120*/ 	.word	0x00031800
        /*0124*/ 	.short	0x0100
        /*0126*/ 	.byte	0x06
	.zero		1


	//   ....[1]....
        /*0128*/ 	.word	0x00000350
        /*012c*/ 	.word	0x000000ff
        /*0130*/ 	.word	0x00031810
        /*0134*/ 	.short	0x0100
        /*0136*/ 	.byte	0x08
	.zero		1


	//   ....[2]....
        /*0138*/ 	.word	0x00000360
        /*013c*/ 	.word	0x000000ff
        /*0140*/ 	.word	0x00031820
        /*0144*/ 	.short	0x0100
        /*0146*/ 	.byte	0x08
	.zero		1


	//   ....[3]....
        /*0148*/ 	.word	0x00000370
        /*014c*/ 	.word	0x000000ff
        /*0150*/ 	.word	0x00031818
        /*0154*/ 	.short	0x0100
        /*0156*/ 	.byte	0x08
	.zero		1


	//   ....[4]....
        /*0158*/ 	.word	0x00000380
        /*015c*/ 	.word	0x000000ff
        /*0160*/ 	.word	0x00031828
        /*0164*/ 	.short	0x0100
        /*0166*/ 	.byte	0x08
	.zero		1


	//   ....[5]....
        /*0168*/ 	.word	0x000004b0
        /*016c*/ 	.word	0x000000ff
        /*0170*/ 	.word	0x00031830
        /*0174*/ 	.short	0x0100
        /*0176*/ 	.byte	0x08
	.zero		1


	//   ....[6]....
        /*0178*/ 	.word	0x000004c0
        /*017c*/ 	.word	0x000000ff
        /*0180*/ 	.word	0x00031838
        /*0184*/ 	.short	0x0100
        /*0186*/ 	.byte	0x08
	.zero		1


	//   ....[7]....
        /*0188*/ 	.word	0x00000f60
        /*018c*/ 	.word	0x00000011
        /*0190*/ 	.word	0x00031800
        /*0194*/ 	.short	0x010a
        /*0196*/ 	.byte	0x3f
	.zero		1


	//   ....[8]....
        /*0198*/ 	.word	0x00001060
        /*019c*/ 	.word	0x00000011
        /*01a0*/ 	.word	0x00031800
        /*01a4*/ 	.short	0x010a
        /*01a6*/ 	.byte	0x3f
	.zero		1


	//   ....[9]....
        /*01a8*/ 	.word	0x00001960
        /*01ac*/ 	.word	0x00000010
        /*01b0*/ 	.word	0x00031810
        /*01b4*/ 	.short	0x010a
        /*01b6*/ 	.byte	0x3f
	.zero		1


	//   ....[10]....
        /*01b8*/ 	.word	0x00001a20
        /*01bc*/ 	.word	0x00000010
        /*01c0*/ 	.word	0x00031810
        /*01c4*/ 	.short	0x010a
        /*01c6*/ 	.byte	0x3f
	.zero		1


	//   ....[11]....
        /*01c8*/ 	.word	0x000035b0
        /*01cc*/ 	.word	0x00000011
        /*01d0*/ 	.word	0x00031830
        /*01d4*/ 	.short	0x010a
        /*01d6*/ 	.byte	0x3f
	.zero		1


	//   ....[12]....
        /*01d8*/ 	.word	0x00003670
        /*01dc*/ 	.word	0x00000011
        /*01e0*/ 	.word	0x00031830
        /*01e4*/ 	.short	0x010a
        /*01e6*/ 	.byte	0x3f
	.zero		1


	//   ....[13]....
        /*01e8*/ 	.word	0x00007fe0
        /*01ec*/ 	.word	0x00000018
        /*01f0*/ 	.word	0x00000000
        /*01f4*/ 	.short	0x0101
        /*01f6*/ 	.byte	0x3f
	.zero		1


	//   ....[14]....
        /*01f8*/ 	.word	0x000086d0
        /*01fc*/ 	.word	0x00000010
        /*0200*/ 	.word	0x00000000
        /*0204*/ 	.short	0x0101
        /*0206*/ 	.byte	0x3f
	.zero		1


	//   ....[15]....
        /*0208*/ 	.word	0x00009b90
        /*020c*/ 	.word	0x00000007
        /*0210*/ 	.word	0x00031820
        /*0214*/ 	.short	0x010a
        /*0216*/ 	.byte	0x3f
	.zero		1


	//   ....[16]....
        /*0218*/ 	.word	0x0000a430
        /*021c*/ 	.word	0x00000007
        /*0220*/ 	.word	0x00031838
        /*0224*/ 	.short	0x010a
        /*0226*/ 	.byte	0x3f
	.zero		1


	//   ....[17]....
        /*0228*/ 	.word	0x0000a7c0
        /*022c*/ 	.word	0x00000013
        /*0230*/ 	.word	0x00031820
        /*0234*/ 	.short	0x010a
        /*0236*/ 	.byte	0x3f
	.zero		1


	//   ....[18]....
        /*0238*/ 	.word	0x0000aba0
        /*023c*/ 	.word	0x00000007
        /*0240*/ 	.word	0x00031838
        /*0244*/ 	.short	0x010a
        /*0246*/ 	.byte	0x3f
	.zero		1


	//   ....[19]....
        /*0248*/ 	.word	0x0000b040
        /*024c*/ 	.word	0x00000003
        /*0250*/ 	.word	0x00000000
        /*0254*/ 	.short	0x010a
        /*0256*/ 	.byte	0x3f
	.zero		1


	//   ....[20]....
        /*0258*/ 	.word	0x0000b0d0
        /*025c*/ 	.word	0x00000011
        /*0260*/ 	.word	0x00000000
        /*0264*/ 	.short	0x010a
        /*0266*/ 	.byte	0x3f
	.zero		1


	//   ....[21]....
        /*0268*/ 	.word	0x0000b120
        /*026c*/ 	.word	0x00000004
        /*0270*/ 	.word	0x00031838
        /*0274*/ 	.short	0x010a
        /*0276*/ 	.byte	0x3f
	.zero		1


	//   ....[22]....
        /*0278*/ 	.word	0x0000b180
        /*027c*/ 	.word	0x00000011
        /*0280*/ 	.word	0x00031800
        /*0284*/ 	.short	0x010a
        /*0286*/ 	.byte	0x3f
	.zero		1


	//   ....[23]....
        /*0288*/ 	.word	0x0000b1d0
        /*028c*/ 	.word	0x00000010
        /*0290*/ 	.word	0x00031810
        /*0294*/ 	.short	0x010a
        /*0296*/ 	.byte	0x3f
	.zero		1


	//   ....[24]....
        /*0298*/ 	.word	0x0000b220
        /*029c*/ 	.word	0x00000011
        /*02a0*/ 	.word	0x00031830
        /*02a4*/ 	.short	0x010a
        /*02a6*/ 	.byte	0x3f
	.zero		1


	//   ....[25]....
        /*02a8*/ 	.word	0x0000b270
        /*02ac*/ 	.word	0x00000007
        /*02b0*/ 	.word	0x00031820
        /*02b4*/ 	.short	0x010a
        /*02b6*/ 	.byte	0x3f
	.zero		1


	//   ....[26]....
        /*02b8*/ 	.word	0x0000b2c0
        /*02bc*/ 	.word	0x00000007
        /*02c0*/ 	.word	0x00031838
        /*02c4*/ 	.short	0x010a
        /*02c6*/ 	.byte	0x3f
	.zero		1


	//   ....[27]....
        /*02c8*/ 	.word	0x0000b320
        /*02cc*/ 	.word	0x00000013
        /*02d0*/ 	.word	0x00031820
        /*02d4*/ 	.short	0x010a
        /*02d6*/ 	.byte	0x3f
	.zero		1


	//   ....[28]....
        /*02d8*/ 	.word	0x0000b370
        /*02dc*/ 	.word	0x00000007
        /*02e0*/ 	.word	0x00031838
        /*02e4*/ 	.short	0x010a
        /*02e6*/ 	.byte	0x3f
	.zero		1


	//   ....[29]....
        /*02e8*/ 	.word	0x0000b3c0
        /*02ec*/ 	.word	0x00000003
        /*02f0*/ 	.word	0x00000000
        /*02f4*/ 	.short	0x010a
        /*02f6*/ 	.byte	0x3f
	.zero		1


	//   ....[30]....
        /*02f8*/ 	.word	0x0000b410
        /*02fc*/ 	.word	0x00000011
        /*0300*/ 	.word	0x00000000
        /*0304*/ 	.short	0x010a
        /*0306*/ 	.byte	0x3f
	.zero		1


	//----- nvinfo : EIATTR_NUM_MBARRIERS
	.align		4
.L_424:
        /*0308*/ 	.byte	0x03, 0x38
        /*030a*/ 	.short	0x0007


	//----- nvinfo : EIATTR_EXIT_INSTR_OFFSETS
	.align		4
        /*030c*/ 	.byte	0x04, 0x1c
        /*030e*/ 	.short	(.L_426 - .L_425)


	//   ....[0]....
.L_425:
        /*0310*/ 	.word	0x0000b170


	//----- nvinfo : EIATTR_MAX_THREADS
	.align		4
.L_426:
        /*0314*/ 	.byte	0x04, 0x05
        /*0316*/ 	.short	(.L_428 - .L_427)
.L_427:
        /*0318*/ 	.word	0x00000180
        /*031c*/ 	.word	0x00000001
        /*0320*/ 	.word	0x00000001


	//----- nvinfo : EIATTR_CRS_STACK_SIZE
	.align		4
.L_428:
        /*0324*/ 	.byte	0x04, 0x1e
        /*0326*/ 	.short	(.L_430 - .L_429)
.L_429:
        /*0328*/ 	.word	0x00000000


	//----- nvinfo : EIATTR_CBANK_PARAM_SIZE
	.align		4
.L_430:
        /*032c*/ 	.byte	0x03, 0x19
        /*032e*/ 	.short	0x0770


	//----- nvinfo : EIATTR_PARAM_CBANK
	.align		4
        /*0330*/ 	.byte	0x04, 0x0a
        /*0332*/ 	.short	(.L_432 - .L_431)
	.align		4
.L_431:
        /*0334*/ 	.word	index@(.nv.constant0._ZN7cutlass13device_kernelIN5flash11enable_sm90INS1_16FlashAttnBwdSm90INS1_25CollectiveMainloopBwdSm90ILi2ELi1ELi1EN4cute5tupleIJNS5_1CILi1EEES8_S8_EEENS6_IJNS7_ILi64EEENS7_ILi80EEENS7_ILi256EEEEEENS_10bfloat16_tEfNS_4arch4Sm90ELb1ELb0ELb1ELb0ELb0ELb0ELb1ELb1ELi2ELi1ELi1ELi1ELb0EEENS1_24CollectiveEpilogueBwdGQAISD_fSG_Li256ELb0ELb0EEENS1_25SingleTileBwdLPTSchedulerILb0ELi80ELb0EEEEEEEEEvNT_6ParamsE)
        /*0338*/ 	.short	0x0210
        /*033a*/ 	.short	0x0770


	//----- nvinfo : EIATTR_SW_WAR
	.align		4
.L_432:
        /*033c*/ 	.byte	0x04, 0x36
        /*033e*/ 	.short	(.L_434 - .L_433)
.L_433:
        /*0340*/ 	.word	0x00000008
.L_434:


//--------------------- .nv.info._ZN7cutlass13device_kernelIN5flash11enable_sm90INS1_16FlashAttnBwdSm90INS1_25CollectiveMainloopBwdSm90ILi2ELi1ELi1EN4cute5tupleIJNS5_1CILi1EEES8_S8_EEENS6_IJNS7_ILi64EEENS7_ILi80EEENS7_ILi256EEEEEENS_10bfloat16_tEfNS_4arch4Sm90ELb1ELb0ELb1ELb1ELb0ELb0ELb1ELb1ELi2ELi1ELi1ELi1ELb0EEENS1_21CollectiveEpilogueBwdISD_SE_SG_Li256ELb1ELb1ELi2EEENS1_25SingleTileBwdLPTSchedulerILb1ELi80ELb0EEEEEEEEEvNT_6ParamsE --------------------------
	.section	.nv.info._ZN7cutlass13device_kernelIN5flash11enable_sm90INS1_16FlashAttnBwdSm90INS1_25CollectiveMainloopBwdSm90ILi2ELi1ELi1EN4cute5tupleIJNS5_1CILi1EEES8_S8_EEENS6_IJNS7_ILi64EEENS7_ILi80EEENS7_ILi256EEEEEENS_10bfloat16_tEfNS_4arch4Sm90ELb1ELb0ELb1ELb1ELb0ELb0ELb1ELb1ELi2ELi1ELi1ELi1ELb0EEENS1_21CollectiveEpilogueBwdISD_SE_SG_Li256ELb1ELb1ELi2EEENS1_25SingleTileBwdLPTSchedulerILb1ELi80ELb0EEEEEEEEEvNT_6ParamsE,"",@"SHT_CUDA_INFO"
	.sectionflags	@""
	.align	4


	//----- nvinfo : EIATTR_CUDA_API_VERSION
	.align		4
        /*0000*/ 	.byte	0x04, 0x37
        /*0002*/ 	.short	(.L_436 - .L_435)
.L_435:
        /*0004*/ 	.word	0x00000082


	//----- nvinfo : EIATTR_KPARAM_INFO
	.align		4
.L_436:
        /*0008*/ 	.byte	0x04, 0x17
        /*000a*/ 	.short	(.L_438 - .L_437)
.L_437:
        /*000c*/ 	.word	0x00000000
        /*0010*/ 	.short	0x0000
        /*0012*/ 	.short	0x0070
        /*0014*/ 	.byte	0x00, 0xf0, 0x01, 0x1a


	//----- nvinfo : EIATTR_SPARSE_MMA_MASK
	.align		4
.L_438:
        /*0018*/ 	.byte	0x03, 0x50
        /*001a*/ 	.short	0x0000


	//----- nvinfo : EIATTR_MAXREG_COUNT
	.align		4
        /*001c*/ 	.byte	0x03, 0x1b
        /*001e*/ 	.short	0x00a8


	//----- nvinfo : EIATTR_NUM_BARRIERS
	.align		4
        /*0020*/ 	.byte	0x02, 0x4c
        /*0022*/ 	.byte	0x0a
	.zero		1


	//----- nvinfo : EIATTR_ANNOTATIONS
	.align		4
        /*0024*/ 	.byte	0x04, 0x55
        /*0026*/ 	.short	(.L_440 - .L_439)


	//   ....[0]....
.L_439:
        /* <DEDUP_REMOVED lines=11> */
        /*00cc*/ 	.byte	0xc0, 0xf8, 0x00, 0x00


	//----- nvinfo : EIATTR_MERCURY_ISA_VERSION
	.align		4
.L_440:
        /*00d0*/ 	.byte	0x03, 0x5f
        /*00d2*/ 	.short	0x0101


	//----- nvinfo : EIATTR_INT_WARP_WIDE_INSTR_OFFSETS
	.align		4
        /*00d4*/ 	.byte	0x04, 0x31
        /*00d6*/ 	.short	(.L_442 - .L_441)


	//   ....[0]....
.L_441:
        /*00d8*/ 	.word	0x00000190


	//   ....[1]....
        /*00dc*/ 	.word	0x000001c0


	//----- nvinfo : EIATTR_COOP_GROUP_MASK_REGIDS
	.align		4
.L_442:
        /*00e0*/ 	.byte	0x04, 0x29
        /*00e2*/ 	.short	(.L_444 - .L_443)


	//   ....[0]....
.L_443:
        /*00e4*/ 	.word	0xffffffff


	//   ....[1]....
        /*00e8*/ 	.word	0xffffffff


	//   ....[2]....
        /*00ec*/ 	.word	0xffffffff


	//   ....[3]....
        /*00f0*/ 	.word	0xffffffff


	//   ....[4]....
        /*00f4*/ 	.word	0xffffffff


	//   ....[5]....
        /*00f8*/ 	.word	0xffffffff


	//----- nvinfo : EIATTR_COOP_GROUP_INSTR_OFFSETS
	.align		4
.L_444:
        /*00fc*/ 	.byte	0x04, 0x28
        /*00fe*/ 	.short	(.L_446 - .L_445)


	//   ....[0]....
.L_445:
        /*0100*/ 	.word	0x00000060


	//   ....[1]....
        /*0104*/ 	.word	0x000001a0


	//   ....[2]....
        /*0108*/ 	.word	0x00000220


	//   ....[3]....
        /*010c*/ 	.word	0x00000400


	//   ....[4]....
        /*0110*/ 	.word	0x00001540


	//   ....[5]....
        /*0114*/ 	.word	0x0000d5c0


	//----- nvinfo : EIATTR_REG_RECONFIG
	.align		4
.L_446:
        /*0118*/ 	.byte	0x01, 0x54
	.zero		2


	//----- nvinfo : EIATTR_MBARRIER_INSTR_OFFSETS
	.align		4
        /*011c*/ 	.byte	0x04, 0x39
        /*011e*/ 	.short	(.L_448 - .L_447)


	//   ....[0]....
.L_447:
        /*0120*/ 	.word	0x00000290
        /*0124*/ 	.word	0x000000ff
        /*0128*/ 	.word	0x00031600
        /*012c*/ 	.short	0x0100
        /*012e*/ 	.byte	0x06
	.zero		1


	//   ....[1]....
        /*0130*/ 	.word	0x000003b0
        /*0134*/ 	.word	0x000000ff
        /*0138*/ 	.word	0x00031610
        /*013c*/ 	.short	0x0100
        /*013e*/ 	.byte	0x08
	.zero		1


	//   ....[2]....
        /*0140*/ 	.word	0x000003c0
        /*0144*/ 	.word	0x000000ff
        /*0148*/ 	.word	0x00031620
        /*014c*/ 	.short	0x0100
        /*014e*/ 	.byte	0x08
	.zero		1


	//   ....[3]....
        /*0150*/ 	.word	0x000003d0
        /*0154*/ 	.word	0x000000ff
        /*0158*/ 	.word	0x00031618
        /*015c*/ 	.short	0x0100
        /*015e*/ 	.byte	0x08
	.zero		1


	//   ....[4]....
        /*0160*/ 	.word	0x000003e0
        /*0164*/ 	.word	0x000000ff
        /*0168*/ 	.word	0x00031628
        /*016c*/ 	.short	0x0100
        /*016e*/ 	.byte	0x08
	.zero		1


	//   ....[5]....
        /*0170*/ 	.word	0x00000510
        /*0174*/ 	.word	0x000000ff
        /*0178*/ 	.word	0x00031630
        /*017c*/ 	.short	0x0100
        /*017e*/ 	.byte	0x08
	.zero		1


	//   ....[6]....
        /*0180*/ 	.word	0x00000520
        /*0184*/ 	.word	0x000000ff
        /*0188*/ 	.word	0x00031638
        /*018c*/ 	.short	0x0100
        /*018e*/ 	.byte	0x08
	.zero		1


	//   ....[7]....
        /*0190*/ 	.word	0x00001520
        /*0194*/ 	.word	0x000000e1
        /*0198*/ 	.word	0x00031600
        /*019c*/ 	.short	0x010a
        /*019e*/ 	.byte	0x3f
	.zero		1


	//   ....[8]....
        /*01a0*/ 	.word	0x00001640
        /*01a4*/ 	.word	0x000000e1
        /*01a8*/ 	.word	0x00031600
        /*01ac*/ 	.short	0x010a
        /*01ae*/ 	.byte	0x3f
	.zero		1


	//   ....[9]....
        /*01b0*/ 	.word	0x00001ef0
        /*01b4*/ 	.word	0x000000e0
        /*01b8*/ 	.word	0x00031610
        /*01bc*/ 	.short	0x010a
        /*01be*/ 	.byte	0x3f
	.zero		1


	//   ....[10]....
        /*01c0*/ 	.word	0x00001fb0
        /*01c4*/ 	.word	0x000000e0
        /*01c8*/ 	.word	0x00031610
        /*01cc*/ 	.short	0x010a
        /*01ce*/ 	.byte	0x3f
	.zero		1


	//   ....[11]....
        /*01d0*/ 	.word	0x00003b40
        /*01d4*/ 	.word	0x000000e1
        /*01d8*/ 	.word	0x00031630
        /*01dc*/ 	.short	0x010a
        /*01de*/ 	.byte	0x3f
	.zero		1


	//   ....[12]....
        /*01e0*/ 	.word	0x00003c00
        /*01e4*/ 	.word	0x000000e1
        /*01e8*/ 	.word	0x00031630
        /*01ec*/ 	.short	0x010a
        /*01ee*/ 	.byte	0x3f
	.zero		1


	//   ....[13]....
        /*01f0*/ 	.word	0x000085d0
        /*01f4*/ 	.word	0x00000018
        /*01f8*/ 	.word	0x00000000
        /*01fc*/ 	.short	0x0101
        /*01fe*/ 	.byte	0x3f
	.zero		1


	//   ....[14]....
        /*0200*/ 	.word	0x00008cd0
        /*0204*/ 	.word	0x000000e0
        /*0208*/ 	.word	0x00000000
        /*020c*/ 	.short	0x0101
        /*020e*/ 	.byte	0x3f
	.zero		1


	//   ....[15]....
        /*0210*/ 	.word	0x0000e220
        /*0214*/ 	.word	0x00000006
        /*0218*/ 	.word	0x00031620
        /*021c*/ 	.short	0x010a
        /*021e*/ 	.byte	0x3f
	.zero		1


	//   ....[16]....
        /*0220*/ 	.word	0x0000ec90
        /*0224*/ 	.word	0x00000006
        /*0228*/ 	.word	0x00031638
        /*022c*/ 	.short	0x010a
        /*022e*/ 	.byte	0x3f
	.zero		1


	//   ....[17]....
        /*0230*/ 	.word	0x0000efe0
        /*0234*/ 	.word	0x00000014
        /*0238*/ 	.word	0x00031620
        /*023c*/ 	.short	0x010a
        /*023e*/ 	.byte	0x3f
	.zero		1


	//   ....[18]....
        /*0240*/ 	.word	0x0000f420
        /*0244*/ 	.word	0x00000006
        /*0248*/ 	.word	0x00031638
        /*024c*/ 	.short	0x010a
        /*024e*/ 	.byte	0x3f
	.zero		1


	//   ....[19]....
        /*0250*/ 	.word	0x0000f990
        /*0254*/ 	.word	0x00000005
        /*0258*/ 	.word	0x00000000
        /*025c*/ 	.short	0x010a
        /*025e*/ 	.byte	0x3f
	.zero		1


	//   ....[20]....
        /*0260*/ 	.word	0x0000fa20
        /*0264*/ 	.word	0x00000003
        /*0268*/ 	.word	0x00000000
        /*026c*/ 	.short	0x010a
        /*026e*/ 	.byte	0x3f
	.zero		1


	//   ....[21]....
        /*0270*/ 	.word	0x0000fa70
        /*0274*/ 	.word	0x00000002
        /*0278*/ 	.word	0x00031638
        /*027c*/ 	.short	0x010a
        /*027e*/ 	.byte	0x3f
	.zero		1


	//   ....[22]....
        /*0280*/ 	.word	0x0000fad0
        /*0284*/ 	.word	0x000000e1
        /*0288*/ 	.word	0x00031600
        /*028c*/ 	.short	0x010a
        /*028e*/ 	.byte	0x3f
	.zero		1


	//   ....[23]....
        /*0290*/ 	.word	0x0000fb20
        /*0294*/ 	.word	0x000000e0
        /*0298*/ 	.word	0x00031610
        /*029c*/ 	.short	0x010a
        /*029e*/ 	.byte	0x3f
	.zero		1


	//   ....[24]....
        /*02a0*/ 	.word	0x0000fb70
        /*02a4*/ 	.word	0x000000e1
        /*02a8*/ 	.word	0x00031630
        /*02ac*/ 	.short	0x010a
        /*02ae*/ 	.byte	0x3f
	.zero		1


	//   ....[25]....
        /*02b0*/ 	.word	0x0000fbc0
        /*02b4*/ 	.word	0x00000006
        /*02b8*/ 	.word	0x00031620
        /*02bc*/ 	.short	0x010a
        /*02be*/ 	.byte	0x3f
	.zero		1


	//   ....[26]....
        /*02c0*/ 	.word	0x0000fc10
        /*02c4*/ 	.word	0x00000006
        /*02c8*/ 	.word	0x00031638
        /*02cc*/ 	.short	0x010a
        /*02ce*/ 	.byte	0x3f
	.zero		1


	//   ....[27]....
        /*02d0*/ 	.word	0x0000fc70
        /*02d4*/ 	.word	0x00000014
        /*02d8*/ 	.word	0x00031620
        /*02dc*/ 	.short	0x010a
        /*02de*/ 	.byte	0x3f
	.zero		1


	//   ....[28]....
        /*02e0*/ 	.word	0x0000fcc0
        /*02e4*/ 	.word	0x00000006
        /*02e8*/ 	.word	0x00031638
        /*02ec*/ 	.short	0x010a
        /*02ee*/ 	.byte	0x3f
	.zero		1


	//   ....[29]....
        /*02f0*/ 	.word	0x0000fd10
        /*02f4*/ 	.word	0x00000005
        /*02f8*/ 	.word	0x00000000
        /*02fc*/ 	.short	0x010a
        /*02fe*/ 	.byte	0x3f
	.zero		1


	//   ....[30]....
        /*0300*/ 	.word	0x0000fd60
        /*0304*/ 	.word	0x00000003
        /*0308*/ 	.word	0x00000000
        /*030c*/ 	.short	0x010a
        /*030e*/ 	.byte	0x3f
	.zero		1


	//----- nvinfo : EIATTR_NUM_MBARRIERS
	.align		4
.L_448:
        /*0310*/ 	.byte	0x03, 0x38
        /*0312*/ 	.short	0x0007


	//----- nvinfo : EIATTR_EXIT_INSTR_OFFSETS
	.align		4
        /*0314*/ 	.byte	0x04, 0x1c
        /*0316*/ 	.short	(.L_450 - .L_449)


	//   ....[0]....
.L_449:
        /*0318*/ 	.word	0x0000fac0


	//----- nvinfo : EIATTR_MAX_THREADS
	.align		4
.L_450:
        /*031c*/ 	.byte	0x04, 0x05
        /*031e*/ 	.short	(.L_452 - .L_451)
.L_451:
        /*0320*/ 	.word	0x00000180
        /*0324*/ 	.word	0x00000001
        /*0328*/ 	.word	0x00000001


	//----- nvinfo : EIATTR_CRS_STACK_SIZE
	.align		4
.L_452:
        /*032c*/ 	.byte	0x04, 0x1e
        /*032e*/ 	.short	(.L_454 - .L_453)
.L_453:
        /*0330*/ 	.word	0x00000000


	//----- nvinfo : EIATTR_CBANK_PARAM_SIZE
	.align		4
.L_454:
        /*0334*/ 	.byte	0x03, 0x19
        /*0336*/ 	.short	0x06f0


	//----- nvinfo : EIATTR_PARAM_CBANK
	.align		4
        /*0338*/ 	.byte	0x04, 0x0a
        /*033a*/ 	.short	(.L_456 - .L_455)
	.align		4
.L_455:
        /*033c*/ 	.word	index@(.nv.constant0._ZN7cutlass13device_kernelIN5flash11enable_sm90INS1_16FlashAttnBwdSm90INS1_25CollectiveMainloopBwdSm90ILi2ELi1ELi1EN4cute5tupleIJNS5_1CILi1EEES8_S8_EEENS6_IJNS7_ILi64EEENS7_ILi80EEENS7_ILi256EEEEEENS_10bfloat16_tEfNS_4arch4Sm90ELb1ELb0ELb1ELb1ELb0ELb0ELb1ELb1ELi2ELi1ELi1ELi1ELb0EEENS1_21CollectiveEpilogueBwdISD_SE_SG_Li256ELb1ELb1ELi2EEENS1_25SingleTileBwdLPTSchedulerILb1ELi80ELb0EEEEEEEEEvNT_6ParamsE)
        /*0340*/ 	.short	0x0210
        /*0342*/ 	.short	0x06f0


	//----- nvinfo : EIATTR_SW_WAR
	.align		4
.L_456:
        /*0344*/ 	.byte	0x04, 0x36
        /*0346*/ 	.short	(.L_458 - .L_457)
.L_457:
        /*0348*/ 	.word	0x00000008
.L_458:


//--------------------- .nv.info._ZN7cutlass13device_kernelIN5flash11enable_sm90INS1_16FlashAttnBwdSm90INS1_25CollectiveMainloopBwdSm90ILi2ELi1ELi1EN4cute5tupleIJNS5_1CILi1EEES8_S8_EEENS6_IJNS7_ILi64EEENS7_ILi80EEENS7_ILi256EEEEEENS_10bfloat16_tEfNS_4arch4Sm90ELb1ELb0ELb1ELb1ELb0ELb0ELb1ELb1ELi2ELi1ELi1ELi1ELb0EEENS1_24CollectiveEpilogueBwdGQAISD_fSG_Li256ELb1ELb0EEENS1_25SingleTileBwdLPTSchedulerILb1ELi80ELb0EEEEEEEEEvNT_6ParamsE --------------------------
	.section	.nv.info._ZN7cutlass13device_kernelIN5flash11enable_sm90INS1_16FlashAttnBwdSm90INS1_25CollectiveMainloopBwdSm90ILi2ELi1ELi1EN4cute5tupleIJNS5_1CILi1EEES8_S8_EEENS6_IJNS7_ILi64EEENS7_ILi80EEENS7_ILi256EEEEEENS_10bfloat16_tEfNS_4arch4Sm90ELb1ELb0ELb1ELb1ELb0ELb0ELb1ELb1ELi2ELi1ELi1ELi1ELb0EEENS1_24CollectiveEpilogueBwdGQAISD_fSG_Li256ELb1ELb0EEENS1_25SingleTileBwdLPTSchedulerILb1ELi80ELb0EEEEEEEEEvNT_6ParamsE,"",@"SHT_CUDA_INFO"
	.sectionflags	@""
	.align	4


	//----- nvinfo : EIATTR_CUDA_API_VERSION
	.align		4
        /*0000*/ 	.byte	0x04, 0x37
        /*0002*/ 	.short	(.L_460 - .L_459)
.L_459:
        /*0004*/ 	.word	0x00000082


	//----- nvinfo : EIATTR_KPARAM_INFO
	.align		4
.L_460:
        /*0008*/ 	.byte	0x04, 0x17
        /*000a*/ 	.short	(.L_462 - .L_461)
.L_461:
        /*000c*/ 	.word	0x00000000
        /*0010*/ 	.short	0x0000
        /*0012*/ 	.short	0x0070
        /*0014*/ 	.byte	0x00, 0xf0, 0x01, 0x1c


	//----- nvinfo : EIATTR_SPARSE_MMA_MASK
	.align		4
.L_462:
        /*0018*/ 	.byte	0x03, 0x50
        /*001a*/ 	.short	0x0000


	//----- nvinfo : EIATTR_MAXREG_COUNT
	.align		4
        /*001c*/ 	.byte	0x03, 0x1b
        /*001e*/ 	.short	0x00a8


	//----- nvinfo : EIATTR_NUM_BARRIERS
	.align		4
        /*0020*/ 	.byte	0x02, 0x4c
        /*0022*/ 	.byte	0x0a
	.zero		1


	//----- nvinfo : EIATTR_ANNOTATIONS
	.align		4
        /*0024*/ 	.byte	0x04, 0x55
        /*0026*/ 	.short	(.L_464 - .L_463)


	//   ....[0]....
.L_463:
        /* <DEDUP_REMOVED lines=11> */


	//----- nvinfo : EIATTR_MERCURY_ISA_VERSION
	.align		4
.L_464:
        /*00c0*/ 	.byte	0x03, 0x5f
        /*00c2*/ 	.short	0x0101


	//----- nvinfo : EIATTR_INT_WARP_WIDE_INSTR_OFFSETS
	.align		4
        /*00c4*/ 	.byte	0x04, 0x31
        /*00c6*/ 	.short	(.L_466 - .L_465)


	//   ....[0]....
.L_465:
        /*00c8*/ 	.word	0x00000190


	//   ....[1]....
        /*00cc*/ 	.word	0x000001c0


	//----- nvinfo : EIATTR_COOP_GROUP_MASK_REGIDS
	.align		4
.L_466:
        /*00d0*/ 	.byte	0x04, 0x29
        /*00d2*/ 	.short	(.L_468 - .L_467)


	//   ....[0]....
.L_467:
        /*00d4*/ 	.word	0xffffffff


	//   ....[1]....
        /*00d8*/ 	.word	0xffffffff


	//   ....[2]....
        /*00dc*/ 	.word	0xffffffff


	//   ....[3]....
        /*00e0*/ 	.word	0xffffffff


	//   ....[4]....
        /*00e4*/ 	.word	0xffffffff


	//   ....[5]....
        /*00e8*/ 	.word	0xffffffff


	//----- nvinfo : EIATTR_COOP_GROUP_INSTR_OFFSETS
	.align		4
.L_468:
        /*00ec*/ 	.byte	0x04, 0x28
        /*00ee*/ 	.short	(.L_470 - .L_469)


	//   ....[0]....
.L_469:
        /*00f0*/ 	.word	0x00000060


	//   ....[1]....
        /*00f4*/ 	.word	0x000001a0


	//   ....[2]....
        /*00f8*/ 	.word	0x00000220


	//   ....[3]....
        /*00fc*/ 	.word	0x00000400


	//   ....[4]....
        /*0100*/ 	.word	0x000014c0


	//   ....[5]....
        /*0104*/ 	.word	0x00009ac0


	//----- nvinfo : EIATTR_REG_RECONFIG
	.align		4
.L_470:
        /*0108*/ 	.byte	0x01, 0x54
	.zero		2


	//----- nvinfo : EIATTR_MBARRIER_INSTR_OFFSETS
	.align		4
        /*010c*/ 	.byte	0x04, 0x39
        /*010e*/ 	.short	(.L_472 - .L_471)


	//   ....[0]....
.L_471:
        /*0110*/ 	.word	0x00000290
        /*0114*/ 	.word	0x000000ff
        /*0118*/ 	.word	0x00031800
        /*011c*/ 	.short	0x0100
        /*011e*/ 	.byte	0x06
	.zero		1


	//   ....[1]....
        /*0120*/ 	.word	0x000003b0
        /*0124*/ 	.word	0x000000ff
        /*0128*/ 	.word	0x00031810
        /*012c*/ 	.short	0x0100
        /*012e*/ 	.byte	0x08
	.zero		1


	//   ....[2]....
        /*0130*/ 	.word	0x000003c0
        /*0134*/ 	.word	0x000000ff
        /*0138*/ 	.word	0x00031820
        /*013c*/ 	.short	0x0100
        /*013e*/ 	.byte	0x08
	.zero		1


	//   ....[3]....
        /*0140*/ 	.word	0x000003d0
        /*0144*/ 	.word	0x000000ff
        /*0148*/ 	.word	0x00031818
        /*014c*/ 	.short	0x0100
        /*014e*/ 	.byte	0x08
	.zero		1


	//   ....[4]....
        /*0150*/ 	.word	0x000003e0
        /*0154*/ 	.word	0x000000ff
        /*0158*/ 	.word	0x00031828
        /*015c*/ 	.short	0x0100
        /*015e*/ 	.byte	0x08
	.zero		1


	//   ....[5]....
        /*0160*/ 	.word	0x00000510
        /*0164*/ 	.word	0x000000ff
        /*0168*/ 	.word	0x00031830
        /*016c*/ 	.short	0x0100
        /*016e*/ 	.byte	0x08
	.zero		1


	//   ....[6]....
        /*0170*/ 	.word	0x00000520
        /*0174*/ 	.word	0x000000ff
        /*0178*/ 	.word	0x00031838
        /*017c*/ 	.short	0x0100
        /*017e*/ 	.byte	0x08
	.zero		1


	//   ....[7]....
        /*0180*/ 	.word	0x000014e0
        /*0184*/ 	.word	0x00000011
        /*0188*/ 	.word	0x00031800
        /*018c*/ 	.short	0x010a
        /*018e*/ 	.byte	0x3f
	.zero		1


	//   ....[8]....
        /*0190*/ 	.word	0x000015a0
        /*0194*/ 	.word	0x00000011
        /*0198*/ 	.word	0x00031800
        /*019c*/ 	.short	0x010a
        /*019e*/ 	.byte	0x3f
	.zero		1


	//   ....[9]....
        /*01a0*/ 	.word	0x00001e40
        /*01a4*/ 	.word	0x00000010
        /*01a8*/ 	.word	0x00031810
        /*01ac*/ 	.short	0x010a
        /*01ae*/ 	.byte	0x3f
	.zero		1


	//   ....[10]....
        /*01b0*/ 	.word	0x00001f00
        /*01b4*/ 	.word	0x00000010
        /*01b8*/ 	.word	0x00031810
        /*01bc*/ 	.short	0x010a
        /*01be*/ 	.byte	0x3f
	.zero		1


	//   ....[11]....
        /*01c0*/ 	.word	0x00003aa0
        /*01c4*/ 	.word	0x00000011
        /*01c8*/ 	.word	0x00031830
        /*01cc*/ 	.short	0x010a
        /*01ce*/ 	.byte	0x3f
	.zero		1


	//   ....[12]....
        /*01d0*/ 	.word	0x00003b60
        /*01d4*/ 	.word	0x00000011
        /*01d8*/ 	.word	0x00031830
        /*01dc*/ 	.short	0x010a
        /*01de*/ 	.byte	0x3f
	.zero		1


	//   ....[13]....
        /*01e0*/ 	.word	0x000084c0
        /*01e4*/ 	.word	0x00000018
        /*01e8*/ 	.word	0x00000000
        /*01ec*/ 	.short	0x0101
        /*01ee*/ 	.byte	0x3f
	.zero		1


	//   ....[14]....
        /*01f0*/ 	.word	0x00008bb0
        /*01f4*/ 	.word	0x00000010
        /*01f8*/ 	.word	0x00000000
        /*01fc*/ 	.short	0x0101
        /*01fe*/ 	.byte	0x3f
	.zero		1


	//   ....[15]....
        /*0200*/ 	.word	0x0000a720
        /*0204*/ 	.word	0x00000006
        /*0208*/ 	.word	0x00031820
        /*020c*/ 	.short	0x010a
        /*020e*/ 	.byte	0x3f
	.zero		1


	//   ....[16]....
        /*0210*/ 	.word	0x0000b190
        /*0214*/ 	.word	0x00000006
        /*0218*/ 	.word	0x00031838
        /*021c*/ 	.short	0x010a
        /*021e*/ 	.byte	0x3f
	.zero		1


	//   ....[17]....
        /*0220*/ 	.word	0x0000b4e0
        /*0224*/ 	.word	0x00000014
        /*0228*/ 	.word	0x00031820
        /*022c*/ 	.short	0x010a
        /*022e*/ 	.byte	0x3f
	.zero		1


	//   ....[18]....
        /*0230*/ 	.word	0x0000b920
        /*0234*/ 	.word	0x00000006
        /*0238*/ 	.word	0x00031838
        /*023c*/ 	.short	0x010a
        /*023e*/ 	.byte	0x3f
	.zero		1


	//   ....[19]....
        /*0240*/ 	.word	0x0000be90
        /*0244*/ 	.word	0x00000005
        /*0248*/ 	.word	0x00000000
        /*024c*/ 	.short	0x010a
        /*024e*/ 	.byte	0x3f
	.zero		1


	//   ....[20]....
        /*0250*/ 	.word	0x0000bf20
        /*0254*/ 	.word	0x00000003
        /*0258*/ 	.word	0x00000000
        /*025c*/ 	.short	0x010a
        /*025e*/ 	.byte	0x3f
	.zero		1


	//   ....[21]....
        /*0260*/ 	.word	0x0000bf70
        /*0264*/ 	.word	0x00000002
        /*0268*/ 	.word	0x00031838
        /*026c*/ 	.short	0x010a
        /*026e*/ 	.byte	0x3f
	.zero		1


	//   ....[22]....
        /*0270*/ 	.word	0x0000bfd0
        /*0274*/ 	.word	0x00000011
        /*0278*/ 	.word	0x00031800
        /*027c*/ 	.short	0x010a
        /*027e*/ 	.byte	0x3f
	.zero		1


	//   ....[23]....
        /*0280*/ 	.word	0x0000c020
        /*0284*/ 	.word	0x00000010
        /*0288*/ 	.word	0x00031810
        /*028c*/ 	.short	0x010a
        /*028e*/ 	.byte	0x3f
	.zero		1


	//   ....[24]....
        /*0290*/ 	.word	0x0000c070
        /*0294*/ 	.word	0x00000011
        /*0298*/ 	.word	0x00031830
        /*029c*/ 	.short	0x010a
        /*029e*/ 	.byte	0x3f
	.zero		1


	//   ....[25]....
        /*02a0*/ 	.word	0x0000c0c0
        /*02a4*/ 	.word	0x00000006
        /*02a8*/ 	.word	0x00031820
        /*02ac*/ 	.short	0x010a
        /*02ae*/ 	.byte	0x3f
	.zero		1


	//   ....[26]....
        /*02b0*/ 	.word	0x0000c110
        /*02b4*/ 	.word	0x00000006
        /*02b8*/ 	.word	0x00031838
        /*02bc*/ 	.short	0x010a
        /*02be*/ 	.byte	0x3f
	.zero		1


	//   ....[27]....
        /*02c0*/ 	.word	0x0000c170
        /*02c4*/ 	.word	0x00000014
        /*02c8*/ 	.word	0x00031820
        /*02cc*/ 	.short	0x010a
        /*02ce*/ 	.byte	0x3f
	.zero		1


	//   ....[28]....
        /*02d0*/ 	.word	0x0000c1c0
        /*02d4*/ 	.word	0x00000006
        /*02d8*/ 	.word	0x00031838
        /*02dc*/ 	.short	0x010a
        /*02de*/ 	.byte	0x3f
	.zero		1


	//   ....[29]....
        /*02e0*/ 	.word	0x0000c210
        /*02e4*/ 	.word	0x00000005
        /*02e8*/ 	.word	0x00000000
        /*02ec*/ 	.short	0x010a
        /*02ee*/ 	.byte	0x3f
	.zero		1


	//   ....[30]....
        /*02f0*/ 	.word	0x0000c260
        /*02f4*/ 	.word	0x00000003
        /*02f8*/ 	.word	0x00000000
        /*02fc*/ 	.short	0x010a
        /*02fe*/ 	.byte	0x3f
	.zero		1


	//----- nvinfo : EIATTR_NUM_MBARRIERS
	.align		4
.L_472:
        /*0300*/ 	.byte	0x03, 0x38
        /*0302*/ 	.short	0x0007


	//----- nvinfo : EIATTR_EXIT_INSTR_OFFSETS
	.align		4
        /*0304*/ 	.byte	0x04, 0x1c
        /*0306*/ 	.short	(.L_474 - .L_473)


	//   ....[0]....
.L_473:
        /*0308*/ 	.word	0x0000bfc0


	//----- nvinfo : EIATTR_MAX_THREADS
	.align		4
.L_474:
        /*030c*/ 	.byte	0x04, 0x05
        /*030e*/ 	.short	(.L_476 - .L_475)
.L_475:
        /*0310*/ 	.word	0x00000180
        /*0314*/ 	.word	0x00000001
        /*0318*/ 	.word	0x00000001


	//----- nvinfo : EIATTR_CRS_STACK_SIZE
	.align		4
.L_476:
        /*031c*/ 	.byte	0x04, 0x1e
        /*031e*/ 	.short	(.L_478 - .L_477)
.L_477:
        /*0320*/ 	.word	0x00000000


	//----- nvinfo : EIATTR_CBANK_PARAM_SIZE
	.align		4
.L_478:
        /*0324*/ 	.byte	0x03, 0x19
        /*0326*/ 	.short	0x0770


	//----- nvinfo : EIATTR_PARAM_CBANK
	.align		4
        /*0328*/ 	.byte	0x04, 0x0a
        /*032a*/ 	.short	(.L_480 - .L_479)
	.align		4
.L_479:
        /*032c*/ 	.word	index@(.nv.constant0._ZN7cutlass13device_kernelIN5flash11enable_sm90INS1_16FlashAttnBwdSm90INS1_25CollectiveMainloopBwdSm90ILi2ELi1ELi1EN4cute5tupleIJNS5_1CILi1EEES8_S8_EEENS6_IJNS7_ILi64EEENS7_ILi80EEENS7_ILi256EEEEEENS_10bfloat16_tEfNS_4arch4Sm90ELb1ELb0ELb1ELb1ELb0ELb0ELb1ELb1ELi2ELi1ELi1ELi1ELb0EEENS1_24CollectiveEpilogueBwdGQAISD_fSG_Li256ELb1ELb0EEENS1_25SingleTileBwdLPTSchedulerILb1ELi80ELb0EEEEEEEEEvNT_6ParamsE)
        /*0330*/ 	.short	0x0210
        /*0332*/ 	.short	0x0770


	//----- nvinfo : EIATTR_SW_WAR
	.align		4
.L_480:
        /*0334*/ 	.byte	0x04, 0x36
        /*0336*/ 	.short	(.L_482 - .L_481)
.L_481:
        /*0338*/ 	.word	0x00000008
.L_482:


//--------------------- .nv.info._ZN7cutlass13device_kernelIN5flash11enable_sm90INS1_16FlashAttnBwdSm90INS1_25CollectiveMainloopBwdSm90ILi2ELi1ELi1EN4cute5tupleIJNS5_1CILi1EEES8_S8_EEENS6_IJNS7_ILi64EEENS7_ILi80EEENS7_ILi256EEEEEENS_10bfloat16_tEfNS_4arch4Sm90ELb0ELb0ELb0ELb0ELb0ELb0ELb1ELb1ELi2ELi1ELi1ELi1ELb0EEENS1_21CollectiveEpilogueBwdISD_SE_SG_Li256ELb0ELb1ELi2EEENS1_19SingleTileSchedulerILb0ELb0ELb0ELi80EEEEEEEEEvNT_6ParamsE --------------------------
	.section	.nv.info._ZN7cutlass13device_kernelIN5flash11enable_sm90INS1_16FlashAttnBwdSm90INS1_25CollectiveMainloopBwdSm90ILi2ELi1ELi1EN4cute5tupleIJNS5_1CILi1EEES8_S8_EEENS6_IJNS7_ILi64EEENS7_ILi80EEENS7_ILi256EEEEEENS_10bfloat16_tEfNS_4arch4Sm90ELb0ELb0ELb0ELb0ELb0ELb0ELb1ELb1ELi2ELi1ELi1ELi1ELb0EEENS1_21CollectiveEpilogueBwdISD_SE_SG_Li256ELb0ELb1ELi2EEENS1_19SingleTileSchedulerILb0ELb0ELb0ELi80EEEEEEEEEvNT_6ParamsE,"",@"SHT_CUDA_INFO"
	.sectionflags	@""
	.align	4


	//----- nvinfo : EIATTR_CUDA_API_VERSION
	.align		4
        /*0000*/ 	.byte	0x04, 0x37
        /*0002*/ 	.short	(.L_484 - .L_483)
.L_483:
        /*0004*/ 	.word	0x00000082


	//----- nvinfo : EIATTR_KPARAM_INFO
	.align		4
.L_484:
        /*0008*/ 	.byte	0x04, 0x17
        /*000a*/ 	.short	(.L_486 - .L_485)
.L_485:
        /*000c*/ 	.word	0x00000000
        /*0010*/ 	.short	0x0000
        /*0012*/ 	.short	0x0070
        /*0014*/ 	.byte	0x00, 0xf0, 0x01, 0x24


	//----- nvinfo : EIATTR_SPARSE_MMA_MASK
	.align		4
.L_486:
        /*0018*/ 	.byte	0x03, 0x50
        /*001a*/ 	.short	0x0000


	//----- nvinfo : EIATTR_MAXREG_COUNT
	.align		4
        /*001c*/ 	.byte	0x03, 0x1b
        /*001e*/ 	.short	0x00a8


	//----- nvinfo : EIATTR_NUM_BARRIERS
	.align		4
        /*0020*/ 	.byte	0x02, 0x4c
        /*0022*/ 	.byte	0x0a
	.zero		1


	//----- nvinfo : EIATTR_EXTERNS
	.align		4
        /*0024*/ 	.byte	0x04, 0x0f
        /*0026*/ 	.short	(.L_488 - .L_487)


	//   ....[0]....
	.align		4
.L_487:
        /*0028*/ 	.word	index@(__assertfail)


	//----- nvinfo : EIATTR_ANNOTATIONS
	.align		4
.L_488:
        /*002c*/ 	.byte	0x04, 0x55
        /*002e*/ 	.short	(.L_490 - .L_489)


	//   ....[0]....
.L_489:
        /*0030*/ 	.word	0x00000001
        /*0034*/ 	.byte	0x00, 0xb6, 0x00, 0x00, 0x01, 0x00, 0x00, 0x00, 0x60, 0xb6, 0x00, 0x00


	//----- nvinfo : EIATTR_MERCURY_ISA_VERSION
	.align		4
.L_490:
        /*0040*/ 	.byte	0x03, 0x5f
        /*0042*/ 	.short	0x0101


	//----- nvinfo : EIATTR_INT_WARP_WIDE_INSTR_OFFSETS
	.align		4
        /*0044*/ 	.byte	0x04, 0x31
        /*0046*/ 	.short	(.L_492 - .L_491)


	//   ....[0]....
.L_491:
        /*0048*/ 	.word	0x000001e0


	//   ....[1]....
        /*004c*/ 	.word	0x00000290


	//----- nvinfo : EIATTR_COOP_GROUP_MASK_REGIDS
	.align		4
.L_492:
        /*0050*/ 	.byte	0x04, 0x29
        /*0052*/ 	.short	(.L_494 - .L_493)


	//   ....[0]....
.L_493:
        /*0054*/ 	.word	0xffffffff


	//   ....[1]....
        /*0058*/ 	.word	0xffffffff


	//   ....[2]....
        /*005c*/ 	.word	0xffffffff


	//   ....[3]....
        /*0060*/ 	.word	0xffffffff


	//   ....[4]....
        /*0064*/ 	.word	0xffffffff


	//   ....[5]....
        /*0068*/ 	.word	0xffffffff


	//   ....[6]....
        /*006c*/ 	.word	0xffffffff


	//----- nvinfo : EIATTR_COOP_GROUP_INSTR_OFFSETS
	.align		4
.L_494:
        /*0070*/ 	.byte	0x04, 0x28
        /*0072*/ 	.short	(.L_496 - .L_495)


	//   ....[0]....
.L_495:
        /*0074*/ 	.word	0x00000060


	//   ....[1]....
        /*0078*/ 	.word	0x000001f0


	//   ....[2]....
        /*007c*/ 	.word	0x000002a0


	//   ....[3]....
        /*0080*/ 	.word	0x00000400


	//   ....[4]....
        /*0084*/ 	.word	0x000006d0


	//   ....[5]....
        /*0088*/ 	.word	0x0000a330


	//   ....[6]....
        /*008c*/ 	.word	0x0000aa90


	//----- nvinfo : EIATTR_REG_RECONFIG
	.align		4
.L_496:
        /*0090*/ 	.byte	0x01, 0x54
	.zero		2


	//----- nvinfo : EIATTR_SYSCALL_OFFSETS
	.align		4
        /*0094*/ 	.byte	0x04, 0x46
        /*0096*/ 	.short	(.L_498 - .L_497)


	//   ....[0]....
.L_497:
        /*0098*/ 	.word	0x00009b30


	//   ....[1]....
        /*009c*/ 	.word	0x00009c70


	//   ....[2]....
        /*00a0*/ 	.word	0x00009d90


	//   ....[3]....
        /*00a4*/ 	.word	0x00009eb0


	//----- nvinfo : EIATTR_MBARRIER_INSTR_OFFSETS
	.align		4
.L_498:
        /*00a8*/ 	.byte	0x04, 0x39
        /*00aa*/ 	.short	(.L_500 - .L_499)


	//   ....[0]....
.L_499:
        /*00ac*/ 	.word	0x000002c0
        /*00b0*/ 	.word	0x000000ff
        /*00b4*/ 	.word	0x00031800
        /*00b8*/ 	.short	0x0100
        /*00ba*/ 	.byte	0x06
	.zero		1


	//   ....[1]....
        /*00bc*/ 	.word	0x000003b0
        /*00c0*/ 	.word	0x000000ff
        /*00c4*/ 	.word	0x00031810
        /*00c8*/ 	.short	0x0100
        /*00ca*/ 	.byte	0x08
	.zero		1


	//   ....[2]....
        /*00cc*/ 	.word	0x000003c0
        /*00d0*/ 	.word	0x000000ff
        /*00d4*/ 	.word	0x00031820
        /*00d8*/ 	.short	0x0100
        /*00da*/ 	.byte	0x08
	.zero		1


	//   ....[3]....
        /*00dc*/ 	.word	0x000003d0
        /*00e0*/ 	.word	0x000000ff
        /*00e4*/ 	.word	0x00031818
        /*00e8*/ 	.short	0x0100
        /*00ea*/ 	.byte	0x08
	.zero		1


	//   ....[4]....
        /*00ec*/ 	.word	0x000003e0
        /*00f0*/ 	.word	0x000000ff
        /*00f4*/ 	.word	0x00031828
        /*00f8*/ 	.short	0x0100
        /*00fa*/ 	.byte	0x08
	.zero		1


	//   ....[5]....
        /*00fc*/ 	.word	0x00000510
        /*0100*/ 	.word	0x000000ff
        /*0104*/ 	.word	0x00031830
        /*0108*/ 	.short	0x0100
        /*010a*/ 	.byte	0x08
	.zero		1


	//   ....[6]....
        /*010c*/ 	.word	0x00000520
        /*0110*/ 	.word	0x000000ff
        /*0114*/ 	.word	0x00031838
        /*0118*/ 	.short	0x0100
        /*011a*/ 	.byte	0x08
	.zero		1


	//   ....[7]....
        /*011c*/ 	.word	0x00000670
        /*0120*/ 	.word	0x000000ff
        /*0124*/ 	.word	0x00031800
        /*0128*/ 	.short	0x010a
        /*012a*/ 	.byte	0x3c
	.zero		1


	//   ....[8]....
        /*012c*/ 	.word	0x000006f0
        /*0130*/ 	.word	0x000000ff
        /*0134*/ 	.word	0x00031800
        /*0138*/ 	.short	0x010a
        /*013a*/ 	.byte	0x3c
	.zero		1


	//   ....[9]....
        /*013c*/ 	.word	0x00001080
        /*0140*/ 	.word	0x00000011
        /*0144*/ 	.word	0x00031810
        /*0148*/ 	.short	0x010a
        /*014a*/ 	.byte	0x3f
	.zero		1


	//   ....[10]....
        /*014c*/ 	.word	0x00001160
        /*0150*/ 	.word	0x00000011
        /*0154*/ 	.word	0x00031810
        /*0158*/ 	.short	0x010a
        /*015a*/ 	.byte	0x3f
	.zero		1


	//   ....[11]....
        /*015c*/ 	.word	0x000036d0
        /*0160*/ 	.word	0x000000ff
        /*0164*/ 	.word	0x00031830
        /*0168*/ 	.short	0x010a
        /*016a*/ 	.byte	0x3c
	.zero		1


	//   ....[12]....
        /*016c*/ 	.word	0x00003790
        /*0170*/ 	.word	0x000000ff
        /*0174*/ 	.word	0x00031830
        /*0178*/ 	.short	0x010a
        /*017a*/ 	.byte	0x3c
	.zero		1


	//   ....[13]....
        /*017c*/ 	.word	0x00008af0
        /*0180*/ 	.word	0x000000ff
        /*0184*/ 	.word	0x00000000
        /*0188*/ 	.short	0x0101
        /*018a*/ 	.byte	0x04
	.zero		1


	//   ....[14]....
        /*018c*/ 	.word	0x000094c0
        /*0190*/ 	.word	0x00000011
        /*0194*/ 	.word	0x00000000
        /*0198*/ 	.short	0x0101
        /*019a*/ 	.byte	0x3f
	.zero		1


	//   ....[15]....
        /*019c*/ 	.word	0x0000adb0
        /*01a0*/ 	.word	0x00000008
        /*01a4*/ 	.word	0x00031820
        /*01a8*/ 	.short	0x010a
        /*01aa*/ 	.byte	0x3f
	.zero		1


	//   ....[16]....
        /*01ac*/ 	.word	0x0000b580
        /*01b0*/ 	.word	0x00000008
        /*01b4*/ 	.word	0x00031838
        /*01b8*/ 	.short	0x010a
        /*01ba*/ 	.byte	0x3f
	.zero		1


	//   ....[17]....
        /*01bc*/ 	.word	0x0000b900
        /*01c0*/ 	.word	0x00000013
        /*01c4*/ 	.word	0x00031820
        /*01c8*/ 	.short	0x010a
        /*01ca*/ 	.byte	0x3f
	.zero		1


	//   ....[18]....
        /*01cc*/ 	.word	0x0000bcf0
        /*01d0*/ 	.word	0x00000008
        /*01d4*/ 	.word	0x00031838
        /*01d8*/ 	.short	0x010a
        /*01da*/ 	.byte	0x3f
	.zero		1


	//   ....[19]....
        /*01dc*/ 	.word	0x0000c1a0
        /*01e0*/ 	.word	0x00000005
        /*01e4*/ 	.word	0x00000000
        /*01e8*/ 	.short	0x010a
        /*01ea*/ 	.byte	0x3f
	.zero		1


	//   ....[20]....
        /*01ec*/ 	.word	0x0000c230
        /*01f0*/ 	.word	0x00000003
        /*01f4*/ 	.word	0x00000000
        /*01f8*/ 	.short	0x010a
        /*01fa*/ 	.byte	0x3f
	.zero		1


	//   ....[21]....
        /*01fc*/ 	.word	0x0000c280
        /*0200*/ 	.word	0x00000007
        /*0204*/ 	.word	0x00031838
        /*0208*/ 	.short	0x010a
        /*020a*/ 	.byte	0x3f
	.zero		1


	//   ....[22]....
        /*020c*/ 	.word	0x0000c2f0
        /*0210*/ 	.word	0x00000008
        /*0214*/ 	.word	0x00031800
        /*0218*/ 	.short	0x010a
        /*021a*/ 	.byte	0x3f
	.zero		1


	//   ....[23]....
        /*021c*/ 	.word	0x0000c340
        /*0220*/ 	.word	0x00000011
        /*0224*/ 	.word	0x00031810
        /*0228*/ 	.short	0x010a
        /*022a*/ 	.byte	0x3f
	.zero		1


	//   ....[24]....
        /*022c*/ 	.word	0x0000c390
        /*0230*/ 	.word	0x00000005
        /*0234*/ 	.word	0x00031830
        /*0238*/ 	.short	0x010a
        /*023a*/ 	.byte	0x3f
	.zero		1


	//   ....[25]....
        /*023c*/ 	.word	0x0000c3e0
        /*0240*/ 	.word	0x00000008
        /*0244*/ 	.word	0x00031820
        /*0248*/ 	.short	0x010a
        /*024a*/ 	.byte	0x3f
	.zero		1


	//   ....[26]....
        /*024c*/ 	.word	0x0000c430
        /*0250*/ 	.word	0x00000008
        /*0254*/ 	.word	0x00031838
        /*0258*/ 	.short	0x010a
        /*025a*/ 	.byte	0x3f
	.zero		1


	//   ....[27]....
        /*025c*/ 	.word	0x0000c490
        /*0260*/ 	.word	0x00000013
        /*0264*/ 	.word	0x00031820
        /*0268*/ 	.short	0x010a
        /*026a*/ 	.byte	0x3f
	.zero		1


	//   ....[28]....
        /*026c*/ 	.word	0x0000c4e0
        /*0270*/ 	.word	0x00000008
        /*0274*/ 	.word	0x00031838
        /*0278*/ 	.short	0x010a
        /*027a*/ 	.byte	0x3f
	.zero		1


	//   ....[29]....
        /*027c*/ 	.word	0x0000c5b0
        /*0280*/ 	.word	0x00000005
        /*0284*/ 	.word	0x00000000
        /*0288*/ 	.short	0x010a
        /*028a*/ 	.byte	0x3f
	.zero		1


	//   ....[30]....
        /*028c*/ 	.word	0x0000c600
        /*0290*/ 	.word	0x00000003
        /*0294*/ 	.word	0x00000000
        /*0298*/ 	.short	0x010a
        /*029a*/ 	.byte	0x3f
	.zero		1


	//----- nvinfo : EIATTR_NUM_MBARRIERS
	.align		4
.L_500:
        /*029c*/ 	.byte	0x03, 0x38
        /*029e*/ 	.short	0x0007


	//----- nvinfo : EIATTR_EXIT_INSTR_OFFSETS
	.align		4
        /*02a0*/ 	.byte	0x04, 0x1c
        /*02a2*/ 	.short	(.L_502 - .L_501)


	//   ....[0]....
.L_501:
        /*02a4*/ 	.word	0x00000610


	//   ....[1]....
        /*02a8*/ 	.word	0x0000aa50


	//   ....[2]....
        /*02ac*/ 	.word	0x0000aab0


	//   ....[3]....
        /*02b0*/ 	.word	0x0000c2d0


	//----- nvinfo : EIATTR_MAX_THREADS
	.align		4
.L_502:
        /*02b4*/ 	.byte	0x04, 0x05
        /*02b6*/ 	.short	(.L_504 - .L_503)
.L_503:
        /*02b8*/ 	.word	0x00000180
        /*02bc*/ 	.word	0x00000001
        /*02c0*/ 	.word	0x00000001


	//----- nvinfo : EIATTR_CRS_STACK_SIZE
	.align		4
.L_504:
        /*02c4*/ 	.byte	0x04, 0x1e
        /*02c6*/ 	.short	(.L_506 - .L_505)
.L_505:
        /*02c8*/ 	.word	0x00000000


	//----- nvinfo : EIATTR_CBANK_PARAM_SIZE
	.align		4
.L_506:
        /*02cc*/ 	.byte	0x03, 0x19
        /*02ce*/ 	.short	0x0970


	//----- nvinfo : EIATTR_PARAM_CBANK
	.align		4
        /*02d0*/ 	.byte	0x04, 0x0a
        /*02d2*/ 	.short	(.L_508 - .L_507)
	.align		4
.L_507:
        /*02d4*/ 	.word	index@(.nv.constant0._ZN7cutlass13device_kernelIN5flash11enable_sm90INS1_16FlashAttnBwdSm90INS1_25CollectiveMainloopBwdSm90ILi2ELi1ELi1EN4cute5tupleIJNS5_1CILi1EEES8_S8_EEENS6_IJNS7_ILi64EEENS7_ILi80EEENS7_ILi256EEEEEENS_10bfloat16_tEfNS_4arch4Sm90ELb0ELb0ELb0ELb0ELb0ELb0ELb1ELb1ELi2ELi1ELi1ELi1ELb0EEENS1_21CollectiveEpilogueBwdISD_SE_SG_Li256ELb0ELb1ELi2EEENS1_19SingleTileSchedulerILb0ELb0ELb0ELi80EEEEEEEEEvNT_6ParamsE)
        /*02d8*/ 	.short	0x0210
        /*02da*/ 	.short	0x0970


	//----- nvinfo : EIATTR_SW_WAR
	.align		4
.L_508:
        /*02dc*/ 	.byte	0x04, 0x36
        /*02de*/ 	.short	(.L_510 - .L_509)
.L_509:
        /*02e0*/ 	.word	0x00000008
.L_510:


//--------------------- .nv.info._ZN7cutlass13device_kernelIN5flash11enable_sm90INS1_16FlashAttnBwdSm90INS1_25CollectiveMainloopBwdSm90ILi2ELi1ELi1EN4cute5tupleIJNS5_1CILi1EEES8_S8_EEENS6_IJNS7_ILi64EEENS7_ILi80EEENS7_ILi256EEEEEENS_10bfloat16_tEfNS_4arch4Sm90ELb0ELb0ELb0ELb0ELb0ELb0ELb1ELb1ELi2ELi1ELi1ELi1ELb0EEENS1_24CollectiveEpilogueBwdGQAISD_fSG_Li256ELb0ELb0EEENS1_19SingleTileSchedulerILb0ELb0ELb0ELi80EEEEEEEEEvNT_6ParamsE --------------------------
	.section	.nv.info._ZN7cutlass13device_kernelIN5flash11enable_sm90INS1_16FlashAttnBwdSm90INS1_25CollectiveMainloopBwdSm90ILi2ELi1ELi1EN4cute5tupleIJNS5_1CILi1EEES8_S8_EEENS6_IJNS7_ILi64EEENS7_ILi80EEENS7_ILi256EEEEEENS_10bfloat16_tEfNS_4arch4Sm90ELb0ELb0ELb0ELb0ELb0ELb0ELb1ELb1ELi2ELi1ELi1ELi1ELb0EEENS1_24CollectiveEpilogueBwdGQAISD_fSG_Li256ELb0ELb0EEENS1_19SingleTileSchedulerILb0ELb0ELb0ELi80EEEEEEEEEvNT_6ParamsE,"",@"SHT_CUDA_INFO"
	.sectionflags	@""
	.align	4


	//----- nvinfo : EIATTR_CUDA_API_VERSION
	.align		4
        /*0000*/ 	.byte	0x04, 0x37
        /*0002*/ 	.short	(.L_512 - .L_511)
.L_511:
        /*0004*/ 	.word	0x00000082


	//----- nvinfo : EIATTR_KPARAM_INFO
	.align		4
.L_512:
        /*0008*/ 	.byte	0x04, 0x17
        /*000a*/ 	.short	(.L_514 - .L_513)
.L_513:
        /*000c*/ 	.word	0x00000000
        /*0010*/ 	.short	0x0000
        /*0012*/ 	.short	0x0070
        /*0014*/ 	.byte	0x00, 0xf0, 0x01, 0x1a


	//----- nvinfo : EIATTR_SPARSE_MMA_MASK
	.align		4
.L_514:
        /*0018*/ 	.byte	0x03, 0x50
        /*001a*/ 	.short	0x0000


	//----- nvinfo : EIATTR_MAXREG_COUNT
	.align		4
        /*001c*/ 	.byte	0x03, 0x1b
        /*001e*/ 	.short	0x00a8


	//----- nvinfo : EIATTR_NUM_BARRIERS
	.align		4
        /*0020*/ 	.byte	0x02, 0x4c
        /*0022*/ 	.byte	0x0a
	.zero		1


	//----- nvinfo : EIATTR_ANNOTATIONS
	.align		4
        /*0024*/ 	.byte	0x04, 0x55
        /*0026*/ 	.short	(.L_516 - .L_515)


	//   ....[0]....
.L_515:
        /*0028*/ 	.word	0x00000001
        /*002c*/ 	.byte	0xe0, 0x92, 0x00, 0x00, 0x01, 0x00, 0x00, 0x00, 0x40, 0x93, 0x00, 0x00


	//----- nvinfo : EIATTR_MERCURY_ISA_VERSION
	.align		4
.L_516:
        /*0038*/ 	.byte	0x03, 0x5f
        /*003a*/ 	.short	0x0101


	//----- nvinfo : EIATTR_INT_WARP_WIDE_INSTR_OFFSETS
	.align		4
        /*003c*/ 	.byte	0x04, 0x31
        /*003e*/ 	.short	(.L_518 - .L_517)


	//   ....[0]....
.L_517:
        /*0040*/ 	.word	0x00000180


	//   ....[1]....
        /*0044*/ 	.word	0x00000230


	//----- nvinfo : EIATTR_COOP_GROUP_MASK_REGIDS
	.align		4
.L_518:
        /*0048*/ 	.byte	0x04, 0x29
        /*004a*/ 	.short	(.L_520 - .L_519)


	//   ....[0]....
.L_519:
        /*004c*/ 	.word	0xffffffff


	//   ....[1]....
        /*0050*/ 	.word	0xffffffff


	//   ....[2]....
        /*0054*/ 	.word	0xffffffff


	//   ....[3]....
        /*0058*/ 	.word	0xffffffff


	//   ....[4]....
        /*005c*/ 	.word	0xffffffff


	//   ....[5]....
        /*0060*/ 	.word	0xffffffff


	//----- nvinfo : EIATTR_COOP_GROUP_INSTR_OFFSETS
	.align		4
.L_520:
        /*0064*/ 	.byte	0x04, 0x28
        /*0066*/ 	.short	(.L_522 - .L_521)


	//   ....[0]....
.L_521:
        /*0068*/ 	.word	0x00000060


	//   ....[1]....
        /*006c*/ 	.word	0x00000190


	//   ....[2]....
        /*0070*/ 	.word	0x00000240


	//   ....[3]....
        /*0074*/ 	.word	0x000003a0


	//   ....[4]....
        /*0078*/ 	.word	0x00000680


	//   ....[5]....
        /*007c*/ 	.word	0x00008790


	//----- nvinfo : EIATTR_REG_RECONFIG
	.align		4
.L_522:
        /*0080*/ 	.byte	0x01, 0x54
	.zero		2


	//----- nvinfo : EIATTR_MBARRIER_INSTR_OFFSETS
	.align		4
        /*0084*/ 	.byte	0x04, 0x39
        /*0086*/ 	.short	(.L_524 - .L_523)


	//   ....[0]....
.L_523:
        /*0088*/ 	.word	0x00000260
        /*008c*/ 	.word	0x000000ff
        /*0090*/ 	.word	0x00031800
        /*0094*/ 	.short	0x0100
        /*0096*/ 	.byte	0x06
	.zero		1


	//   ....[1]....
        /*0098*/ 	.word	0x00000350
        /*009c*/ 	.word	0x000000ff
        /*00a0*/ 	.word	0x00031810
        /*00a4*/ 	.short	0x0100
        /*00a6*/ 	.byte	0x08
	.zero		1


	//   ....[2]....
        /*00a8*/ 	.word	0x00000360
        /*00ac*/ 	.word	0x000000ff
        /*00b0*/ 	.word	0x00031820
        /*00b4*/ 	.short	0x0100
        /*00b6*/ 	.byte	0x08
	.zero		1


	//   ....[3]....
        /*00b8*/ 	.word	0x00000370
        /*00bc*/ 	.word	0x000000ff
        /*00c0*/ 	.word	0x00031818
        /*00c4*/ 	.short	0x0100
        /*00c6*/ 	.byte	0x08
	.zero		1


	//   ....[4]....
        /*00c8*/ 	.word	0x00000380
        /*00cc*/ 	.word	0x000000ff
        /*00d0*/ 	.word	0x00031828
        /*00d4*/ 	.short	0x0100
        /*00d6*/ 	.byte	0x08
	.zero		1


	//   ....[5]....
        /*00d8*/ 	.word	0x000004b0
        /*00dc*/ 	.word	0x000000ff
        /*00e0*/ 	.word	0x00031830
        /*00e4*/ 	.short	0x0100
        /*00e6*/ 	.byte	0x08
	.zero		1


	//   ....[6]....
        /*00e8*/ 	.word	0x000004c0
        /*00ec*/ 	.word	0x000000ff
        /*00f0*/ 	.word	0x00031838
        /*00f4*/ 	.short	0x0100
        /*00f6*/ 	.byte	0x08
	.zero		1


	//   ....[7]....
        /*00f8*/ 	.word	0x00000630
        /*00fc*/ 	.word	0x000000ff
        /*0100*/ 	.word	0x00031800
        /*0104*/ 	.short	0x010a
        /*0106*/ 	.byte	0x3c
	.zero		1


	//   ....[8]....
        /*0108*/ 	.word	0x00000770
        /*010c*/ 	.word	0x000000ff
        /*0110*/ 	.word	0x00031800
        /*0114*/ 	.short	0x010a
        /*0116*/ 	.byte	0x3c
	.zero		1


	//   ....[9]....
        /*0118*/ 	.word	0x00001430
        /*011c*/ 	.word	0x00000010
        /*0120*/ 	.word	0x00031810
        /*0124*/ 	.short	0x010a
        /*0126*/ 	.byte	0x3f
	.zero		1


	//   ....[10]....
        /*0128*/ 	.word	0x00001500
        /*012c*/ 	.word	0x00000010
        /*0130*/ 	.word	0x00031810
        /*0134*/ 	.short	0x010a
        /*0136*/ 	.byte	0x3f
	.zero		1


	//   ....[11]....
        /*0138*/ 	.word	0x00003090
        /*013c*/ 	.word	0x000000ff
        /*0140*/ 	.word	0x00031830
        /*0144*/ 	.short	0x010a
        /*0146*/ 	.byte	0x3c
	.zero		1


	//   ....[12]....
        /*0148*/ 	.word	0x00003150
        /*014c*/ 	.word	0x000000ff
        /*0150*/ 	.word	0x00031830
        /*0154*/ 	.short	0x010a
        /*0156*/ 	.byte	0x3c
	.zero		1


	//   ....[13]....
        /*0158*/ 	.word	0x00007330
        /*015c*/ 	.word	0x000000ff
        /*0160*/ 	.word	0x00000000
        /*0164*/ 	.short	0x0101
        /*0166*/ 	.byte	0x04
	.zero		1


	//   ....[14]....
        /*0168*/ 	.word	0x00007a20
        /*016c*/ 	.word	0x00000010
        /*0170*/ 	.word	0x00000000
        /*0174*/ 	.short	0x0101
        /*0176*/ 	.byte	0x3f
	.zero		1


	//   ....[15]....
        /*0178*/ 	.word	0x00008aa0
        /*017c*/ 	.word	0x00000007
        /*0180*/ 	.word	0x00031820
        /*0184*/ 	.short	0x010a
        /*0186*/ 	.byte	0x3f
	.zero		1


	//   ....[16]....
        /*0188*/ 	.word	0x00009260
        /*018c*/ 	.word	0x00000007
        /*0190*/ 	.word	0x00031838
        /*0194*/ 	.short	0x010a
        /*0196*/ 	.byte	0x3f
	.zero		1


	//   ....[17]....
        /*0198*/ 	.word	0x000095e0
        /*019c*/ 	.word	0x00000012
        /*01a0*/ 	.word	0x00031820
        /*01a4*/ 	.short	0x010a
        /*01a6*/ 	.byte	0x3f
	.zero		1


	//   ....[18]....
        /*01a8*/ 	.word	0x000099d0
        /*01ac*/ 	.word	0x00000007
        /*01b0*/ 	.word	0x00031838
        /*01b4*/ 	.short	0x010a
        /*01b6*/ 	.byte	0x3f
	.zero		1


	//   ....[19]....
        /*01b8*/ 	.word	0x00009e50
        /*01bc*/ 	.word	0x00000004
        /*01c0*/ 	.word	0x00000000
        /*01c4*/ 	.short	0x010a
        /*01c6*/ 	.byte	0x3f
	.zero		1


	//   ....[20]....
        /*01c8*/ 	.word	0x00009ee0
        /*01cc*/ 	.word	0x00000011
        /*01d0*/ 	.word	0x00000000
        /*01d4*/ 	.short	0x010a
        /*01d6*/ 	.byte	0x3f
	.zero		1


	//   ....[21]....
        /*01d8*/ 	.word	0x00009f30
        /*01dc*/ 	.word	0x00000005
        /*01e0*/ 	.word	0x00031838
        /*01e4*/ 	.short	0x010a
        /*01e6*/ 	.byte	0x3f
	.zero		1


	//   ....[22]....
        /*01e8*/ 	.word	0x00009fa0
        /*01ec*/ 	.word	0x00000002
        /*01f0*/ 	.word	0x00031800
        /*01f4*/ 	.short	0x010a
        /*01f6*/ 	.byte	0x3f
	.zero		1


	//   ....[23]....
        /*01f8*/ 	.word	0x00009ff0
        /*01fc*/ 	.word	0x00000010
        /*0200*/ 	.word	0x00031810
        /*0204*/ 	.short	0x010a
        /*0206*/ 	.byte	0x3f
	.zero		1


	//   ....[24]....
        /*0208*/ 	.word	0x0000a040
        /*020c*/ 	.word	0x00000005
        /*0210*/ 	.word	0x00031830
        /*0214*/ 	.short	0x010a
        /*0216*/ 	.byte	0x3f
	.zero		1


	//   ....[25]....
        /*0218*/ 	.word	0x0000a090
        /*021c*/ 	.word	0x00000007
        /*0220*/ 	.word	0x00031820
        /*0224*/ 	.short	0x010a
        /*0226*/ 	.byte	0x3f
	.zero		1


	//   ....[26]....
        /*0228*/ 	.word	0x0000a0e0
        /*022c*/ 	.word	0x00000007
        /*0230*/ 	.word	0x00031838
        /*0234*/ 	.short	0x010a
        /*0236*/ 	.byte	0x3f
	.zero		1


	//   ....[27]....
        /*0238*/ 	.word	0x0000a140
        /*023c*/ 	.word	0x00000012
        /*0240*/ 	.word	0x00031820
        /*0244*/ 	.short	0x010a
        /*0246*/ 	.byte	0x3f
	.zero		1


	//   ....[28]....
        /*0248*/ 	.word	0x0000a190
        /*024c*/ 	.word	0x00000007
        /*0250*/ 	.word	0x00031838
        /*0254*/ 	.short	0x010a
        /*0256*/ 	.byte	0x3f
	.zero		1


	//   ....[29]....
        /*0258*/ 	.word	0x0000a1e0
        /*025c*/ 	.word	0x00000004
        /*0260*/ 	.word	0x00000000
        /*0264*/ 	.short	0x010a
        /*0266*/ 	.byte	0x3f
	.zero		1


	//   ....[30]....
        /*0268*/ 	.word	0x0000a230
        /*026c*/ 	.word	0x00000011
        /*0270*/ 	.word	0x00000000
        /*0274*/ 	.short	0x010a
        /*0276*/ 	.byte	0x3f
	.zero		1


	//----- nvinfo : EIATTR_NUM_MBARRIERS
	.align		4
.L_524:
        /*0278*/ 	.byte	0x03, 0x38
        /*027a*/ 	.short	0x0007


	//----- nvinfo : EIATTR_EXIT_INSTR_OFFSETS
	.align		4
        /*027c*/ 	.byte	0x04, 0x1c
        /*027e*/ 	.short	(.L_526 - .L_525)


	//   ....[0]....
.L_525:
        /*0280*/ 	.word	0x00009f80


	//----- nvinfo : EIATTR_MAX_THREADS
	.align		4
.L_526:
        /*0284*/ 	.byte	0x04, 0x05
        /*0286*/ 	.short	(.L_528 - .L_527)
.L_527:
        /*0288*/ 	.word	0x00000180
        /*028c*/ 	.word	0x00000001
        /*0290*/ 	.word	0x00000001


	//----- nvinfo : EIATTR_CRS_STACK_SIZE
	.align		4
.L_528:
        /*0294*/ 	.byte	0x04, 0x1e
        /*0296*/ 	.short	(.L_530 - .L_529)
.L_529:
        /*0298*/ 	.word	0x00000000


	//----- nvinfo : EIATTR_CBANK_PARAM_SIZE
	.align		4
.L_530:
        /*029c*/ 	.byte	0x03, 0x19
        /*029e*/ 	.short	0x06f0


	//----- nvinfo : EIATTR_PARAM_CBANK
	.align		4
        /*02a0*/ 	.byte	0x04, 0x0a
        /*02a2*/ 	.short	(.L_532 - .L_531)
	.align		4
.L_531:
        /*02a4*/ 	.word	index@(.nv.constant0._ZN7cutlass13device_kernelIN5flash11enable_sm90INS1_16FlashAttnBwdSm90INS1_25CollectiveMainloopBwdSm90ILi2ELi1ELi1EN4cute5tupleIJNS5_1CILi1EEES8_S8_EEENS6_IJNS7_ILi64EEENS7_ILi80EEENS7_ILi256EEEEEENS_10bfloat16_tEfNS_4arch4Sm90ELb0ELb0ELb0ELb0ELb0ELb0ELb1ELb1ELi2ELi1ELi1ELi1ELb0EEENS1_24CollectiveEpilogueBwdGQAISD_fSG_Li256ELb0ELb0EEENS1_19SingleTileSchedulerILb0ELb0ELb0ELi80EEEEEEEEEvNT_6ParamsE)
        /*02a8*/ 	.short	0x0210
        /*02aa*/ 	.short	0x06f0


	//----- nvinfo : EIATTR_SW_WAR
	.align		4
.L_532:
        /*02ac*/ 	.byte	0x04, 0x36
        /*02ae*/ 	.short	(.L_534 - .L_533)
.L_533:
        /*02b0*/ 	.word	0x00000008
.L_534:


//--------------------- .nv.info._ZN7cutlass13device_kernelIN5flash11enable_sm90INS1_16FlashAttnBwdSm90INS1_25CollectiveMainloopBwdSm90ILi2ELi1ELi1EN4cute5tupleIJNS5_1CILi1EEES8_S8_EEENS6_IJNS7_ILi64EEENS7_ILi80EEENS7_ILi256EEEEEENS_10bfloat16_tEfNS_4arch4Sm90ELb0ELb0ELb0ELb1ELb0ELb0ELb1ELb1ELi2ELi1ELi1ELi1ELb0EEENS1_21CollectiveEpilogueBwdISD_SE_SG_Li256ELb1ELb1ELi2EEENS1_19SingleTileSchedulerILb1ELb0ELb0ELi80EEEEEEEEEvNT_6ParamsE --------------------------
	.section	.nv.info._ZN7cutlass13device_kernelIN5flash11enable_sm90INS1_16FlashAttnBwdSm90INS1_25CollectiveMainloopBwdSm90ILi2ELi1ELi1EN4cute5tupleIJNS5_1CILi1EEES8_S8_EEENS6_IJNS7_ILi64EEENS7_ILi80EEENS7_ILi256EEEEEENS_10bfloat16_tEfNS_4arch4Sm90ELb0ELb0ELb0ELb1ELb0ELb0ELb1ELb1ELi2ELi1ELi1ELi1ELb0EEENS1_21CollectiveEpilogueBwdISD_SE_SG_Li256ELb1ELb1ELi2EEENS1_19SingleTileSchedulerILb1ELb0ELb0ELi80EEEEEEEEEvNT_6ParamsE,"",@"SHT_CUDA_INFO"
	.sectionflags	@""
	.align	4


	//----- nvinfo : EIATTR_CUDA_API_VERSION
	.align		4
        /*0000*/ 	.byte	0x04, 0x37
        /*0002*/ 	.short	(.L_536 - .L_535)
.L_535:
        /*0004*/ 	.word	0x00000082


	//----- nvinfo : EIATTR_KPARAM_INFO
	.align		4
.L_536:
        /*0008*/ 	.byte	0x04, 0x17
        /*000a*/ 	.short	(.L_538 - .L_537)
.L_537:
        /*000c*/ 	.word	0x00000000
        /*0010*/ 	.short	0x0000
        /*0012*/ 	.short	0x0070
        /*0014*/ 	.byte	0x00, 0xf0, 0x01, 0x1a


	//----- nvinfo : EIATTR_SPARSE_MMA_MASK
	.align		4
.L_538:
        /*0018*/ 	.byte	0x03, 0x50
        /*001a*/ 	.short	0x0000


	//----- nvinfo : EIATTR_MAXREG_COUNT
	.align		4
        /*001c*/ 	.byte	0x03, 0x1b
        /*001e*/ 	.short	0x00a8


	//----- nvinfo : EIATTR_NUM_BARRIERS
	.align		4
        /*0020*/ 	.byte	0x02, 0x4c
        /*0022*/ 	.byte	0x0a
	.zero		1


	//----- nvinfo : EIATTR_ANNOTATIONS
	.align		4
        /*0024*/ 	.byte	0x04, 0x55
        /*0026*/ 	.short	(.L_540 - .L_539)


	//   ....[0]....
.L_539:
        /*0028*/ 	.word	0x00000001
        /*002c*/ 	.byte	0x70, 0x15, 0x00, 0x00, 0x01, 0x00, 0x00, 0x00, 0x70, 0x37, 0x00, 0x00, 0x01, 0x00, 0x00, 0x00
        /*003c*/ 	.byte	0x10, 0xda, 0x00, 0x00, 0x01, 0x00, 0x00, 0x00, 0x70, 0xda, 0x00, 0x00


	//----- nvinfo : EIATTR_MERCURY_ISA_VERSION
	.align		4
.L_540:
        /*0048*/ 	.byte	0x03, 0x5f
        /*004a*/ 	.short	0x0101


	//----- nvinfo : EIATTR_INT_WARP_WIDE_INSTR_OFFSETS
	.align		4
        /*004c*/ 	.byte	0x04, 0x31
        /*004e*/ 	.short	(.L_542 - .L_541)


	//   ....[0]....
.L_541:
        /*0050*/ 	.word	0x00000180


	//   ....[1]....
        /*0054*/ 	.word	0x00000230


	//   ....[2]....
        /*0058*/ 	.word	0x0000cbe0


	//----- nvinfo : EIATTR_COOP_GROUP_MASK_REGIDS
	.align		4
.L_542:
        /*005c*/ 	.byte	0x04, 0x29
        /*005e*/ 	.short	(.L_544 - .L_543)


	//   ....[0]....
.L_543:
        /*0060*/ 	.word	0xffffffff


	//   ....[1]....
        /*0064*/ 	.word	0xffffffff


	//   ....[2]....
        /*0068*/ 	.word	0xffffffff


	//   ....[3]....
        /*006c*/ 	.word	0xffffffff


	//   ....[4]....
        /*0070*/ 	.word	0xffffffff


	//   ....[5]....
        /*0074*/ 	.word	0xffffffff


	//----- nvinfo : EIATTR_COOP_GROUP_INSTR_OFFSETS
	.align		4
.L_544:
        /*0078*/ 	.byte	0x04, 0x28
        /*007a*/ 	.short	(.L_546 - .L_545)


	//   ....[0]....
.L_545:
        /*007c*/ 	.word	0x00000060


	//   ....[1]....
        /*0080*/ 	.word	0x00000190


	//   ....[2]....
        /*0084*/ 	.word	0x00000240


	//   ....[3]....
        /*0088*/ 	.word	0x000003a0


	//   ....[4]....
        /*008c*/ 	.word	0x00001070


	//   ....[5]....
        /*0090*/ 	.word	0x0000c850


	//----- nvinfo : EIATTR_REG_RECONFIG
	.align		4
.L_546:
        /*0094*/ 	.byte	0x01, 0x54
	.zero		2


	//----- nvinfo : EIATTR_MBARRIER_INSTR_OFFSETS
	.align		4
        /*0098*/ 	.byte	0x04, 0x39
        /*009a*/ 	.short	(.L_548 - .L_547)


	//   ....[0]....
.L_547:
        /*009c*/ 	.word	0x00000260
        /*00a0*/ 	.word	0x000000ff
        /*00a4*/ 	.word	0x00031600
        /*00a8*/ 	.short	0x0100
        /*00aa*/ 	.byte	0x06
	.zero		1


	//   ....[1]....
        /*00ac*/ 	.word	0x00000350
        /*00b0*/ 	.word	0x000000ff
        /*00b4*/ 	.word	0x00031610
        /*00b8*/ 	.short	0x0100
        /*00ba*/ 	.byte	0x08
	.zero		1


	//   ....[2]....
        /*00bc*/ 	.word	0x00000360
        /*00c0*/ 	.word	0x000000ff
        /*00c4*/ 	.word	0x00031620
        /*00c8*/ 	.short	0x0100
        /*00ca*/ 	.byte	0x08
	.zero		1


	//   ....[3]....
        /*00cc*/ 	.word	0x00000370
        /*00d0*/ 	.word	0x000000ff
        /*00d4*/ 	.word	0x00031618
        /*00d8*/ 	.short	0x0100
        /*00da*/ 	.byte	0x08
	.zero		1


	//   ....[4]....
        /*00dc*/ 	.word	0x00000380
        /*00e0*/ 	.word	0x000000ff
        /*00e4*/ 	.word	0x00031628
        /*00e8*/ 	.short	0x0100
        /*00ea*/ 	.byte	0x08
	.zero		1


	//   ....[5]....
        /*00ec*/ 	.word	0x000004b0
        /*00f0*/ 	.word	0x000000ff
        /*00f4*/ 	.word	0x00031630
        /*00f8*/ 	.short	0x0100
        /*00fa*/ 	.byte	0x08
	.zero		1


	//   ....[6]....
        /*00fc*/ 	.word	0x000004c0
        /*0100*/ 	.word	0x000000ff
        /*0104*/ 	.word	0x00031638
        /*0108*/ 	.short	0x0100
        /*010a*/ 	.byte	0x08
	.zero		1


	//   ....[7]....
        /*010c*/ 	.word	0x00001000
        /*0110*/ 	.word	0x00000012
        /*0114*/ 	.word	0x00031600
        /*0118*/ 	.short	0x010a
        /*011a*/ 	.byte	0x3f
	.zero		1


	//   ....[8]....
        /*011c*/ 	.word	0x00001090
        /*0120*/ 	.word	0x00000012
        /*0124*/ 	.word	0x00031600
        /*0128*/ 	.short	0x010a
        /*012a*/ 	.byte	0x3f
	.zero		1


	//   ....[9]....
        /*012c*/ 	.word	0x00001a00
        /*0130*/ 	.word	0x00000011
        /*0134*/ 	.word	0x00031610
        /*0138*/ 	.short	0x010a
        /*013a*/ 	.byte	0x3f
	.zero		1


	//   ....[10]....
        /*013c*/ 	.word	0x00001ac0
        /*0140*/ 	.word	0x00000011
        /*0144*/ 	.word	0x00031610
        /*0148*/ 	.short	0x010a
        /*014a*/ 	.byte	0x3f
	.zero		1


	//   ....[11]....
        /*014c*/ 	.word	0x00003650
        /*0150*/ 	.word	0x00000012
        /*0154*/ 	.word	0x00031630
        /*0158*/ 	.short	0x010a
        /*015a*/ 	.byte	0x3f
	.zero		1


	//   ....[12]....
        /*015c*/ 	.word	0x00003710
        /*0160*/ 	.word	0x00000012
        /*0164*/ 	.word	0x00031630
        /*0168*/ 	.short	0x010a
        /*016a*/ 	.byte	0x3f
	.zero		1


	//   ....[13]....
        /*016c*/ 	.word	0x000078f0
        /*0170*/ 	.word	0x00000018
        /*0174*/ 	.word	0x00000000
        /*0178*/ 	.short	0x0101
        /*017a*/ 	.byte	0x3f
	.zero		1


	//   ....[14]....
        /*017c*/ 	.word	0x00007fe0
        /*0180*/ 	.word	0x00000011
        /*0184*/ 	.word	0x00000000
        /*0188*/ 	.short	0x0101
        /*018a*/ 	.byte	0x3f
	.zero		1


	//   ....[15]....
        /*018c*/ 	.word	0x0000cf50
        /*0190*/ 	.word	0x00000000
        /*0194*/ 	.word	0x00031620
        /*0198*/ 	.short	0x010a
        /*019a*/ 	.byte	0x3f
	.zero		1


	//   ....[16]....
        /*019c*/ 	.word	0x0000d990
        /*01a0*/ 	.word	0x00000000
        /*01a4*/ 	.word	0x00031638
        /*01a8*/ 	.short	0x010a
        /*01aa*/ 	.byte	0x3f
	.zero		1


	//   ....[17]....
        /*01ac*/ 	.word	0x0000dd40
        /*01b0*/ 	.word	0x00000013
        /*01b4*/ 	.word	0x00031620
        /*01b8*/ 	.short	0x010a
        /*01ba*/ 	.byte	0x3f
	.zero		1


	//   ....[18]....
        /*01bc*/ 	.word	0x0000e170
        /*01c0*/ 	.word	0x00000000
        /*01c4*/ 	.word	0x00031638
        /*01c8*/ 	.short	0x010a
        /*01ca*/ 	.byte	0x3f
	.zero		1


	//   ....[19]....
        /*01cc*/ 	.word	0x0000e6a0
        /*01d0*/ 	.word	0x00000006
        /*01d4*/ 	.word	0x00000000
        /*01d8*/ 	.short	0x010a
        /*01da*/ 	.byte	0x3f
	.zero		1


	//   ....[20]....
        /*01dc*/ 	.word	0x0000e730
        /*01e0*/ 	.word	0x00000005
        /*01e4*/ 	.word	0x00000000
        /*01e8*/ 	.short	0x010a
        /*01ea*/ 	.byte	0x3f
	.zero		1


	//   ....[21]....
        /*01ec*/ 	.word	0x0000e780
        /*01f0*/ 	.word	0x00000007
        /*01f4*/ 	.word	0x00031638
        /*01f8*/ 	.short	0x010a
        /*01fa*/ 	.byte	0x3f
	.zero		1


	//   ....[22]....
        /*01fc*/ 	.word	0x0000e7e0
        /*0200*/ 	.word	0x00000012
        /*0204*/ 	.word	0x00031600
        /*0208*/ 	.short	0x010a
        /*020a*/ 	.byte	0x3f
	.zero		1


	//   ....[23]....
        /*020c*/ 	.word	0x0000e830
        /*0210*/ 	.word	0x00000011
        /*0214*/ 	.word	0x00031610
        /*0218*/ 	.short	0x010a
        /*021a*/ 	.byte	0x3f
	.zero		1


	//   ....[24]....
        /*021c*/ 	.word	0x0000e880
        /*0220*/ 	.word	0x00000012
        /*0224*/ 	.word	0x00031630
        /*0228*/ 	.short	0x010a
        /*022a*/ 	.byte	0x3f
	.zero		1


	//   ....[25]....
        /*022c*/ 	.word	0x0000e8d0
        /*0230*/ 	.word	0x00000000
        /*0234*/ 	.word	0x00031620
        /*0238*/ 	.short	0x010a
        /*023a*/ 	.byte	0x3f
	.zero		1


	//   ....[26]....
        /*023c*/ 	.word	0x0000e920
        /*0240*/ 	.word	0x00000000
        /*0244*/ 	.word	0x00031638
        /*0248*/ 	.short	0x010a
        /*024a*/ 	.byte	0x3f
	.zero		1


	//   ....[27]....
        /*024c*/ 	.word	0x0000e980
        /*0250*/ 	.word	0x00000013
        /*0254*/ 	.word	0x00031620
        /*0258*/ 	.short	0x010a
        /*025a*/ 	.byte	0x3f
	.zero		1


	//   ....[28]....
        /*025c*/ 	.word	0x0000e9d0
        /*0260*/ 	.word	0x00000000
        /*0264*/ 	.word	0x00031638
        /*0268*/ 	.short	0x010a
        /*026a*/ 	.byte	0x3f
	.zero		1


	//   ....[29]....
        /*026c*/ 	.word	0x0000ea20
        /*0270*/ 	.word	0x00000006
        /*0274*/ 	.word	0x00000000
        /*0278*/ 	.short	0x010a
        /*027a*/ 	.byte	0x3f
	.zero		1


	//   ....[30]....
        /*027c*/ 	.word	0x0000ea70
        /*0280*/ 	.word	0x00000005
        /*0284*/ 	.word	0x00000000
        /*0288*/ 	.short	0x010a
        /*028a*/ 	.byte	0x3f
	.zero		1


	//----- nvinfo : EIATTR_NUM_MBARRIERS
	.align		4
.L_548:
        /*028c*/ 	.byte	0x03, 0x38
        /*028e*/ 	.short	0x0007


	//----- nvinfo : EIATTR_EXIT_INSTR_OFFSETS
	.align		4
        /*0290*/ 	.byte	0x04, 0x1c
        /*0292*/ 	.short	(.L_550 - .L_549)


	//   ....[0]....
.L_549:
        /*0294*/ 	.word	0x0000e7d0


	//----- nvinfo : EIATTR_MAX_THREADS
	.align		4
.L_550:
        /*0298*/ 	.byte	0x04, 0x05
        /*029a*/ 	.short	(.L_552 - .L_551)
.L_551:
        /*029c*/ 	.word	0x00000180
        /*02a0*/ 	.word	0x00000001
        /*02a4*/ 	.word	0x00000001


	//----- nvinfo : EIATTR_CRS_STACK_SIZE
	.align		4
.L_552:
        /*02a8*/ 	.byte	0x04, 0x1e
        /*02aa*/ 	.short	(.L_554 - .L_553)
.L_553:
        /*02ac*/ 	.word	0x00000000


	//----- nvinfo : EIATTR_CBANK_PARAM_SIZE
	.align		4
.L_554:
        /*02b0*/ 	.byte	0x03, 0x19
        /*02b2*/ 	.short	0x06f0


	//----- nvinfo : EIATTR_PARAM_CBANK
	.align		4
        /*02b4*/ 	.byte	0x04, 0x0a
        /*02b6*/ 	.short	(.L_556 - .L_555)
	.align		4
.L_555:
        /*02b8*/ 	.word	index@(.nv.constant0._ZN7cutlass13device_kernelIN5flash11enable_sm90INS1_16FlashAttnBwdSm90INS1_25CollectiveMainloopBwdSm90ILi2ELi1ELi1EN4cute5tupleIJNS5_1CILi1EEES8_S8_EEENS6_IJNS7_ILi64EEENS7_ILi80EEENS7_ILi256EEEEEENS_10bfloat16_tEfNS_4arch4Sm90ELb0ELb0ELb0ELb1ELb0ELb0ELb1ELb1ELi2ELi1ELi1ELi1ELb0EEENS1_21CollectiveEpilogueBwdISD_SE_SG_Li256ELb1ELb1ELi2EEENS1_19SingleTileSchedulerILb1ELb0ELb0ELi80EEEEEEEEEvNT_6ParamsE)
        /*02bc*/ 	.short	0x0210
        /*02be*/ 	.short	0x06f0


	//----- nvinfo : EIATTR_SW_WAR
	.align		4
.L_556:
        /*02c0*/ 	.byte	0x04, 0x36
        /*02c2*/ 	.short	(.L_558 - .L_557)
.L_557:
        /*02c4*/ 	.word	0x00000008
.L_558:


//--------------------- .nv.info._ZN7cutlass13device_kernelIN5flash11enable_sm90INS1_16FlashAttnBwdSm90INS1_25CollectiveMainloopBwdSm90ILi2ELi1ELi1EN4cute5tupleIJNS5_1CILi1EEES8_S8_EEENS6_IJNS7_ILi64EEENS7_ILi80EEENS7_ILi256EEEEEENS_10bfloat16_tEfNS_4arch4Sm90ELb0ELb0ELb0ELb1ELb0ELb0ELb1ELb1ELi2ELi1ELi1ELi1ELb0EEENS1_24CollectiveEpilogueBwdGQAISD_fSG_Li256ELb1ELb0EEENS1_19SingleTileSchedulerILb1ELb0ELb0ELi80EEEEEEEEEvNT_6ParamsE --------------------------
	.section	.nv.info._ZN7cutlass13device_kernelIN5flash11enable_sm90INS1_16FlashAttnBwdSm90INS1_25CollectiveMainloopBwdSm90ILi2ELi1ELi1EN4cute5tupleIJNS5_1CILi1EEES8_S8_EEENS6_IJNS7_ILi64EEENS7_ILi80EEENS7_ILi256EEEEEENS_10bfloat16_tEfNS_4arch4Sm90ELb0ELb0ELb0ELb1ELb0ELb0ELb1ELb1ELi2ELi1ELi1ELi1ELb0EEENS1_24CollectiveEpilogueBwdGQAISD_fSG_Li256ELb1ELb0EEENS1_19SingleTileSchedulerILb1ELb0ELb0ELi80EEEEEEEEEvNT_6ParamsE,"",@"SHT_CUDA_INFO"
	.sectionflags	@""
	.align	4


	//----- nvinfo : EIATTR_CUDA_API_VERSION
	.align		4
        /*0000*/ 	.byte	0x04, 0x37
        /*0002*/ 	.short	(.L_560 - .L_559)
.L_559:
        /*0004*/ 	.word	0x00000082


	//----- nvinfo : EIATTR_KPARAM_INFO
	.align		4
.L_560:
        /*0008*/ 	.byte	0x04, 0x17
        /*000a*/ 	.short	(.L_562 - .L_561)
.L_561:
        /*000c*/ 	.word	0x00000000
        /*0010*/ 	.short	0x0000
        /*0012*/ 	.short	0x0070
        /*0014*/ 	.byte	0x00, 0xf0, 0x01, 0x1a


	//----- nvinfo : EIATTR_SPARSE_MMA_MASK
	.align		4
.L_562:
        /*0018*/ 	.byte	0x03, 0x50
        /*001a*/ 	.short	0x0000


	//----- nvinfo : EIATTR_MAXREG_COUNT
	.align		4
        /*001c*/ 	.byte	0x03, 0x1b
        /*001e*/ 	.short	0x00a8


	//----- nvinfo : EIATTR_NUM_BARRIERS
	.align		4
        /*0020*/ 	.byte	0x02, 0x4c
        /*0022*/ 	.byte	0x0a
	.zero		1


	//----- nvinfo : EIATTR_ANNOTATIONS
	.align		4
        /*0024*/ 	.byte	0x04, 0x55
        /*0026*/ 	.short	(.L_564 - .L_563)


	//   ....[0]....
.L_563:
        /*0028*/ 	.word	0x00000001
        /*002c*/ 	.byte	0x40, 0x07, 0x00, 0x00, 0x01, 0x00, 0x00, 0x00, 0xf0, 0x10, 0x00, 0x00, 0x01, 0x00, 0x00, 0x00
        /*003c*/ 	.byte	0x70, 0x85, 0x00, 0x00, 0x01, 0x00, 0x00, 0x00, 0xc0, 0xa0, 0x00, 0x00, 0x01, 0x00, 0x00, 0x00
        /*004c*/ 	.byte	0x20, 0xa1, 0x00, 0x00


	//----- nvinfo : EIATTR_MERCURY_ISA_VERSION
	.align		4
.L_564:
        /*0050*/ 	.byte	0x03, 0x5f
        /*0052*/ 	.short	0x0101


	//----- nvinfo : EIATTR_INT_WARP_WIDE_INSTR_OFFSETS
	.align		4
        /*0054*/ 	.byte	0x04, 0x31
        /*0056*/ 	.short	(.L_566 - .L_565)


	//   ....[0]....
.L_565:
        /*0058*/ 	.word	0x00000180


	//   ....[1]....
        /*005c*/ 	.word	0x00000230


	//   ....[2]....
        /*0060*/ 	.word	0x00009290


	//----- nvinfo : EIATTR_COOP_GROUP_MASK_REGIDS
	.align		4
.L_566:
        /*0064*/ 	.byte	0x04, 0x29
        /*0066*/ 	.short	(.L_568 - .L_567)


	//   ....[0]....
.L_567:
        /*0068*/ 	.word	0xffffffff


	//   ....[1]....
        /*006c*/ 	.word	0xffffffff


	//   ....[2]....
        /*0070*/ 	.word	0xffffffff


	//   ....[3]....
        /*0074*/ 	.word	0xffffffff


	//   ....[4]....
        /*0078*/ 	.word	0xffffffff


	//   ....[5]....
        /*007c*/ 	.word	0xffffffff


	//----- nvinfo : EIATTR_COOP_GROUP_INSTR_OFFSETS
	.align		4
.L_568:
        /*0080*/ 	.byte	0x04, 0x28
        /*0082*/ 	.short	(.L_570 - .L_569)


	//   ....[0]....
.L_569:
        /*0084*/ 	.word	0x00000060


	//   ....[1]....
        /*0088*/ 	.word	0x00000190


	//   ....[2]....
        /*008c*/ 	.word	0x00000240


	//   ....[3]....
        /*0090*/ 	.word	0x000003a0


	//   ....[4]....
        /*0094*/ 	.word	0x000010b0


	//   ....[5]....
        /*0098*/ 	.word	0x00008f00


	//----- nvinfo : EIATTR_REG_RECONFIG
	.align		4
.L_570:
        /*009c*/ 	.byte	0x01, 0x54
	.zero		2


	//----- nvinfo : EIATTR_MBARRIER_INSTR_OFFSETS
	.align		4
        /*00a0*/ 	.byte	0x04, 0x39
        /*00a2*/ 	.short	(.L_572 - .L_571)


	//   ....[0]....
.L_571:
        /*00a4*/ 	.word	0x00000260
        /*00a8*/ 	.word	0x000000ff
        /*00ac*/ 	.word	0x00031800
        /*00b0*/ 	.short	0x0100
        /*00b2*/ 	.byte	0x06
	.zero		1


	//   ....[1]....
        /*00b4*/ 	.word	0x00000350
        /*00b8*/ 	.word	0x000000ff
        /*00bc*/ 	.word	0x00031810
        /*00c0*/ 	.short	0x0100
        /*00c2*/ 	.byte	0x08
	.zero		1


	//   ....[2]....
        /*00c4*/ 	.word	0x00000360
        /*00c8*/ 	.word	0x000000ff
        /*00cc*/ 	.word	0x00031820
        /*00d0*/ 	.short	0x0100
        /*00d2*/ 	.byte	0x08
	.zero		1


	//   ....[3]....
        /*00d4*/ 	.word	0x00000370
        /*00d8*/ 	.word	0x000000ff
        /*00dc*/ 	.word	0x00031818
        /*00e0*/ 	.short	0x0100
        /*00e2*/ 	.byte	0x08
	.zero		1


	//   ....[4]....
        /*00e4*/ 	.word	0x00000380
        /*00e8*/ 	.word	0x000000ff
        /*00ec*/ 	.word	0x00031828
        /*00f0*/ 	.short	0x0100
        /*00f2*/ 	.byte	0x08
	.zero		1


	//   ....[5]....
        /*00f4*/ 	.word	0x000004b0
        /*00f8*/ 	.word	0x000000ff
        /*00fc*/ 	.word	0x00031830
        /*0100*/ 	.short	0x0100
        /*0102*/ 	.byte	0x08
	.zero		1


	//   ....[6]....
        /*0104*/ 	.word	0x000004c0
        /*0108*/ 	.word	0x000000ff
        /*010c*/ 	.word	0x00031838
        /*0110*/ 	.short	0x0100
        /*0112*/ 	.byte	0x08
	.zero		1


	//   ....[7]....
        /*0114*/ 	.word	0x00001040
        /*0118*/ 	.word	0x00000012
        /*011c*/ 	.word	0x00031800
        /*0120*/ 	.short	0x010a
        /*0122*/ 	.byte	0x3f
	.zero		1


	//   ....[8]....
        /*0124*/ 	.word	0x000010d0
        /*0128*/ 	.word	0x00000012
        /*012c*/ 	.word	0x00031800
        /*0130*/ 	.short	0x010a
        /*0132*/ 	.byte	0x3f
	.zero		1


	//   ....[9]....
        /*0134*/ 	.word	0x00001a30
        /*0138*/ 	.word	0x00000011
        /*013c*/ 	.word	0x00031810
        /*0140*/ 	.short	0x010a
        /*0142*/ 	.byte	0x3f
	.zero		1


	//   ....[10]....
        /*0144*/ 	.word	0x00001af0
        /*0148*/ 	.word	0x00000011
        /*014c*/ 	.word	0x00031810
        /*0150*/ 	.short	0x010a
        /*0152*/ 	.byte	0x3f
	.zero		1


	//   ....[11]....
        /*0154*/ 	.word	0x00003680
        /*0158*/ 	.word	0x00000012
        /*015c*/ 	.word	0x00031830
        /*0160*/ 	.short	0x010a
        /*0162*/ 	.byte	0x3f
	.zero		1


	//   ....[12]....
        /*0164*/ 	.word	0x00003740
        /*0168*/ 	.word	0x00000012
        /*016c*/ 	.word	0x00031830
        /*0170*/ 	.short	0x010a
        /*0172*/ 	.byte	0x3f
	.zero		1


	//   ....[13]....
        /*0174*/ 	.word	0x00007910
        /*0178*/ 	.word	0x00000018
        /*017c*/ 	.word	0x00000000
        /*0180*/ 	.short	0x0101
        /*0182*/ 	.byte	0x3f
	.zero		1


	//   ....[14]....
        /*0184*/ 	.word	0x00008000
        /*0188*/ 	.word	0x00000011
        /*018c*/ 	.word	0x00000000
        /*0190*/ 	.short	0x0101
        /*0192*/ 	.byte	0x3f
	.zero		1


	//   ....[15]....
        /*0194*/ 	.word	0x00009600
        /*0198*/ 	.word	0x00000000
        /*019c*/ 	.word	0x00031820
        /*01a0*/ 	.short	0x010a
        /*01a2*/ 	.byte	0x3f
	.zero		1


	//   ....[16]....
        /*01a4*/ 	.word	0x0000a040
        /*01a8*/ 	.word	0x00000000
        /*01ac*/ 	.word	0x00031838
        /*01b0*/ 	.short	0x010a
        /*01b2*/ 	.byte	0x3f
	.zero		1


	//   ....[17]....
        /*01b4*/ 	.word	0x0000a3f0
        /*01b8*/ 	.word	0x00000013
        /*01bc*/ 	.word	0x00031820
        /*01c0*/ 	.short	0x010a
        /*01c2*/ 	.byte	0x3f
	.zero		1


	//   ....[18]....
        /*01c4*/ 	.word	0x0000a820
        /*01c8*/ 	.word	0x00000000
        /*01cc*/ 	.word	0x00031838
        /*01d0*/ 	.short	0x010a
        /*01d2*/ 	.byte	0x3f
	.zero		1


	//   ....[19]....
        /*01d4*/ 	.word	0x0000ad50
        /*01d8*/ 	.word	0x00000006
        /*01dc*/ 	.word	0x00000000
        /*01e0*/ 	.short	0x010a
        /*01e2*/ 	.byte	0x3f
	.zero		1


	//   ....[20]....
        /*01e4*/ 	.word	0x0000ade0
        /*01e8*/ 	.word	0x00000005
        /*01ec*/ 	.word	0x00000000
        /*01f0*/ 	.short	0x010a
        /*01f2*/ 	.byte	0x3f
	.zero		1


	//   ....[21]....
        /*01f4*/ 	.word	0x0000ae30
        /*01f8*/ 	.word	0x00000007
        /*01fc*/ 	.word	0x00031838
        /*0200*/ 	.short	0x010a
        /*0202*/ 	.byte	0x3f
	.zero		1


	//   ....[22]....
        /*0204*/ 	.word	0x0000ae90
        /*0208*/ 	.word	0x00000012
        /*020c*/ 	.word	0x00031800
        /*0210*/ 	.short	0x010a
        /*0212*/ 	.byte	0x3f
	.zero		1


	//   ....[23]....
        /*0214*/ 	.word	0x0000aee0
        /*0218*/ 	.word	0x00000011
        /*021c*/ 	.word	0x00031810
        /*0220*/ 	.short	0x010a
        /*0222*/ 	.byte	0x3f
	.zero		1


	//   ....[24]....
        /*0224*/ 	.word	0x0000af30
        /*0228*/ 	.word	0x00000012
        /*022c*/ 	.word	0x00031830
        /*0230*/ 	.short	0x010a
        /*0232*/ 	.byte	0x3f
	.zero		1


	//   ....[25]....
        /*0234*/ 	.word	0x0000af80
        /*0238*/ 	.word	0x00000000
        /*023c*/ 	.word	0x00031820
        /*0240*/ 	.short	0x010a
        /*0242*/ 	.byte	0x3f
	.zero		1


	//   ....[26]....
        /*0244*/ 	.word	0x0000afd0
        /*0248*/ 	.word	0x00000000
        /*024c*/ 	.word	0x00031838
        /*0250*/ 	.short	0x010a
        /*0252*/ 	.byte	0x3f
	.zero		1


	//   ....[27]....
        /*0254*/ 	.word	0x0000b030
        /*0258*/ 	.word	0x00000013
        /*025c*/ 	.word	0x00031820
        /*0260*/ 	.short	0x010a
        /*0262*/ 	.byte	0x3f
	.zero		1


	//   ....[28]....
        /*0264*/ 	.word	0x0000b080
        /*0268*/ 	.word	0x00000000
        /*026c*/ 	.word	0x00031838
        /*0270*/ 	.short	0x010a
        /*0272*/ 	.byte	0x3f
	.zero		1


	//   ....[29]....
        /*0274*/ 	.word	0x0000b0d0
        /*0278*/ 	.word	0x00000006
        /*027c*/ 	.word	0x00000000
        /*0280*/ 	.short	0x010a
        /*0282*/ 	.byte	0x3f
	.zero		1


	//   ....[30]....
        /*0284*/ 	.word	0x0000b120
        /*0288*/ 	.word	0x00000005
        /*028c*/ 	.word	0x00000000
        /*0290*/ 	.short	0x010a
        /*0292*/ 	.byte	0x3f
	.zero		1


	//----- nvinfo : EIATTR_NUM_MBARRIERS
	.align		4
.L_572:
        /*0294*/ 	.byte	0x03, 0x38
        /*0296*/ 	.short	0x0007


	//----- nvinfo : EIATTR_EXIT_INSTR_OFFSETS
	.align		4
        /*0298*/ 	.byte	0x04, 0x1c
        /*029a*/ 	.short	(.L_574 - .L_573)


	//   ....[0]....
.L_573:
        /*029c*/ 	.word	0x0000ae80


	//----- nvinfo : EIATTR_MAX_THREADS
	.align		4
.L_574:
        /*02a0*/ 	.byte	0x04, 0x05
        /*02a2*/ 	.short	(.L_576 - .L_575)
.L_575:
        /*02a4*/ 	.word	0x00000180
        /*02a8*/ 	.word	0x00000001
        /*02ac*/ 	.word	0x00000001


	//----- nvinfo : EIATTR_CRS_STACK_SIZE
	.align		4
.L_576:
        /*02b0*/ 	.byte	0x04, 0x1e
        /*02b2*/ 	.short	(.L_578 - .L_577)
.L_577:
        /*02b4*/ 	.word	0x00000000


	//----- nvinfo : EIATTR_CBANK_PARAM_SIZE
	.align		4
.L_578:
        /*02b8*/ 	.byte	0x03, 0x19
        /*02ba*/ 	.short	0x06f0


	//----- nvinfo : EIATTR_PARAM_CBANK
	.align		4
        /*02bc*/ 	.byte	0x04, 0x0a
        /*02be*/ 	.short	(.L_580 - .L_579)
	.align		4
.L_579:
        /*02c0*/ 	.word	index@(.nv.constant0._ZN7cutlass13device_kernelIN5flash11enable_sm90INS1_16FlashAttnBwdSm90INS1_25CollectiveMainloopBwdSm90ILi2ELi1ELi1EN4cute5tupleIJNS5_1CILi1EEES8_S8_EEENS6_IJNS7_ILi64EEENS7_ILi80EEENS7_ILi256EEEEEENS_10bfloat16_tEfNS_4arch4Sm90ELb0ELb0ELb0ELb1ELb0ELb0ELb1ELb1ELi2ELi1ELi1ELi1ELb0EEENS1_24CollectiveEpilogueBwdGQAISD_fSG_Li256ELb1ELb0EEENS1_19SingleTileSchedulerILb1ELb0ELb0ELi80EEEEEEEEEvNT_6ParamsE)
        /*02c4*/ 	.short	0x0210
        /*02c6*/ 	.short	0x06f0


	//----- nvinfo : EIATTR_SW_WAR
	.align		4
.L_580:
        /*02c8*/ 	.byte	0x04, 0x36
        /*02ca*/ 	.short	(.L_582 - .L_581)
.L_581:
        /*02cc*/ 	.word	0x00000008
.L_582:


//--------------------- .nv.info._ZN7cutlass13device_kernelIN5flash11enable_sm90INS1_16FlashAttnBwdSm90INS1_25CollectiveMainloopBwdSm90ILi2ELi1ELi1EN4cute5tupleIJNS5_1CILi1EEES8_S8_EEENS6_IJNS7_ILi64EEENS7_ILi80EEENS7_ILi256EEEEEENS_10bfloat16_tEfNS_4arch4Sm90ELb0ELb1ELb0ELb0ELb0ELb0ELb1ELb1ELi2ELi1ELi1ELi1ELb0EEENS1_21CollectiveEpilogueBwdISD_SE_SG_Li256ELb0ELb1ELi2EEENS1_19SingleTileSchedulerILb0ELb0ELb0ELi80EEEEEEEEEvNT_6ParamsE --------------------------
	.section	.nv.info._ZN7cutlass13device_kernelIN5flash11enable_sm90INS1_16FlashAttnBwdSm90INS1_25CollectiveMainloopBwdSm90ILi2ELi1ELi1EN4cute5tupleIJNS5_1CILi1EEES8_S8_EEENS6_IJNS7_ILi64EEENS7_ILi80EEENS7_ILi256EEEEEENS_10bfloat16_tEfNS_4arch4Sm90ELb0ELb1ELb0ELb0ELb0ELb0ELb1ELb1ELi2ELi1ELi1ELi1ELb0EEENS1_21CollectiveEpilogueBwdISD_SE_SG_Li256ELb0ELb1ELi2EEENS1_19SingleTileSchedulerILb0ELb0ELb0ELi80EEEEEEEEEvNT_6ParamsE,"",@"SHT_CUDA_INFO"
	.sectionflags	@""
	.align	4


	//----- nvinfo : EIATTR_CUDA_API_VERSION
	.align		4
        /*0000*/ 	.byte	0x04, 0x37
        /*0002*/ 	.short	(.L_584 - .L_583)
.L_583:
        /*0004*/ 	.word	0x00000082


	//----- nvinfo : EIATTR_KPARAM_INFO
	.align		4
.L_584:
        /*0008*/ 	.byte	0x04, 0x17
        /*000a*/ 	.short	(.L_586 - .L_585)
.L_585:
        /*000c*/ 	.word	0x00000000
        /*0010*/ 	.short	0x0000
        /*0012*/ 	.short	0x0070
        /*0014*/ 	.byte	0x00, 0xf0, 0x01, 0x24


	//----- nvinfo : EIATTR_SPARSE_MMA_MASK
	.align		4
.L_586:
        /*0018*/ 	.byte	0x03, 0x50
        /*001a*/ 	.short	0x0000


	//----- nvinfo : EIATTR_MAXREG_COUNT
	.align		4
        /*001c*/ 	.byte	0x03, 0x1b
        /*001e*/ 	.short	0x00a8


	//----- nvinfo : EIATTR_NUM_BARRIERS
	.align		4
        /*0020*/ 	.byte	0x02, 0x4c
        /*0022*/ 	.byte	0x0a
	.zero		1


	//----- nvinfo : EIATTR_EXTERNS
	.align		4
        /*0024*/ 	.byte	0x04, 0x0f
        /*0026*/ 	.short	(.L_588 - .L_587)


	//   ....[0]....
	.align		4
.L_587:
        /*0028*/ 	.word	index@(__assertfail)


	//----- nvinfo : EIATTR_ANNOTATIONS
	.align		4
.L_588:
        /*002c*/ 	.byte	0x04, 0x55
        /*002e*/ 	.short	(.L_590 - .L_589)


	//   ....[0]....
.L_589:
        /*0030*/ 	.word	0x00000001
        /*0034*/ 	.byte	0x20, 0x03, 0x00, 0x00, 0x01, 0x00, 0x00, 0x00, 0x40, 0x0e, 0x00, 0x00, 0x01, 0x00, 0x00, 0x00
        /*0044*/ 	.byte	0xb0, 0xed, 0x00, 0x00


	//----- nvinfo : EIATTR_MERCURY_ISA_VERSION
	.align		4
.L_590:
        /*0048*/ 	.byte	0x03, 0x5f
        /*004a*/ 	.short	0x0101


	//----- nvinfo : EIATTR_INT_WARP_WIDE_INSTR_OFFSETS
	.align		4
        /*004c*/ 	.byte	0x04, 0x31
        /*004e*/ 	.short	(.L_592 - .L_591)


	//   ....[0]....
.L_591:
        /*0050*/ 	.word	0x000001f0


	//   ....[1]....
        /*0054*/ 	.word	0x00000220


	//----- nvinfo : EIATTR_COOP_GROUP_MASK_REGIDS
	.align		4
.L_592:
        /*0058*/ 	.byte	0x04, 0x29
        /*005a*/ 	.short	(.L_594 - .L_593)


	//   ....[0]....
.L_593:
        /*005c*/ 	.word	0xffffffff


	//   ....[1]....
        /*0060*/ 	.word	0xffffffff


	//   ....[2]....
        /*0064*/ 	.word	0xffffffff


	//   ....[3]....
        /*0068*/ 	.word	0xffffffff


	//   ....[4]....
        /*006c*/ 	.word	0xffffffff


	//   ....[5]....
        /*0070*/ 	.word	0xffffffff


	//   ....[6]....
        /*0074*/ 	.word	0xffffffff


	//----- nvinfo : EIATTR_COOP_GROUP_INSTR_OFFSETS
	.align		4
.L_594:
        /*0078*/ 	.byte	0x04, 0x28
        /*007a*/ 	.short	(.L_596 - .L_595)


	//   ....[0]....
.L_595:
        /*007c*/ 	.word	0x00000060


	//   ....[1]....
        /*0080*/ 	.word	0x00000200


	//   ....[2]....
        /*0084*/ 	.word	0x00000280


	//   ....[3]....
        /*0088*/ 	.word	0x00000460


	//   ....[4]....
        /*008c*/ 	.word	0x00000e00


	//   ....[5]....
        /*0090*/ 	.word	0x0000b210


	//   ....[6]....
        /*0094*/ 	.word	0x0000d4c0


	//----- nvinfo : EIATTR_REG_RECONFIG
	.align		4
.L_596:
        /*0098*/ 	.byte	0x01, 0x54
	.zero		2


	//----- nvinfo : EIATTR_SYSCALL_OFFSETS
	.align		4
        /*009c*/ 	.byte	0x04, 0x46
        /*009e*/ 	.short	(.L_598 - .L_597)


	//   ....[0]....
.L_597:
        /*00a0*/ 	.word	0x0000ac30


	//   ....[1]....
        /*00a4*/ 	.word	0x0000ad70


	//   ....[2]....
        /*00a8*/ 	.word	0x0000ae90


	//   ....[3]....
        /*00ac*/ 	.word	0x0000afb0


	//----- nvinfo : EIATTR_MBARRIER_INSTR_OFFSETS
	.align		4
.L_598:
        /*00b0*/ 	.byte	0x04, 0x39
        /*00b2*/ 	.short	(.L_600 - .L_599)


	//   ....[0]....
.L_599:
        /*00b4*/ 	.word	0x000002f0
        /*00b8*/ 	.word	0x000000ff
        /*00bc*/ 	.word	0x00031800
        /*00c0*/ 	.short	0x0100
        /*00c2*/ 	.byte	0x06
	.zero		1


	//   ....[1]....
        /*00c4*/ 	.word	0x00000410
        /*00c8*/ 	.word	0x000000ff
        /*00cc*/ 	.word	0x00031810
        /*00d0*/ 	.short	0x0100
        /*00d2*/ 	.byte	0x08
	.zero		1


	//   ....[2]....
        /*00d4*/ 	.word	0x00000420
        /*00d8*/ 	.word	0x000000ff
        /*00dc*/ 	.word	0x00031820
        /*00e0*/ 	.short	0x0100
        /*00e2*/ 	.byte	0x08
	.zero		1


	//   ....[3]....
        /*00e4*/ 	.word	0x00000430
        /*00e8*/ 	.word	0x000000ff
        /*00ec*/ 	.word	0x00031818
        /*00f0*/ 	.short	0x0100
        /*00f2*/ 	.byte	0x08
	.zero		1


	//   ....[4]....
        /*00f4*/ 	.word	0x00000440
        /*00f8*/ 	.word	0x000000ff
        /*00fc*/ 	.word	0x00031828
        /*0100*/ 	.short	0x0100
        /*0102*/ 	.byte	0x08
	.zero		1


	//   ....[5]....
        /*0104*/ 	.word	0x00000570
        /*0108*/ 	.word	0x000000ff
        /*010c*/ 	.word	0x00031830
        /*0110*/ 	.short	0x0100
        /*0112*/ 	.byte	0x08
	.zero		1


	//   ....[6]....
        /*0114*/ 	.word	0x00000580
        /*0118*/ 	.word	0x000000ff
        /*011c*/ 	.word	0x00031838
        /*0120*/ 	.short	0x0100
        /*0122*/ 	.byte	0x08
	.zero		1


	//   ....[7]....
        /*0124*/ 	.word	0x00000d90
        /*0128*/ 	.word	0x00000011
        /*012c*/ 	.word	0x00031800
        /*0130*/ 	.short	0x010a
        /*0132*/ 	.byte	0x3f
	.zero		1


	//   ....[8]....
        /*0134*/ 	.word	0x00000e20
        /*0138*/ 	.word	0x00000011
        /*013c*/ 	.word	0x00031800
        /*0140*/ 	.short	0x010a
        /*0142*/ 	.byte	0x3f
	.zero		1


	//   ....[9]....
        /*0144*/ 	.word	0x00001790
        /*0148*/ 	.word	0x00000010
        /*014c*/ 	.word	0x00031810
        /*0150*/ 	.short	0x010a
        /*0152*/ 	.byte	0x3f
	.zero		1


	//   ....[10]....
        /*0154*/ 	.word	0x00001860
        /*0158*/ 	.word	0x00000010
        /*015c*/ 	.word	0x00031810
        /*0160*/ 	.short	0x010a
        /*0162*/ 	.byte	0x3f
	.zero		1


	//   ....[11]....
        /*0164*/ 	.word	0x00003e10
        /*0168*/ 	.word	0x00000011
        /*016c*/ 	.word	0x00031830
        /*0170*/ 	.short	0x010a
        /*0172*/ 	.byte	0x3f
	.zero		1


	//   ....[12]....
        /*0174*/ 	.word	0x00003ed0
        /*0178*/ 	.word	0x00000011
        /*017c*/ 	.word	0x00031830
        /*0180*/ 	.short	0x010a
        /*0182*/ 	.byte	0x3f
	.zero		1


	//   ....[13]....
        /*0184*/ 	.word	0x00009b70
        /*0188*/ 	.word	0x00000018
        /*018c*/ 	.word	0x00000000
        /*0190*/ 	.short	0x0101
        /*0192*/ 	.byte	0x3f
	.zero		1


	//   ....[14]....
        /*0194*/ 	.word	0x0000a560
        /*0198*/ 	.word	0x00000010
        /*019c*/ 	.word	0x00000000
        /*01a0*/ 	.short	0x0101
        /*01a2*/ 	.byte	0x3f
	.zero		1


	//   ....[15]....
        /*01a4*/ 	.word	0x0000d9b0
        /*01a8*/ 	.word	0x00000005
        /*01ac*/ 	.word	0x00031820
        /*01b0*/ 	.short	0x010a
        /*01b2*/ 	.byte	0x3f
	.zero		1


	//   ....[16]....
        /*01b4*/ 	.word	0x0000e280
        /*01b8*/ 	.word	0x00000005
        /*01bc*/ 	.word	0x00031838
        /*01c0*/ 	.short	0x010a
        /*01c2*/ 	.byte	0x3f
	.zero		1


	//   ....[17]....
        /*01c4*/ 	.word	0x0000e5e0
        /*01c8*/ 	.word	0x00000013
        /*01cc*/ 	.word	0x00031820
        /*01d0*/ 	.short	0x010a
        /*01d2*/ 	.byte	0x3f
	.zero		1


	//   ....[18]....
        /*01d4*/ 	.word	0x0000e9c0
        /*01d8*/ 	.word	0x00000005
        /*01dc*/ 	.word	0x00031838
        /*01e0*/ 	.short	0x010a
        /*01e2*/ 	.byte	0x3f
	.zero		1


	//   ....[19]....
        /*01e4*/ 	.word	0x0000ee80
        /*01e8*/ 	.word	0x00000005
        /*01ec*/ 	.word	0x00000000
        /*01f0*/ 	.short	0x010a
        /*01f2*/ 	.byte	0x3f
	.zero		1


	//   ....[20]....
        /*01f4*/ 	.word	0x0000ef10
        /*01f8*/ 	.word	0x00000003
        /*01fc*/ 	.word	0x00000000
        /*0200*/ 	.short	0x010a
        /*0202*/ 	.byte	0x3f
	.zero		1


	//   ....[21]....
        /*0204*/ 	.word	0x0000ef60
        /*0208*/ 	.word	0x00000004
        /*020c*/ 	.word	0x00031838
        /*0210*/ 	.short	0x010a
        /*0212*/ 	.byte	0x3f
	.zero		1


	//   ....[22]....
        /*0214*/ 	.word	0x0000efc0
        /*0218*/ 	.word	0x00000011
        /*021c*/ 	.word	0x00031800
        /*0220*/ 	.short	0x010a
        /*0222*/ 	.byte	0x3f
	.zero		1


	//   ....[23]....
        /*0224*/ 	.word	0x0000f010
        /*0228*/ 	.word	0x00000010
        /*022c*/ 	.word	0x00031810
        /*0230*/ 	.short	0x010a
        /*0232*/ 	.byte	0x3f
	.zero		1


	//   ....[24]....
        /*0234*/ 	.word	0x0000f060
        /*0238*/ 	.word	0x00000011
        /*023c*/ 	.word	0x00031830
        /*0240*/ 	.short	0x010a
        /*0242*/ 	.byte	0x3f
	.zero		1


	//   ....[25]....
        /*0244*/ 	.word	0x0000f0b0
        /*0248*/ 	.word	0x00000005
        /*024c*/ 	.word	0x00031820
        /*0250*/ 	.short	0x010a
        /*0252*/ 	.byte	0x3f
	.zero		1


	//   ....[26]....
        /*0254*/ 	.word	0x0000f100
        /*0258*/ 	.word	0x00000005
        /*025c*/ 	.word	0x00031838
        /*0260*/ 	.short	0x010a
        /*0262*/ 	.byte	0x3f
	.zero		1


	//   ....[27]....
        /*0264*/ 	.word	0x0000f160
        /*0268*/ 	.word	0x00000013
        /*026c*/ 	.word	0x00031820
        /*0270*/ 	.short	0x010a
        /*0272*/ 	.byte	0x3f
	.zero		1


	//   ....[28]....
        /*0274*/ 	.word	0x0000f1b0
        /*0278*/ 	.word	0x00000005
        /*027c*/ 	.word	0x00031838
        /*0280*/ 	.short	0x010a
        /*0282*/ 	.byte	0x3f
	.zero		1


	//   ....[29]....
        /*0284*/ 	.word	0x0000f280
        /*0288*/ 	.word	0x00000005
        /*028c*/ 	.word	0x00000000
        /*0290*/ 	.short	0x010a
        /*0292*/ 	.byte	0x3f
	.zero		1


	//   ....[30]....
        /*0294*/ 	.word	0x0000f2d0
        /*0298*/ 	.word	0x00000003
        /*029c*/ 	.word	0x00000000
        /*02a0*/ 	.short	0x010a
        /*02a2*/ 	.byte	0x3f
	.zero		1


	//----- nvinfo : EIATTR_NUM_MBARRIERS
	.align		4
.L_600:
        /*02a4*/ 	.byte	0x03, 0x38
        /*02a6*/ 	.short	0x0007


	//----- nvinfo : EIATTR_EXIT_INSTR_OFFSETS
	.align		4
        /*02a8*/ 	.byte	0x04, 0x1c
        /*02aa*/ 	.short	(.L_602 - .L_601)


	//   ....[0]....
.L_601:
        /*02ac*/ 	.word	0x00000650


	//   ....[1]....
        /*02b0*/ 	.word	0x0000bb50


	//   ....[2]....
        /*02b4*/ 	.word	0x0000d470


	//   ....[3]....
        /*02b8*/ 	.word	0x0000efb0


	//----- nvinfo : EIATTR_MAX_THREADS
	.align		4
.L_602:
        /*02bc*/ 	.byte	0x04, 0x05
        /*02be*/ 	.short	(.L_604 - .L_603)
.L_603:
        /*02c0*/ 	.word	0x00000180
        /*02c4*/ 	.word	0x00000001
        /*02c8*/ 	.word	0x00000001


	//----- nvinfo : EIATTR_CRS_STACK_SIZE
	.align		4
.L_604:
        /*02cc*/ 	.byte	0x04, 0x1e
        /*02ce*/ 	.short	(.L_606 - .L_605)
.L_605:
        /*02d0*/ 	.word	0x00000000


	//----- nvinfo : EIATTR_CBANK_PARAM_SIZE
	.align		4
.L_606:
        /*02d4*/ 	.byte	0x03, 0x19
        /*02d6*/ 	.short	0x0970


	//----- nvinfo : EIATTR_PARAM_CBANK
	.align		4
        /*02d8*/ 	.byte	0x04, 0x0a
        /*02da*/ 	.short	(.L_608 - .L_607)
	.align		4
.L_607:
        /*02dc*/ 	.word	index@(.nv.constant0._ZN7cutlass13device_kernelIN5flash11enable_sm90INS1_16FlashAttnBwdSm90INS1_25CollectiveMainloopBwdSm90ILi2ELi1ELi1EN4cute5tupleIJNS5_1CILi1EEES8_S8_EEENS6_IJNS7_ILi64EEENS7_ILi80EEENS7_ILi256EEEEEENS_10bfloat16_tEfNS_4arch4Sm90ELb0ELb1ELb0ELb0ELb0ELb0ELb1ELb1ELi2ELi1ELi1ELi1ELb0EEENS1_21CollectiveEpilogueBwdISD_SE_SG_Li256ELb0ELb1ELi2EEENS1_19SingleTileSchedulerILb0ELb0ELb0ELi80EEEEEEEEEvNT_6ParamsE)
        /*02e0*/ 	.short	0x0210
        /*02e2*/ 	.short	0x0970


	//----- nvinfo : EIATTR_SW_WAR
	.align		4
.L_608:
        /*02e4*/ 	.byte	0x04, 0x36
        /*02e6*/ 	.short	(.L_610 - .L_609)
.L_609:
        /*02e8*/ 	.word	0x00000008
.L_610:


//--------------------- .nv.info._ZN7cutlass13device_kernelIN5flash11enable_sm90INS1_16FlashAttnBwdSm90INS1_25CollectiveMainloopBwdSm90ILi2ELi1ELi1EN4cute5tupleIJNS5_1CILi1EEES8_S8_EEENS6_IJNS7_ILi64EEENS7_ILi80EEENS7_ILi256EEEEEENS_10bfloat16_tEfNS_4arch4Sm90ELb0ELb1ELb0ELb0ELb0ELb0ELb1ELb1ELi2ELi1ELi1ELi1ELb0EEENS1_24CollectiveEpilogueBwdGQAISD_fSG_Li256ELb0ELb0EEENS1_19SingleTileSchedulerILb0ELb0ELb0ELi80EEEEEEEEEvNT_6ParamsE --------------------------
	.section	.nv.info._ZN7cutlass13device_kernelIN5flash11enable_sm90INS1_16FlashAttnBwdSm90INS1_25CollectiveMainloopBwdSm90ILi2ELi1ELi1EN4cute5tupleIJNS5_1CILi1EEES8_S8_EEENS6_IJNS7_ILi64EEENS7_ILi80EEENS7_ILi256EEEEEENS_10bfloat16_tEfNS_4arch4Sm90ELb0ELb1ELb0ELb0ELb0ELb0ELb1ELb1ELi2ELi1ELi1ELi1ELb0EEENS1_24CollectiveEpilogueBwdGQAISD_fSG_Li256ELb0ELb0EEENS1_19SingleTileSchedulerILb0ELb0ELb0ELi80EEEEEEEEEvNT_6ParamsE,"",@"SHT_CUDA_INFO"
	.sectionflags	@""
	.align	4


	//----- nvinfo : EIATTR_CUDA_API_VERSION
	.align		4
        /*0000*/ 	.byte	0x04, 0x37
        /*0002*/ 	.short	(.L_612 - .L_611)
.L_611:
        /*0004*/ 	.word	0x00000082


	//----- nvinfo : EIATTR_KPARAM_INFO
	.align		4
.L_612:
        /*0008*/ 	.byte	0x04, 0x17
        /*000a*/ 	.short	(.L_614 - .L_613)
.L_613:
        /*000c*/ 	.word	0x00000000
        /*0010*/ 	.short	0x0000
        /*0012*/ 	.short	0x0070
        /*0014*/ 	.byte	0x00, 0xf0, 0x01, 0x1a


	//----- nvinfo : EIATTR_SPARSE_MMA_MASK
	.align		4
.L_614:
        /*0018*/ 	.byte	0x03, 0x50
        /*001a*/ 	.short	0x0000


	//----- nvinfo : EIATTR_MAXREG_COUNT
	.align		4
        /*001c*/ 	.byte	0x03, 0x1b
        /*001e*/ 	.short	0x00a8


	//----- nvinfo : EIATTR_NUM_BARRIERS
	.align		4
        /*0020*/ 	.byte	0x02, 0x4c
        /*0022*/ 	.byte	0x0a
	.zero		1


	//----- nvinfo : EIATTR_ANNOTATIONS
	.align		4
        /*0024*/ 	.byte	0x04, 0x55
        /*0026*/ 	.short	(.L_616 - .L_615)


	//   ....[0]....
.L_615:
        /*0028*/ 	.word	0x00000001
        /*002c*/ 	.byte	0xc0, 0x02, 0x00, 0x00, 0x01, 0x00, 0x00, 0x00, 0xe0, 0x0d, 0x00, 0x00, 0x01, 0x00, 0x00, 0x00
        /*003c*/ 	.byte	0xe0, 0xac, 0x00, 0x00


	//----- nvinfo : EIATTR_MERCURY_ISA_VERSION
	.align		4
.L_616:
        /*0040*/ 	.byte	0x03, 0x5f
        /*0042*/ 	.short	0x0101


	//----- nvinfo : EIATTR_INT_WARP_WIDE_INSTR_OFFSETS
	.align		4
        /*0044*/ 	.byte	0x04, 0x31
        /*0046*/ 	.short	(.L_618 - .L_617)


	//   ....[0]....
.L_617:
        /*0048*/ 	.word	0x00000190


	//   ....[1]....
        /*004c*/ 	.word	0x000001c0


	//----- nvinfo : EIATTR_COOP_GROUP_MASK_REGIDS
	.align		4
.L_618:
        /*0050*/ 	.byte	0x04, 0x29
        /*0052*/ 	.short	(.L_620 - .L_619)


	//   ....[0]....
.L_619:
        /*0054*/ 	.word	0xffffffff


	//   ....[1]....
        /*0058*/ 	.word	0xffffffff


	//   ....[2]....
        /*005c*/ 	.word	0xffffffff


	//   ....[3]....
        /*0060*/ 	.word	0xffffffff


	//   ....[4]....
        /*0064*/ 	.word	0xffffffff


	//   ....[5]....
        /*0068*/ 	.word	0xffffffff


	//----- nvinfo : EIATTR_COOP_GROUP_INSTR_OFFSETS
	.align		4
.L_620:
        /*006c*/ 	.byte	0x04, 0x28
        /*006e*/ 	.short	(.L_622 - .L_621)


	//   ....[0]....
.L_621:
        /*0070*/ 	.word	0x00000060


	//   ....[1]....
        /*0074*/ 	.word	0x000001a0


	//   ....[2]....
        /*0078*/ 	.word	0x00000220


	//   ....[3]....
        /*007c*/ 	.word	0x00000400


	//   ....[4]....
        /*0080*/ 	.word	0x00000da0


	//   ....[5]....
        /*0084*/ 	.word	0x00009420


	//----- nvinfo : EIATTR_REG_RECONFIG
	.align		4
.L_622:
        /*0088*/ 	.byte	0x01, 0x54
	.zero		2


	//----- nvinfo : EIATTR_MBARRIER_INSTR_OFFSETS
	.align		4
        /*008c*/ 	.byte	0x04, 0x39
        /*008e*/ 	.short	(.L_624 - .L_623)


	//   ....[0]....
.L_623:
        /*0090*/ 	.word	0x00000290
        /*0094*/ 	.word	0x000000ff
        /*0098*/ 	.word	0x00031800
        /*009c*/ 	.short	0x0100
        /*009e*/ 	.byte	0x06
	.zero		1


	//   ....[1]....
        /*00a0*/ 	.word	0x000003b0
        /*00a4*/ 	.word	0x000000ff
        /*00a8*/ 	.word	0x00031810
        /*00ac*/ 	.short	0x0100
        /*00ae*/ 	.byte	0x08
	.zero		1


	//   ....[2]....
        /*00b0*/ 	.word	0x000003c0
        /*00b4*/ 	.word	0x000000ff
        /*00b8*/ 	.word	0x00031820
        /*00bc*/ 	.short	0x0100
        /*00be*/ 	.byte	0x08
	.zero		1


	//   ....[3]....
        /*00c0*/ 	.word	0x000003d0
        /*00c4*/ 	.word	0x000000ff
        /*00c8*/ 	.word	0x00031818
        /*00cc*/ 	.short	0x0100
        /*00ce*/ 	.byte	0x08
	.zero		1


	//   ....[4]....
        /*00d0*/ 	.word	0x000003e0
        /*00d4*/ 	.word	0x000000ff
        /*00d8*/ 	.word	0x00031828
        /*00dc*/ 	.short	0x0100
        /*00de*/ 	.byte	0x08
	.zero		1


	//   ....[5]....
        /*00e0*/ 	.word	0x00000510
        /*00e4*/ 	.word	0x000000ff
        /*00e8*/ 	.word	0x00031830
        /*00ec*/ 	.short	0x0100
        /*00ee*/ 	.byte	0x08
	.zero		1


	//   ....[6]....
        /*00f0*/ 	.word	0x00000520
        /*00f4*/ 	.word	0x000000ff
        /*00f8*/ 	.word	0x00031838
        /*00fc*/ 	.short	0x0100
        /*00fe*/ 	.byte	0x08
	.zero		1


	//   ....[7]....
        /*0100*/ 	.word	0x00000d30
        /*0104*/ 	.word	0x00000011
        /*0108*/ 	.word	0x00031800
        /*010c*/ 	.short	0x010a
        /*010e*/ 	.byte	0x3f
	.zero		1


	//   ....[8]....
        /*0110*/ 	.word	0x00000dc0
        /*0114*/ 	.word	0x00000011
        /*0118*/ 	.word	0x00031800
        /*011c*/ 	.short	0x010a
        /*011e*/ 	.byte	0x3f
	.zero		1


	//   ....[9]....
        /*0120*/ 	.word	0x00001740
        /*0124*/ 	.word	0x00000010
        /*0128*/ 	.word	0x00031810
        /*012c*/ 	.short	0x010a
        /*012e*/ 	.byte	0x3f
	.zero		1


	//   ....[10]....
        /*0130*/ 	.word	0x00001800
        /*0134*/ 	.word	0x00000010
        /*0138*/ 	.word	0x00031810
        /*013c*/ 	.short	0x010a
        /*013e*/ 	.byte	0x3f
	.zero		1


	//   ....[11]....
        /*0140*/ 	.word	0x000033d0
        /*0144*/ 	.word	0x00000011
        /*0148*/ 	.word	0x00031830
        /*014c*/ 	.short	0x010a
        /*014e*/ 	.byte	0x3f
	.zero		1


	//   ....[12]....
        /*0150*/ 	.word	0x00003490
        /*0154*/ 	.word	0x00000011
        /*0158*/ 	.word	0x00031830
        /*015c*/ 	.short	0x010a
        /*015e*/ 	.byte	0x3f
	.zero		1


	//   ....[13]....
        /*0160*/ 	.word	0x00007f20
        /*0164*/ 	.word	0x00000018
        /*0168*/ 	.word	0x00000000
        /*016c*/ 	.short	0x0101
        /*016e*/ 	.byte	0x3f
	.zero		1


	//   ....[14]....
        /*0170*/ 	.word	0x00008630
        /*0174*/ 	.word	0x00000010
        /*0178*/ 	.word	0x00000000
        /*017c*/ 	.short	0x0101
        /*017e*/ 	.byte	0x3f
	.zero		1


	//   ....[15]....
        /*0180*/ 	.word	0x00009900
        /*0184*/ 	.word	0x00000006
        /*0188*/ 	.word	0x00031820
        /*018c*/ 	.short	0x010a
        /*018e*/ 	.byte	0x3f
	.zero		1


	//   ....[16]....
        /*0190*/ 	.word	0x0000a1d0
        /*0194*/ 	.word	0x00000006
        /*0198*/ 	.word	0x00031838
        /*019c*/ 	.short	0x010a
        /*019e*/ 	.byte	0x3f
	.zero		1


	//   ....[17]....
        /*01a0*/ 	.word	0x0000a530
        /*01a4*/ 	.word	0x00000014
        /*01a8*/ 	.word	0x00031820
        /*01ac*/ 	.short	0x010a
        /*01ae*/ 	.byte	0x3f
	.zero		1


	//   ....[18]....
        /*01b0*/ 	.word	0x0000a910
        /*01b4*/ 	.word	0x00000006
        /*01b8*/ 	.word	0x00031838
        /*01bc*/ 	.short	0x010a
        /*01be*/ 	.byte	0x3f
	.zero		1


	//   ....[19]....
        /*01c0*/ 	.word	0x0000adb0
        /*01c4*/ 	.word	0x00000005
        /*01c8*/ 	.word	0x00000000
        /*01cc*/ 	.short	0x010a
        /*01ce*/ 	.byte	0x3f
	.zero		1


	//   ....[20]....
        /*01d0*/ 	.word	0x0000ae40
        /*01d4*/ 	.word	0x00000003
        /*01d8*/ 	.word	0x00000000
        /*01dc*/ 	.short	0x010a
        /*01de*/ 	.byte	0x3f
	.zero		1


	//   ....[21]....
        /*01e0*/ 	.word	0x0000ae90
        /*01e4*/ 	.word	0x00000007
        /*01e8*/ 	.word	0x00031838
        /*01ec*/ 	.short	0x010a
        /*01ee*/ 	.byte	0x3f
	.zero		1


	//   ....[22]....
        /*01f0*/ 	.word	0x0000aef0
        /*01f4*/ 	.word	0x00000011
        /*01f8*/ 	.word	0x00031800
        /*01fc*/ 	.short	0x010a
        /*01fe*/ 	.byte	0x3f
	.zero		1


	//   ....[23]....
        /*0200*/ 	.word	0x0000af40
        /*0204*/ 	.word	0x00000010
        /*0208*/ 	.word	0x00031810
        /*020c*/ 	.short	0x010a
        /*020e*/ 	.byte	0x3f
	.zero		1


	//   ....[24]....
        /*0210*/ 	.word	0x0000af90
        /*0214*/ 	.word	0x00000011
        /*0218*/ 	.word	0x00031830
        /*021c*/ 	.short	0x010a
        /*021e*/ 	.byte	0x3f
	.zero		1


	//   ....[25]....
        /*0220*/ 	.word	0x0000afe0
        /*0224*/ 	.word	0x00000006
        /*0228*/ 	.word	0x00031820
        /*022c*/ 	.short	0x010a
        /*022e*/ 	.byte	0x3f
	.zero		1


	//   ....[26]....
        /*0230*/ 	.word	0x0000b030
        /*0234*/ 	.word	0x00000006
        /*0238*/ 	.word	0x00031838
        /*023c*/ 	.short	0x010a
        /*023e*/ 	.byte	0x3f
	.zero		1


	//   ....[27]....
        /*0240*/ 	.word	0x0000b090
        /*0244*/ 	.word	0x00000014
        /*0248*/ 	.word	0x00031820
        /*024c*/ 	.short	0x010a
        /*024e*/ 	.byte	0x3f
	.zero		1


	//   ....[28]....
        /*0250*/ 	.word	0x0000b0e0
        /*0254*/ 	.word	0x00000006
        /*0258*/ 	.word	0x00031838
        /*025c*/ 	.short	0x010a
        /*025e*/ 	.byte	0x3f
	.zero		1


	//   ....[29]....
        /*0260*/ 	.word	0x0000b130
        /*0264*/ 	.word	0x00000005
        /*0268*/ 	.word	0x00000000
        /*026c*/ 	.short	0x010a
        /*026e*/ 	.byte	0x3f
	.zero		1


	//   ....[30]....
        /*0270*/ 	.word	0x0000b180
        /*0274*/ 	.word	0x00000003
        /*0278*/ 	.word	0x00000000
        /*027c*/ 	.short	0x010a
        /*027e*/ 	.byte	0x3f
	.zero		1


	//----- nvinfo : EIATTR_NUM_MBARRIERS
	.align		4
.L_624:
        /*0280*/ 	.byte	0x03, 0x38
        /*0282*/ 	.short	0x0007


	//----- nvinfo : EIATTR_EXIT_INSTR_OFFSETS
	.align		4
        /*0284*/ 	.byte	0x04, 0x1c
        /*0286*/ 	.short	(.L_626 - .L_625)


	//   ....[0]....
.L_625:
        /*0288*/ 	.word	0x0000aee0


	//----- nvinfo : EIATTR_MAX_THREADS
	.align		4
.L_626:
        /*028c*/ 	.byte	0x04, 0x05
        /*028e*/ 	.short	(.L_628 - .L_627)
.L_627:
        /*0290*/ 	.word	0x00000180
        /*0294*/ 	.word	0x00000001
        /*0298*/ 	.word	0x00000001


	//----- nvinfo : EIATTR_CRS_STACK_SIZE
	.align		4
.L_628:
        /*029c*/ 	.byte	0x04, 0x1e
        /*029e*/ 	.short	(.L_630 - .L_629)
.L_629:
        /*02a0*/ 	.word	0x00000000


	//----- nvinfo : EIATTR_CBANK_PARAM_SIZE
	.align		4
.L_630:
        /*02a4*/ 	.byte	0x03, 0x19
        /*02a6*/ 	.short	0x06f0


	//----- nvinfo : EIATTR_PARAM_CBANK
	.align		4
        /*02a8*/ 	.byte	0x04, 0x0a
        /*02aa*/ 	.short	(.L_632 - .L_631)
	.align		4
.L_631:
        /*02ac*/ 	.word	index@(.nv.constant0._ZN7cutlass13device_kernelIN5flash11enable_sm90INS1_16FlashAttnBwdSm90INS1_25CollectiveMainloopBwdSm90ILi2ELi1ELi1EN4cute5tupleIJNS5_1CILi1EEES8_S8_EEENS6_IJNS7_ILi64EEENS7_ILi80EEENS7_ILi256EEEEEENS_10bfloat16_tEfNS_4arch4Sm90ELb0ELb1ELb0ELb0ELb0ELb0ELb1ELb1ELi2ELi1ELi1ELi1ELb0EEENS1_24CollectiveEpilogueBwdGQAISD_fSG_Li256ELb0ELb0EEENS1_19SingleTileSchedulerILb0ELb0ELb0ELi80EEEEEEEEEvNT_6ParamsE)
        /*02b0*/ 	.short	0x0210
        /*02b2*/ 	.short	0x06f0


	//----- nvinfo : EIATTR_SW_WAR
	.align		4
.L_632:
        /*02b4*/ 	.byte	0x04, 0x36
        /*02b6*/ 	.short	(.L_634 - .L_633)
.L_633:
        /*02b8*/ 	.word	0x00000008
.L_634:


//--------------------- .nv.info._ZN7cutlass13device_kernelIN5flash11enable_sm90INS1_16FlashAttnBwdSm90INS1_25CollectiveMainloopBwdSm90ILi2ELi1ELi1EN4cute5tupleIJNS5_1CILi1EEES8_S8_EEENS6_IJNS7_ILi64EEENS7_ILi80EEENS7_ILi256EEEEEENS_10bfloat16_tEfNS_4arch4Sm90ELb0ELb1ELb0ELb1ELb0ELb0ELb1ELb1ELi2ELi1ELi1ELi1ELb0EEENS1_21CollectiveEpilogueBwdISD_SE_SG_Li256ELb1ELb1ELi2EEENS1_19SingleTileSchedulerILb1ELb0ELb0ELi80EEEEEEEEEvNT_6ParamsE --------------------------
	.section	.nv.info._ZN7cutlass13device_kernelIN5flash11enable_sm90INS1_16FlashAttnBwdSm90INS1_25CollectiveMainloopBwdSm90ILi2ELi1ELi1EN4cute5tupleIJNS5_1CILi1EEES8_S8_EEENS6_IJNS7_ILi64EEENS7_ILi80EEENS7_ILi256EEEEEENS_10bfloat16_tEfNS_4arch4Sm90ELb0ELb1ELb0ELb1ELb0ELb0ELb1ELb1ELi2ELi1ELi1ELi1ELb0EEENS1_21CollectiveEpilogueBwdISD_SE_SG_Li256ELb1ELb1ELi2EEENS1_19SingleTileSchedulerILb1ELb0ELb0ELi80EEEEEEEEEvNT_6ParamsE,"",@"SHT_CUDA_INFO"
	.sectionflags	@""
	.align	4


	//----- nvinfo : EIATTR_CUDA_API_VERSION
	.align		4
        /*0000*/ 	.byte	0x04, 0x37
        /*0002*/ 	.short	(.L_636 - .L_635)
.L_635:
        /*0004*/ 	.word	0x00000082


	//----- nvinfo : EIATTR_KPARAM_INFO
	.align		4
.L_636:
        /*0008*/ 	.byte	0x04, 0x17
        /*000a*/ 	.short	(.L_638 - .L_637)
.L_637:
        /*000c*/ 	.word	0x00000000
        /*0010*/ 	.short	0x0000
        /*0012*/ 	.short	0x0070
        /*0014*/ 	.byte	0x00, 0xf0, 0x01, 0x1a


	//----- nvinfo : EIATTR_SPARSE_MMA_MASK
	.align		4
.L_638:
        /*0018*/ 	.byte	0x03, 0x50
        /*001a*/ 	.short	0x0000


	//----- nvinfo : EIATTR_MAXREG_COUNT
	.align		4
        /*001c*/ 	.byte	0x03, 0x1b
        /*001e*/ 	.short	0x00a8


	//----- nvinfo : EIATTR_NUM_BARRIERS
	.align		4
        /*0020*/ 	.byte	0x02, 0x4c
        /*0022*/ 	.byte	0x0a
	.zero		1


	//----- nvinfo : EIATTR_ANNOTATIONS
	.align		4
        /*0024*/ 	.byte	0x04, 0x55
        /*0026*/ 	.short	(.L_640 - .L_639)


	//   ....[0]....
.L_639:
        /*0028*/ 	.word	0x00000001
        /*002c*/ 	.byte	0xc0, 0x02, 0x00, 0x00, 0x01, 0x00, 0x00, 0x00, 0x20, 0x12, 0x00, 0x00, 0x01, 0x00, 0x00, 0x00
        /*003c*/ 	.byte	0x20, 0xf4, 0x00, 0x00


	//----- nvinfo : EIATTR_MERCURY_ISA_VERSION
	.align		4
.L_640:
        /*0040*/ 	.byte	0x03, 0x5f
        /*0042*/ 	.short	0x0101


	//----- nvinfo : EIATTR_INT_WARP_WIDE_INSTR_OFFSETS
	.align		4
        /*0044*/ 	.byte	0x04, 0x31
        /*0046*/ 	.short	(.L_642 - .L_641)


	//   ....[0]....
.L_641:
        /*0048*/ 	.word	0x00000190


	//   ....[1]....
        /*004c*/ 	.word	0x000001c0


	//----- nvinfo : EIATTR_COOP_GROUP_MASK_REGIDS
	.align		4
.L_642:
        /*0050*/ 	.byte	0x04, 0x29
        /*0052*/ 	.short	(.L_644 - .L_643)


	//   ....[0]....
.L_643:
        /*0054*/ 	.word	0xffffffff


	//   ....[1]....
        /*0058*/ 	.word	0xffffffff


	//   ....[2]....
        /*005c*/ 	.word	0xffffffff


	//   ....[3]....
        /*0060*/ 	.word	0xffffffff


	//   ....[4]....
        /*0064*/ 	.word	0xffffffff


	//   ....[5]....
        /*0068*/ 	.word	0xffffffff


	//----- nvinfo : EIATTR_COOP_GROUP_INSTR_OFFSETS
	.align		4
.L_644:
        /*006c*/ 	.byte	0x04, 0x28
        /*006e*/ 	.short	(.L_646 - .L_645)


	//   ....[0]....
.L_645:
        /*0070*/ 	.word	0x00000060


	//   ....[1]....
        /*0074*/ 	.word	0x000001a0


	//   ....[2]....
        /*0078*/ 	.word	0x00000220


	//   ....[3]....
        /*007c*/ 	.word	0x00000400


	//   ....[4]....
        /*0080*/ 	.word	0x000011e0


	//   ....[5]....
        /*0084*/ 	.word	0x0000d300


	//----- nvinfo : EIATTR_REG_RECONFIG
	.align		4
.L_646:
        /*0088*/ 	.byte	0x01, 0x54
	.zero		2


	//----- nvinfo : EIATTR_MBARRIER_INSTR_OFFSETS
	.align		4
        /*008c*/ 	.byte	0x04, 0x39
        /*008e*/ 	.short	(.L_648 - .L_647)


	//   ....[0]....
.L_647:
        /*0090*/ 	.word	0x00000290
        /*0094*/ 	.word	0x000000ff
        /*0098*/ 	.word	0x00031600
        /*009c*/ 	.short	0x0100
        /*009e*/ 	.byte	0x06
	.zero		1


	//   ....[1]....
        /*00a0*/ 	.word	0x000003b0
        /*00a4*/ 	.word	0x000000ff
        /*00a8*/ 	.word	0x00031610
        /*00ac*/ 	.short	0x0100
        /*00ae*/ 	.byte	0x08
	.zero		1


	//   ....[2]....
        /*00b0*/ 	.word	0x000003c0
        /*00b4*/ 	.word	0x000000ff
        /*00b8*/ 	.word	0x00031620
        /*00bc*/ 	.short	0x0100
        /*00be*/ 	.byte	0x08
	.zero		1


	//   ....[3]....
        /*00c0*/ 	.word	0x000003d0
        /*00c4*/ 	.word	0x000000ff
        /*00c8*/ 	.word	0x00031618
        /*00cc*/ 	.short	0x0100
        /*00ce*/ 	.byte	0x08
	.zero		1


	//   ....[4]....
        /*00d0*/ 	.word	0x000003e0
        /*00d4*/ 	.word	0x000000ff
        /*00d8*/ 	.word	0x00031628
        /*00dc*/ 	.short	0x0100
        /*00de*/ 	.byte	0x08
	.zero		1


	//   ....[5]....
        /*00e0*/ 	.word	0x00000510
        /*00e4*/ 	.word	0x000000ff
        /*00e8*/ 	.word	0x00031630
        /*00ec*/ 	.short	0x0100
        /*00ee*/ 	.byte	0x08
	.zero		1


	//   ....[6]....
        /*00f0*/ 	.word	0x00000520
        /*00f4*/ 	.word	0x000000ff
        /*00f8*/ 	.word	0x00031638
        /*00fc*/ 	.short	0x0100
        /*00fe*/ 	.byte	0x08
	.zero		1


	//   ....[7]....
        /*0100*/ 	.word	0x00001190
        /*0104*/ 	.word	0x00000011
        /*0108*/ 	.word	0x00031600
        /*010c*/ 	.short	0x010a
        /*010e*/ 	.byte	0x3f
	.zero		1


	//   ....[8]....
        /*0110*/ 	.word	0x00001200
        /*0114*/ 	.word	0x00000011
        /*0118*/ 	.word	0x00031600
        /*011c*/ 	.short	0x010a
        /*011e*/ 	.byte	0x3f
	.zero		1


	//   ....[9]....
        /*0120*/ 	.word	0x00001be0
        /*0124*/ 	.word	0x00000010
        /*0128*/ 	.word	0x00031610
        /*012c*/ 	.short	0x010a
        /*012e*/ 	.byte	0x3f
	.zero		1


	//   ....[10]....
        /*0130*/ 	.word	0x00001ca0
        /*0134*/ 	.word	0x00000010
        /*0138*/ 	.word	0x00031610
        /*013c*/ 	.short	0x010a
        /*013e*/ 	.byte	0x3f
	.zero		1


	//   ....[11]....
        /*0140*/ 	.word	0x00003860
        /*0144*/ 	.word	0x00000011
        /*0148*/ 	.word	0x00031630
        /*014c*/ 	.short	0x010a
        /*014e*/ 	.byte	0x3f
	.zero		1


	//   ....[12]....
        /*0150*/ 	.word	0x00003920
        /*0154*/ 	.word	0x00000011
        /*0158*/ 	.word	0x00031630
        /*015c*/ 	.short	0x010a
        /*015e*/ 	.byte	0x3f
	.zero		1


	//   ....[13]....
        /*0160*/ 	.word	0x00008390
        /*0164*/ 	.word	0x00000018
        /*0168*/ 	.word	0x00000000
        /*016c*/ 	.short	0x0101
        /*016e*/ 	.byte	0x3f
	.zero		1


	//   ....[14]....
        /*0170*/ 	.word	0x00008a90
        /*0174*/ 	.word	0x00000010
        /*0178*/ 	.word	0x00000000
        /*017c*/ 	.short	0x0101
        /*017e*/ 	.byte	0x3f
	.zero		1


	//   ....[15]....
        /*0180*/ 	.word	0x0000ddb0
        /*0184*/ 	.word	0x00000006
        /*0188*/ 	.word	0x00031620
        /*018c*/ 	.short	0x010a
        /*018e*/ 	.byte	0x3f
	.zero		1


	//   ....[16]....
        /*0190*/ 	.word	0x0000e7f0
        /*0194*/ 	.word	0x00000006
        /*0198*/ 	.word	0x00031638
        /*019c*/ 	.short	0x010a
        /*019e*/ 	.byte	0x3f
	.zero		1


	//   ....[17]....
        /*01a0*/ 	.word	0x0000eb40
        /*01a4*/ 	.word	0x00000014
        /*01a8*/ 	.word	0x00031620
        /*01ac*/ 	.short	0x010a
        /*01ae*/ 	.byte	0x3f
	.zero		1


	//   ....[18]....
        /*01b0*/ 	.word	0x0000ef80
        /*01b4*/ 	.word	0x00000006
        /*01b8*/ 	.word	0x00031638
        /*01bc*/ 	.short	0x010a
        /*01be*/ 	.byte	0x3f
	.zero		1


	//   ....[19]....
        /*01c0*/ 	.word	0x0000f4f0
        /*01c4*/ 	.word	0x00000005
        /*01c8*/ 	.word	0x00000000
        /*01cc*/ 	.short	0x010a
        /*01ce*/ 	.byte	0x3f
	.zero		1


	//   ....[20]....
        /*01d0*/ 	.word	0x0000f580
        /*01d4*/ 	.word	0x00000003
        /*01d8*/ 	.word	0x00000000
        /*01dc*/ 	.short	0x010a
        /*01de*/ 	.byte	0x3f
	.zero		1


	//   ....[21]....
        /*01e0*/ 	.word	0x0000f5d0
        /*01e4*/ 	.word	0x00000002
        /*01e8*/ 	.word	0x00031638
        /*01ec*/ 	.short	0x010a
        /*01ee*/ 	.byte	0x3f
	.zero		1


	//   ....[22]....
        /*01f0*/ 	.word	0x0000f630
        /*01f4*/ 	.word	0x00000011
        /*01f8*/ 	.word	0x00031600
        /*01fc*/ 	.short	0x010a
        /*01fe*/ 	.byte	0x3f
	.zero		1


	//   ....[23]....
        /*0200*/ 	.word	0x0000f680
        /*0204*/ 	.word	0x00000010
        /*0208*/ 	.word	0x00031610
        /*020c*/ 	.short	0x010a
        /*020e*/ 	.byte	0x3f
	.zero		1


	//   ....[24]....
        /*0210*/ 	.word	0x0000f6d0
        /*0214*/ 	.word	0x00000011
        /*0218*/ 	.word	0x00031630
        /*021c*/ 	.short	0x010a
        /*021e*/ 	.byte	0x3f
	.zero		1


	//   ....[25]....
        /*0220*/ 	.word	0x0000f720
        /*0224*/ 	.word	0x00000006
        /*0228*/ 	.word	0x00031620
        /*022c*/ 	.short	0x010a
        /*022e*/ 	.byte	0x3f
	.zero		1


	//   ....[26]....
        /*0230*/ 	.word	0x0000f770
        /*0234*/ 	.word	0x00000006
        /*0238*/ 	.word	0x00031638
        /*023c*/ 	.short	0x010a
        /*023e*/ 	.byte	0x3f
	.zero		1


	//   ....[27]....
        /*0240*/ 	.word	0x0000f7d0
        /*0244*/ 	.word	0x00000014
        /*0248*/ 	.word	0x00031620
        /*024c*/ 	.short	0x010a
        /*024e*/ 	.byte	0x3f
	.zero		1


	//   ....[28]....
        /*0250*/ 	.word	0x0000f820
        /*0254*/ 	.word	0x00000006
        /*0258*/ 	.word	0x00031638
        /*025c*/ 	.short	0x010a
        /*025e*/ 	.byte	0x3f
	.zero		1


	//   ....[29]....
        /*0260*/ 	.word	0x0000f870
        /*0264*/ 	.word	0x00000005
        /*0268*/ 	.word	0x00000000
        /*026c*/ 	.short	0x010a
        /*026e*/ 	.byte	0x3f
	.zero		1


	//   ....[30]....
        /*0270*/ 	.word	0x0000f8c0
        /*0274*/ 	.word	0x00000003
        /*0278*/ 	.word	0x00000000
        /*027c*/ 	.short	0x010a
        /*027e*/ 	.byte	0x3f
	.zero		1


	//----- nvinfo : EIATTR_NUM_MBARRIERS
	.align		4
.L_648:
        /*0280*/ 	.byte	0x03, 0x38
        /*0282*/ 	.short	0x0007


	//----- nvinfo : EIATTR_EXIT_INSTR_OFFSETS
	.align		4
        /*0284*/ 	.byte	0x04, 0x1c
        /*0286*/ 	.short	(.L_650 - .L_649)


	//   ....[0]....
.L_649:
        /*0288*/ 	.word	0x0000f620


	//----- nvinfo : EIATTR_MAX_THREADS
	.align		4
.L_650:
        /*028c*/ 	.byte	0x04, 0x05
        /*028e*/ 	.short	(.L_652 - .L_651)
.L_651:
        /*0290*/ 	.word	0x00000180
        /*0294*/ 	.word	0x00000001
        /*0298*/ 	.word	0x00000001


	//----- nvinfo : EIATTR_CRS_STACK_SIZE
	.align		4
.L_652:
        /*029c*/ 	.byte	0x04, 0x1e
        /*029e*/ 	.short	(.L_654 - .L_653)
.L_653:
        /*02a0*/ 	.word	0x00000000


	//----- nvinfo : EIATTR_CBANK_PARAM_SIZE
	.align		4
.L_654:
        /*02a4*/ 	.byte	0x03, 0x19
        /*02a6*/ 	.short	0x06f0


	//----- nvinfo : EIATTR_PARAM_CBANK
	.align		4
        /*02a8*/ 	.byte	0x04, 0x0a
        /*02aa*/ 	.short	(.L_656 - .L_655)
	.align		4
.L_655:
        /*02ac*/ 	.word	index@(.nv.constant0._ZN7cutlass13device_kernelIN5flash11enable_sm90INS1_16FlashAttnBwdSm90INS1_25CollectiveMainloopBwdSm90ILi2ELi1ELi1EN4cute5tupleIJNS5_1CILi1EEES8_S8_EEENS6_IJNS7_ILi64EEENS7_ILi80EEENS7_ILi256EEEEEENS_10bfloat16_tEfNS_4arch4Sm90ELb0ELb1ELb0ELb1ELb0ELb0ELb1ELb1ELi2ELi1ELi1ELi1ELb0EEENS1_21CollectiveEpilogueBwdISD_SE_SG_Li256ELb1ELb1ELi2EEENS1_19SingleTileSchedulerILb1ELb0ELb0ELi80EEEEEEEEEvNT_6ParamsE)
        /*02b0*/ 	.short	0x0210
        /*02b2*/ 	.short	0x06f0


	//----- nvinfo : EIATTR_SW_WAR
	.align		4
.L_656:
        /*02b4*/ 	.byte	0x04, 0x36
        /*02b6*/ 	.short	(.L_658 - .L_657)
.L_657:
        /*02b8*/ 	.word	0x00000008
.L_658:


//--------------------- .nv.info._ZN7cutlass13device_kernelIN5flash11enable_sm90INS1_16FlashAttnBwdSm90INS1_25CollectiveMainloopBwdSm90ILi2ELi1ELi1EN4cute5tupleIJNS5_1CILi1EEES8_S8_EEENS6_IJNS7_ILi64EEENS7_ILi80EEENS7_ILi256EEEEEENS_10bfloat16_tEfNS_4arch4Sm90ELb0ELb1ELb0ELb1ELb0ELb0ELb1ELb1ELi2ELi1ELi1ELi1ELb0EEENS1_24CollectiveEpilogueBwdGQAISD_fSG_Li256ELb1ELb0EEENS1_19SingleTileSchedulerILb1ELb0ELb0ELi80EEEEEEEEEvNT_6ParamsE --------------------------
	.section	.nv.info._ZN7cutlass13device_kernelIN5flash11enable_sm90INS1_16FlashAttnBwdSm90INS1_25CollectiveMainloopBwdSm90ILi2ELi1ELi1EN4cute5tupleIJNS5_1CILi1EEES8_S8_EEENS6_IJNS7_ILi64EEENS7_ILi80EEENS7_ILi256EEEEEENS_10bfloat16_tEfNS_4arch4Sm90ELb0ELb1ELb0ELb1ELb0ELb0ELb1ELb1ELi2ELi1ELi1ELi1ELb0EEENS1_24CollectiveEpilogueBwdGQAISD_fSG_Li256ELb1ELb0EEENS1_19SingleTileSchedulerILb1ELb0ELb0ELi80EEEEEEEEEvNT_6ParamsE,"",@"SHT_CUDA_INFO"
	.sectionflags	@""
	.align	4


	//----- nvinfo : EIATTR_CUDA_API_VERSION
	.align		4
        /*0000*/ 	.byte	0x04, 0x37
        /*0002*/ 	.short	(.L_660 - .L_659)
.L_659:
        /*0004*/ 	.word	0x00000082


	//----- nvinfo : EIATTR_KPARAM_INFO
	.align		4
.L_660:
        /*0008*/ 	.byte	0x04, 0x17
        /*000a*/ 	.short	(.L_662 - .L_661)
.L_661:
        /*000c*/ 	.word	0x00000000
        /*0010*/ 	.short	0x0000
        /*0012*/ 	.short	0x0070
        /*0014*/ 	.byte	0x00, 0xf0, 0x01, 0x1a


	//----- nvinfo : EIATTR_SPARSE_MMA_MASK
	.align		4
.L_662:
        /*0018*/ 	.byte	0x03, 0x50
        /*001a*/ 	.short	0x0000


	//----- nvinfo : EIATTR_MAXREG_COUNT
	.align		4
        /*001c*/ 	.byte	0x03, 0x1b
        /*001e*/ 	.short	0x00a8


	//----- nvinfo : EIATTR_NUM_BARRIERS
	.align		4
        /*0020*/ 	.byte	0x02, 0x4c
        /*0022*/ 	.byte	0x0a
	.zero		1


	//----- nvinfo : EIATTR_ANNOTATIONS
	.align		4
        /*0024*/ 	.byte	0x04, 0x55
        /*0026*/ 	.short	(.L_664 - .L_663)


	//   ....[0]....
.L_663:
        /*0028*/ 	.word	0x00000001
        /*002c*/ 	.byte	0xc0, 0x02, 0x00, 0x00, 0x01, 0x00, 0x00, 0x00, 0x90, 0x07, 0x00, 0x00, 0x01, 0x00, 0x00, 0x00
        /*003c*/ 	.byte	0x60, 0x12, 0x00, 0x00, 0x01, 0x00, 0x00, 0x00, 0x70, 0x12, 0x00, 0x00, 0x01, 0x00, 0x00, 0x00
        /*004c*/ 	.byte	0x20, 0x90, 0x00, 0x00, 0x01, 0x00, 0x00, 0x00, 0xd0, 0xba, 0x00, 0x00


	//----- nvinfo : EIATTR_MERCURY_ISA_VERSION
	.align		4
.L_664:
        /*0058*/ 	.byte	0x03, 0x5f
        /*005a*/ 	.short	0x0101


	//----- nvinfo : EIATTR_INT_WARP_WIDE_INSTR_OFFSETS
	.align		4
        /*005c*/ 	.byte	0x04, 0x31
        /*005e*/ 	.short	(.L_666 - .L_665)


	//   ....[0]....
.L_665:
        /*0060*/ 	.word	0x00000190


	//   ....[1]....
        /*0064*/ 	.word	0x000001c0


	//----- nvinfo : EIATTR_COOP_GROUP_MASK_REGIDS
	.align		4
.L_666:
        /*0068*/ 	.byte	0x04, 0x29
        /*006a*/ 	.short	(.L_668 - .L_667)


	//   ....[0]....
.L_667:
        /*006c*/ 	.word	0xffffffff


	//   ....[1]....
        /*0070*/ 	.word	0xffffffff


	//   ....[2]....
        /*0074*/ 	.word	0xffffffff


	//   ....[3]....
        /*0078*/ 	.word	0xffffffff


	//   ....[4]....
        /*007c*/ 	.word	0xffffffff


	//   ....[5]....
        /*0080*/ 	.word	0xffffffff


	//----- nvinfo : EIATTR_COOP_GROUP_INSTR_OFFSETS
	.align		4
.L_668:
        /*0084*/ 	.byte	0x04, 0x28
        /*0086*/ 	.short	(.L_670 - .L_669)


	//   ....[0]....
.L_669:
        /*0088*/ 	.word	0x00000060


	//   ....[1]....
        /*008c*/ 	.word	0x000001a0


	//   ....[2]....
        /*0090*/ 	.word	0x00000220


	//   ....[3]....
        /*0094*/ 	.word	0x00000400


	//   ....[4]....
        /*0098*/ 	.word	0x00001220


	//   ....[5]....
        /*009c*/ 	.word	0x000099b0


	//----- nvinfo : EIATTR_REG_RECONFIG
	.align		4
.L_670:
        /*00a0*/ 	.byte	0x01, 0x54
	.zero		2


	//----- nvinfo : EIATTR_MBARRIER_INSTR_OFFSETS
	.align		4
        /*00a4*/ 	.byte	0x04, 0x39
        /*00a6*/ 	.short	(.L_672 - .L_671)


	//   ....[0]....
.L_671:
        /*00a8*/ 	.word	0x00000290
        /*00ac*/ 	.word	0x000000ff
        /*00b0*/ 	.word	0x00031800
        /*00b4*/ 	.short	0x0100
        /*00b6*/ 	.byte	0x06
	.zero		1


	//   ....[1]....
        /*00b8*/ 	.word	0x000003b0
        /*00bc*/ 	.word	0x000000ff
        /*00c0*/ 	.word	0x00031810
        /*00c4*/ 	.short	0x0100
        /*00c6*/ 	.byte	0x08
	.zero		1


	//   ....[2]....
        /*00c8*/ 	.word	0x000003c0
        /*00cc*/ 	.word	0x000000ff
        /*00d0*/ 	.word	0x00031820
        /*00d4*/ 	.short	0x0100
        /*00d6*/ 	.byte	0x08
	.zero		1


	//   ....[3]....
        /*00d8*/ 	.word	0x000003d0
        /*00dc*/ 	.word	0x000000ff
        /*00e0*/ 	.word	0x00031818
        /*00e4*/ 	.short	0x0100
        /*00e6*/ 	.byte	0x08
	.zero		1


	//   ....[4]....
        /*00e8*/ 	.word	0x000003e0
        /*00ec*/ 	.word	0x000000ff
        /*00f0*/ 	.word	0x00031828
        /*00f4*/ 	.short	0x0100
        /*00f6*/ 	.byte	0x08
	.zero		1


	//   ....[5]....
        /*00f8*/ 	.word	0x00000510
        /*00fc*/ 	.word	0x000000ff
        /*0100*/ 	.word	0x00031830
        /*0104*/ 	.short	0x0100
        /*0106*/ 	.byte	0x08
	.zero		1


	//   ....[6]....
        /*0108*/ 	.word	0x00000520
        /*010c*/ 	.word	0x000000ff
        /*0110*/ 	.word	0x00031838
        /*0114*/ 	.short	0x0100
        /*0116*/ 	.byte	0x08
	.zero		1


	//   ....[7]....
        /*0118*/ 	.word	0x00001200
        /*011c*/ 	.word	0x00000011
        /*0120*/ 	.word	0x00031800
        /*0124*/ 	.short	0x010a
        /*0126*/ 	.byte	0x3f
	.zero		1


	//   ....[8]....
        /*0128*/ 	.word	0x00001240
        /*012c*/ 	.word	0x00000011
        /*0130*/ 	.word	0x00031800
        /*0134*/ 	.short	0x010a
        /*0136*/ 	.byte	0x3f
	.zero		1


	//   ....[9]....
        /*0138*/ 	.word	0x00001c20
        /*013c*/ 	.word	0x00000010
        /*0140*/ 	.word	0x00031810
        /*0144*/ 	.short	0x010a
        /*0146*/ 	.byte	0x3f
	.zero		1


	//   ....[10]....
        /*0148*/ 	.word	0x00001ce0
        /*014c*/ 	.word	0x00000010
        /*0150*/ 	.word	0x00031810
        /*0154*/ 	.short	0x010a
        /*0156*/ 	.byte	0x3f
	.zero		1


	//   ....[11]....
        /*0158*/ 	.word	0x000038a0
        /*015c*/ 	.word	0x00000011
        /*0160*/ 	.word	0x00031830
        /*0164*/ 	.short	0x010a
        /*0166*/ 	.byte	0x3f
	.zero		1


	//   ....[12]....
        /*0168*/ 	.word	0x00003960
        /*016c*/ 	.word	0x00000011
        /*0170*/ 	.word	0x00031830
        /*0174*/ 	.short	0x010a
        /*0176*/ 	.byte	0x3f
	.zero		1


	//   ....[13]....
        /*0178*/ 	.word	0x000083b0
        /*017c*/ 	.word	0x00000018
        /*0180*/ 	.word	0x00000000
        /*0184*/ 	.short	0x0101
        /*0186*/ 	.byte	0x3f
	.zero		1


	//   ....[14]....
        /*0188*/ 	.word	0x00008ab0
        /*018c*/ 	.word	0x00000010
        /*0190*/ 	.word	0x00000000
        /*0194*/ 	.short	0x0101
        /*0196*/ 	.byte	0x3f
	.zero		1


	//   ....[15]....
        /*0198*/ 	.word	0x0000a460
        /*019c*/ 	.word	0x00000006
        /*01a0*/ 	.word	0x00031820
        /*01a4*/ 	.short	0x010a
        /*01a6*/ 	.byte	0x3f
	.zero		1


	//   ....[16]....
        /*01a8*/ 	.word	0x0000aea0
        /*01ac*/ 	.word	0x00000006
        /*01b0*/ 	.word	0x00031838
        /*01b4*/ 	.short	0x010a
        /*01b6*/ 	.byte	0x3f
	.zero		1


	//   ....[17]....
        /*01b8*/ 	.word	0x0000b1f0
        /*01bc*/ 	.word	0x00000014
        /*01c0*/ 	.word	0x00031820
        /*01c4*/ 	.short	0x010a
        /*01c6*/ 	.byte	0x3f
	.zero		1


	//   ....[18]....
        /*01c8*/ 	.word	0x0000b630
        /*01cc*/ 	.word	0x00000006
        /*01d0*/ 	.word	0x00031838
        /*01d4*/ 	.short	0x010a
        /*01d6*/ 	.byte	0x3f
	.zero		1


	//   ....[19]....
        /*01d8*/ 	.word	0x0000bba0
        /*01dc*/ 	.word	0x00000005
        /*01e0*/ 	.word	0x00000000
        /*01e4*/ 	.short	0x010a
        /*01e6*/ 	.byte	0x3f
	.zero		1


	//   ....[20]....
        /*01e8*/ 	.word	0x0000bc30
        /*01ec*/ 	.word	0x00000003
        /*01f0*/ 	.word	0x00000000
        /*01f4*/ 	.short	0x010a
        /*01f6*/ 	.byte	0x3f
	.zero		1


	//   ....[21]....
        /*01f8*/ 	.word	0x0000bc80
        /*01fc*/ 	.word	0x00000002
        /*0200*/ 	.word	0x00031838
        /*0204*/ 	.short	0x010a
        /*0206*/ 	.byte	0x3f
	.zero		1


	//   ....[22]....
        /*0208*/ 	.word	0x0000bce0
        /*020c*/ 	.word	0x00000011
        /*0210*/ 	.word	0x00031800
        /*0214*/ 	.short	0x010a
        /*0216*/ 	.byte	0x3f
	.zero		1


	//   ....[23]....
        /*0218*/ 	.word	0x0000bd30
        /*021c*/ 	.word	0x00000010
        /*0220*/ 	.word	0x00031810
        /*0224*/ 	.short	0x010a
        /*0226*/ 	.byte	0x3f
	.zero		1


	//   ....[24]....
        /*0228*/ 	.word	0x0000bd80
        /*022c*/ 	.word	0x00000011
        /*0230*/ 	.word	0x00031830
        /*0234*/ 	.short	0x010a
        /*0236*/ 	.byte	0x3f
	.zero		1


	//   ....[25]....
        /*0238*/ 	.word	0x0000bdd0
        /*023c*/ 	.word	0x00000006
        /*0240*/ 	.word	0x00031820
        /*0244*/ 	.short	0x010a
        /*0246*/ 	.byte	0x3f
	.zero		1


	//   ....[26]....
        /*0248*/ 	.word	0x0000be20
        /*024c*/ 	.word	0x00000006
        /*0250*/ 	.word	0x00031838
        /*0254*/ 	.short	0x010a
        /*0256*/ 	.byte	0x3f
	.zero		1


	//   ....[27]....
        /*0258*/ 	.word	0x0000be80
        /*025c*/ 	.word	0x00000014
        /*0260*/ 	.word	0x00031820
        /*0264*/ 	.short	0x010a
        /*0266*/ 	.byte	0x3f
	.zero		1


	//   ....[28]....
        /*0268*/ 	.word	0x0000bed0
        /*026c*/ 	.word	0x00000006
        /*0270*/ 	.word	0x00031838
        /*0274*/ 	.short	0x010a
        /*0276*/ 	.byte	0x3f
	.zero		1


	//   ....[29]....
        /*0278*/ 	.word	0x0000bf20
        /*027c*/ 	.word	0x00000005
        /*0280*/ 	.word	0x00000000
        /*0284*/ 	.short	0x010a
        /*0286*/ 	.byte	0x3f
	.zero		1


	//   ....[30]....
        /*0288*/ 	.word	0x0000bf70
        /*028c*/ 	.word	0x00000003
        /*0290*/ 	.word	0x00000000
        /*0294*/ 	.short	0x010a
        /*0296*/ 	.byte	0x3f
	.zero		1


	//----- nvinfo : EIATTR_NUM_MBARRIERS
	.align		4
.L_672:
        /*0298*/ 	.byte	0x03, 0x38
        /*029a*/ 	.short	0x0007


	//----- nvinfo : EIATTR_EXIT_INSTR_OFFSETS
	.align		4
        /*029c*/ 	.byte	0x04, 0x1c
        /*029e*/ 	.short	(.L_674 - .L_673)


	//   ....[0]....
.L_673:
        /*02a0*/ 	.word	0x0000bcd0


	//----- nvinfo : EIATTR_MAX_THREADS
	.align		4
.L_674:
        /*02a4*/ 	.byte	0x04, 0x05
        /*02a6*/ 	.short	(.L_676 - .L_675)
.L_675:
        /*02a8*/ 	.word	0x00000180
        /*02ac*/ 	.word	0x00000001
        /*02b0*/ 	.word	0x00000001


	//----- nvinfo : EIATTR_CRS_STACK_SIZE
	.align		4
.L_676:
        /*02b4*/ 	.byte	0x04, 0x1e
        /*02b6*/ 	.short	(.L_678 - .L_677)
.L_677:
        /*02b8*/ 	.word	0x00000000


	//----- nvinfo : EIATTR_CBANK_PARAM_SIZE
	.align		4
.L_678:
        /*02bc*/ 	.byte	0x03, 0x19
        /*02be*/ 	.short	0x06f0


	//----- nvinfo : EIATTR_PARAM_CBANK
	.align		4
        /*02c0*/ 	.byte	0x04, 0x0a
        /*02c2*/ 	.short	(.L_680 - .L_679)
	.align		4
.L_679:
        /*02c4*/ 	.word	index@(.nv.constant0._ZN7cutlass13device_kernelIN5flash11enable_sm90INS1_16FlashAttnBwdSm90INS1_25CollectiveMainloopBwdSm90ILi2ELi1ELi1EN4cute5tupleIJNS5_1CILi1EEES8_S8_EEENS6_IJNS7_ILi64EEENS7_ILi80EEENS7_ILi256EEEEEENS_10bfloat16_tEfNS_4arch4Sm90ELb0ELb1ELb0ELb1ELb0ELb0ELb1ELb1ELi2ELi1ELi1ELi1ELb0EEENS1_24CollectiveEpilogueBwdGQAISD_fSG_Li256ELb1ELb0EEENS1_19SingleTileSchedulerILb1ELb0ELb0ELi80EEEEEEEEEvNT_6ParamsE)
        /*02c8*/ 	.short	0x0210
        /*02ca*/ 	.short	0x06f0


	//----- nvinfo : EIATTR_SW_WAR
	.align		4
.L_680:
        /*02cc*/ 	.byte	0x04, 0x36
        /*02ce*/ 	.short	(.L_682 - .L_681)
.L_681:
        /*02d0*/ 	.word	0x00000008
.L_682:


//--------------------- .nv.info._ZN7cutlass13device_kernelIN5flash11enable_sm90INS1_16FlashAttnBwdSm90INS1_25CollectiveMainloopBwdSm90ILi2ELi1ELi1EN4cute5tupleIJNS5_1CILi1EEES8_S8_EEENS6_IJNS7_ILi64EEENS7_ILi80EEENS7_ILi256EEEEEENS_10bfloat16_tEfNS_4arch4Sm90ELb1ELb0ELb0ELb0ELb0ELb0ELb1ELb1ELi2ELi1ELi1ELi1ELb0EEENS1_21CollectiveEpilogueBwdISD_SE_SG_Li256ELb0ELb1ELi2EEENS1_25SingleTileBwdLPTSchedulerILb0ELi80ELb0EEEEEEEEEvNT_6ParamsE --------------------------
	.section	.nv.info._ZN7cutlass13device_kernelIN5flash11enable_sm90INS1_16FlashAttnBwdSm90INS1_25CollectiveMainloopBwdSm90ILi2ELi1ELi1EN4cute5tupleIJNS5_1CILi1EEES8_S8_EEENS6_IJNS7_ILi64EEENS7_ILi80EEENS7_ILi256EEEEEENS_10bfloat16_tEfNS_4arch4Sm90ELb1ELb0ELb0ELb0ELb0ELb0ELb1ELb1ELi2ELi1ELi1ELi1ELb0EEENS1_21CollectiveEpilogueBwdISD_SE_SG_Li256ELb0ELb1ELi2EEENS1_25SingleTileBwdLPTSchedulerILb0ELi80ELb0EEEEEEEEEvNT_6ParamsE,"",@"SHT_CUDA_INFO"
	.sectionflags	@""
	.align	4


	//----- nvinfo : EIATTR_CUDA_API_VERSION
	.align		4
        /*0000*/ 	.byte	0x04, 0x37
        /*0002*/ 	.short	(.L_684 - .L_683)
.L_683:
        /*0004*/ 	.word	0x00000082


	//----- nvinfo : EIATTR_KPARAM_INFO
	.align		4
.L_684:
        /*0008*/ 	.byte	0x04, 0x17
        /*000a*/ 	.short	(.L_686 - .L_685)
.L_685:
        /*000c*/ 	.word	0x00000000
        /*0010*/ 	.short	0x0000
        /*0012*/ 	.short	0x0070
        /*0014*/ 	.byte	0x00, 0xf0, 0x01, 0x24


	//----- nvinfo : EIATTR_SPARSE_MMA_MASK
	.align		4
.L_686:
        /*0018*/ 	.byte	0x03, 0x50
        /*001a*/ 	.short	0x0000


	//----- nvinfo : EIATTR_MAXREG_COUNT
	.align		4
        /*001c*/ 	.byte	0x03, 0x1b
        /*001e*/ 	.short	0x00a8


	//----- nvinfo : EIATTR_NUM_BARRIERS
	.align		4
        /*0020*/ 	.byte	0x02, 0x4c
        /*0022*/ 	.byte	0x0a
	.zero		1


	//----- nvinfo : EIATTR_EXTERNS
	.align		4
        /*0024*/ 	.byte	0x04, 0x0f
        /*0026*/ 	.short	(.L_688 - .L_687)


	//   ....[0]....
	.align		4
.L_687:
        /*0028*/ 	.word	index@(__assertfail)


	//----- nvinfo : EIATTR_ANNOTATIONS
	.align		4
.L_688:
        /*002c*/ 	.byte	0x04, 0x55
        /*002e*/ 	.short	(.L_690 - .L_689)


	//   ....[0]....
.L_689:
        /*0030*/ 	.word	0x00000001
        /*0034*/ 	.byte	0x80, 0x13, 0x00, 0x00, 0x01, 0x00, 0x00, 0x00, 0xc0, 0x13, 0x00, 0x00, 0x01, 0x00, 0x00, 0x00
        /*0044*/ 	.byte	0x10, 0x3f, 0x00, 0x00, 0x01, 0x00, 0x00, 0x00, 0xc0, 0x3f, 0x00, 0x00, 0x01, 0x00, 0x00, 0x00
        /*0054*/ 	.byte	0x60, 0x46, 0x00, 0x00, 0x01, 0x00, 0x00, 0x00, 0xc0, 0xe0, 0x00, 0x00, 0x01, 0x00, 0x00, 0x00
        /*0064*/ 	.byte	0x40, 0xe1, 0x00, 0x00


	//----- nvinfo : EIATTR_MERCURY_ISA_VERSION
	.align		4
.L_690:
        /*0068*/ 	.byte	0x03, 0x5f
        /*006a*/ 	.short	0x0101


	//----- nvinfo : EIATTR_INT_WARP_WIDE_INSTR_OFFSETS
	.align		4
        /*006c*/ 	.byte	0x04, 0x31
        /*006e*/ 	.short	(.L_692 - .L_691)


	//   ....[0]....
.L_691:
        /*0070*/ 	.word	0x000001e0


	//   ....[1]....
        /*0074*/ 	.word	0x00000290


	//----- nvinfo : EIATTR_COOP_GROUP_MASK_REGIDS
	.align		4
.L_692:
        /*0078*/ 	.byte	0x04, 0x29
        /*007a*/ 	.short	(.L_694 - .L_693)


	//   ....[0]....
.L_693:
        /*007c*/ 	.word	0xffffffff


	//   ....[1]....
        /*0080*/ 	.word	0xffffffff


	//   ....[2]....
        /*0084*/ 	.word	0xffffffff


	//   ....[3]....
        /*0088*/ 	.word	0xffffffff


	//   ....[4]....
        /*008c*/ 	.word	0xffffffff


	//   ....[5]....
        /*0090*/ 	.word	0xffffffff


	//   ....[6]....
        /*0094*/ 	.word	0xffffffff


	//----- nvinfo : EIATTR_COOP_GROUP_INSTR_OFFSETS
	.align		4
.L_694:
        /*0098*/ 	.byte	0x04, 0x28
        /*009a*/ 	.short	(.L_696 - .L_695)


	//   ....[0]....
.L_695:
        /*009c*/ 	.word	0x00000060


	//   ....[1]....
        /*00a0*/ 	.word	0x000001f0


	//   ....[2]....
        /*00a4*/ 	.word	0x000002a0


	//   ....[3]....
        /*00a8*/ 	.word	0x00000400


	//   ....[4]....
        /*00ac*/ 	.word	0x00000f80


	//   ....[5]....
        /*00b0*/ 	.word	0x0000aee0


	//   ....[6]....
        /*00b4*/ 	.word	0x0000d120


	//----- nvinfo : EIATTR_REG_RECONFIG
	.align		4
.L_696:
        /*00b8*/ 	.byte	0x01, 0x54
	.zero		2


	//----- nvinfo : EIATTR_SYSCALL_OFFSETS
	.align		4
        /*00bc*/ 	.byte	0x04, 0x46
        /*00be*/ 	.short	(.L_698 - .L_697)


	//   ....[0]....
.L_697:
        /*00c0*/ 	.word	0x0000a900


	//   ....[1]....
        /*00c4*/ 	.word	0x0000aa40


	//   ....[2]....
        /*00c8*/ 	.word	0x0000ab60


	//   ....[3]....
        /*00cc*/ 	.word	0x0000ac80


	//----- nvinfo : EIATTR_MBARRIER_INSTR_OFFSETS
	.align		4
.L_698:
        /*00d0*/ 	.byte	0x04, 0x39
        /*00d2*/ 	.short	(.L_700 - .L_699)


	//   ....[0]....
.L_699:
        /*00d4*/ 	.word	0x000002c0
        /*00d8*/ 	.word	0x000000ff
        /*00dc*/ 	.word	0x00031800
        /*00e0*/ 	.short	0x0100
        /*00e2*/ 	.byte	0x06
	.zero		1


	//   ....[1]....
        /*00e4*/ 	.word	0x000003b0
        /*00e8*/ 	.word	0x000000ff
        /*00ec*/ 	.word	0x00031810
        /*00f0*/ 	.short	0x0100
        /*00f2*/ 	.byte	0x08
	.zero		1


	//   ....[2]....
        /*00f4*/ 	.word	0x000003c0
        /*00f8*/ 	.word	0x000000ff
        /*00fc*/ 	.word	0x00031820
        /*0100*/ 	.short	0x0100
        /*0102*/ 	.byte	0x08
	.zero		1


	//   ....[3]....
        /*0104*/ 	.word	0x000003d0
        /*0108*/ 	.word	0x000000ff
        /*010c*/ 	.word	0x00031818
        /*0110*/ 	.short	0x0100
        /*0112*/ 	.byte	0x08
	.zero		1


	//   ....[4]....
        /*0114*/ 	.word	0x000003e0
        /*0118*/ 	.word	0x000000ff
        /*011c*/ 	.word	0x00031828
        /*0120*/ 	.short	0x0100
        /*0122*/ 	.byte	0x08
	.zero		1


	//   ....[5]....
        /*0124*/ 	.word	0x00000510
        /*0128*/ 	.word	0x000000ff
        /*012c*/ 	.word	0x00031830
        /*0130*/ 	.short	0x0100
        /*0132*/ 	.byte	0x08
	.zero		1


	//   ....[6]....
        /*0134*/ 	.word	0x00000520
        /*0138*/ 	.word	0x000000ff
        /*013c*/ 	.word	0x00031838
        /*0140*/ 	.short	0x0100
        /*0142*/ 	.byte	0x08
	.zero		1


	//   ....[7]....
        /*0144*/ 	.word	0x00000f00
        /*0148*/ 	.word	0x00000011
        /*014c*/ 	.word	0x00031800
        /*0150*/ 	.short	0x010a
        /*0152*/ 	.byte	0x3f
	.zero		1


	//   ....[8]....
        /*0154*/ 	.word	0x00001000
        /*0158*/ 	.word	0x00000011
        /*015c*/ 	.word	0x00031800
        /*0160*/ 	.short	0x010a
        /*0162*/ 	.byte	0x3f
	.zero		1


	//   ....[9]....
        /*0164*/ 	.word	0x000018a0
        /*0168*/ 	.word	0x00000010
        /*016c*/ 	.word	0x00031810
        /*0170*/ 	.short	0x010a
        /*0172*/ 	.byte	0x3f
	.zero		1


	//   ....[10]....
        /*0174*/ 	.word	0x00001970
        /*0178*/ 	.word	0x00000010
        /*017c*/ 	.word	0x00031810
        /*0180*/ 	.short	0x010a
        /*0182*/ 	.byte	0x3f
	.zero		1


	//   ....[11]....
        /*0184*/ 	.word	0x00003ee0
        /*0188*/ 	.word	0x00000011
        /*018c*/ 	.word	0x00031830
        /*0190*/ 	.short	0x010a
        /*0192*/ 	.byte	0x3f
	.zero		1


	//   ....[12]....
        /*0194*/ 	.word	0x00003f90
        /*0198*/ 	.word	0x00000011
        /*019c*/ 	.word	0x00031830
        /*01a0*/ 	.short	0x010a
        /*01a2*/ 	.byte	0x3f
	.zero		1


	//   ....[13]....
        /*01a4*/ 	.word	0x00009870
        /*01a8*/ 	.word	0x00000018
        /*01ac*/ 	.word	0x00000000
        /*01b0*/ 	.short	0x0101
        /*01b2*/ 	.byte	0x3f
	.zero		1


	//   ....[14]....
        /*01b4*/ 	.word	0x0000a240
        /*01b8*/ 	.word	0x00000010
        /*01bc*/ 	.word	0x00000000
        /*01c0*/ 	.short	0x0101
        /*01c2*/ 	.byte	0x3f
	.zero		1


	//   ....[15]....
        /*01c4*/ 	.word	0x0000d7a0
        /*01c8*/ 	.word	0x00000007
        /*01cc*/ 	.word	0x00031820
        /*01d0*/ 	.short	0x010a
        /*01d2*/ 	.byte	0x3f
	.zero		1


	//   ....[16]....
        /*01d4*/ 	.word	0x0000e040
        /*01d8*/ 	.word	0x00000007
        /*01dc*/ 	.word	0x00031838
        /*01e0*/ 	.short	0x010a
        /*01e2*/ 	.byte	0x3f
	.zero		1


	//   ....[17]....
        /*01e4*/ 	.word	0x0000e3d0
        /*01e8*/ 	.word	0x00000013
        /*01ec*/ 	.word	0x00031820
        /*01f0*/ 	.short	0x010a
        /*01f2*/ 	.byte	0x3f
	.zero		1


	//   ....[18]....
        /*01f4*/ 	.word	0x0000e7b0
        /*01f8*/ 	.word	0x00000007
        /*01fc*/ 	.word	0x00031838
        /*0200*/ 	.short	0x010a
        /*0202*/ 	.byte	0x3f
	.zero		1


	//   ....[19]....
        /*0204*/ 	.word	0x0000ec70
        /*0208*/ 	.word	0x00000003
        /*020c*/ 	.word	0x00000000
        /*0210*/ 	.short	0x010a
        /*0212*/ 	.byte	0x3f
	.zero		1


	//   ....[20]....
        /*0214*/ 	.word	0x0000ed00
        /*0218*/ 	.word	0x00000011
        /*021c*/ 	.word	0x00000000
        /*0220*/ 	.short	0x010a
        /*0222*/ 	.byte	0x3f
	.zero		1


	//   ....[21]....
        /*0224*/ 	.word	0x0000ed50
        /*0228*/ 	.word	0x00000005
        /*022c*/ 	.word	0x00031838
        /*0230*/ 	.short	0x010a
        /*0232*/ 	.byte	0x3f
	.zero		1


	//   ....[22]....
        /*0234*/ 	.word	0x0000edb0
        /*0238*/ 	.word	0x00000011
        /*023c*/ 	.word	0x00031800
        /*0240*/ 	.short	0x010a
        /*0242*/ 	.byte	0x3f
	.zero		1


	//   ....[23]....
        /*0244*/ 	.word	0x0000ee00
        /*0248*/ 	.word	0x00000010
        /*024c*/ 	.word	0x00031810
        /*0250*/ 	.short	0x010a
        /*0252*/ 	.byte	0x3f
	.zero		1


	//   ....[24]....
        /*0254*/ 	.word	0x0000ee50
        /*0258*/ 	.word	0x00000011
        /*025c*/ 	.word	0x00031830
        /*0260*/ 	.short	0x010a
        /*0262*/ 	.byte	0x3f
	.zero		1


	//   ....[25]....
        /*0264*/ 	.word	0x0000eea0
        /*0268*/ 	.word	0x00000007
        /*026c*/ 	.word	0x00031820
        /*0270*/ 	.short	0x010a
        /*0272*/ 	.byte	0x3f
	.zero		1


	//   ....[26]....
        /*0274*/ 	.word	0x0000eef0
        /*0278*/ 	.word	0x00000007
        /*027c*/ 	.word	0x00031838
        /*0280*/ 	.short	0x010a
        /*0282*/ 	.byte	0x3f
	.zero		1


	//   ....[27]....
        /*0284*/ 	.word	0x0000ef50
        /*0288*/ 	.word	0x00000013
        /*028c*/ 	.word	0x00031820
        /*0290*/ 	.short	0x010a
        /*0292*/ 	.byte	0x3f
	.zero		1


	//   ....[28]....
        /*0294*/ 	.word	0x0000efa0
        /*0298*/ 	.word	0x00000007
        /*029c*/ 	.word	0x00031838
        /*02a0*/ 	.short	0x010a
        /*02a2*/ 	.byte	0x3f
	.zero		1


	//   ....[29]....
        /*02a4*/ 	.word	0x0000f070
        /*02a8*/ 	.word	0x00000003
        /*02ac*/ 	.word	0x00000000
        /*02b0*/ 	.short	0x010a
        /*02b2*/ 	.byte	0x3f
	.zero		1


	//   ....[30]....
        /*02b4*/ 	.word	0x0000f0c0
        /*02b8*/ 	.word	0x00000011
        /*02bc*/ 	.word	0x00000000
        /*02c0*/ 	.short	0x010a
        /*02c2*/ 	.byte	0x3f
	.zero		1


	//----- nvinfo : EIATTR_NUM_MBARRIERS
	.align		4
.L_700:
        /*02c4*/ 	.byte	0x03, 0x38
        /*02c6*/ 	.short	0x0007


	//----- nvinfo : EIATTR_EXIT_INSTR_OFFSETS
	.align		4
        /*02c8*/ 	.byte	0x04, 0x1c
        /*02ca*/ 	.short	(.L_702 - .L_701)


	//   ....[0]....
.L_701:
        /*02cc*/ 	.word	0x00000880


	//   ....[1]....
        /*02d0*/ 	.word	0x0000b7d0


	//   ....[2]....
        /*02d4*/ 	.word	0x0000d0d0


	//   ....[3]....
        /*02d8*/ 	.word	0x0000eda0


	//----- nvinfo : EIATTR_MAX_THREADS
	.align		4
.L_702:
        /*02dc*/ 	.byte	0x04, 0x05
        /*02de*/ 	.short	(.L_704 - .L_703)
.L_703:
        /*02e0*/ 	.word	0x00000180
        /*02e4*/ 	.word	0x00000001
        /*02e8*/ 	.word	0x00000001


	//----- nvinfo : EIATTR_CRS_STACK_SIZE
	.align		4
.L_704:
        /*02ec*/ 	.byte	0x04, 0x1e
        /*02ee*/ 	.short	(.L_706 - .L_705)
.L_705:
        /*02f0*/ 	.word	0x00000000


	//----- nvinfo : EIATTR_CBANK_PARAM_SIZE
	.align		4
.L_706:
        /*02f4*/ 	.byte	0x03, 0x19
        /*02f6*/ 	.short	0x0970


	//----- nvinfo : EIATTR_PARAM_CBANK
	.align		4
        /*02f8*/ 	.byte	0x04, 0x0a
        /*02fa*/ 	.short	(.L_708 - .L_707)
	.align		4
.L_707:
        /*02fc*/ 	.word	index@(.nv.constant0._ZN7cutlass13device_kernelIN5flash11enable_sm90INS1_16FlashAttnBwdSm90INS1_25CollectiveMainloopBwdSm90ILi2ELi1ELi1EN4cute5tupleIJNS5_1CILi1EEES8_S8_EEENS6_IJNS7_ILi64EEENS7_ILi80EEENS7_ILi256EEEEEENS_10bfloat16_tEfNS_4arch4Sm90ELb1ELb0ELb0ELb0ELb0ELb0ELb1ELb1ELi2ELi1ELi1ELi1ELb0EEENS1_21CollectiveEpilogueBwdISD_SE_SG_Li256ELb0ELb1ELi2EEENS1_25SingleTileBwdLPTSchedulerILb0ELi80ELb0EEEEEEEEEvNT_6ParamsE)
        /*0300*/ 	.short	0x0210
        /*0302*/ 	.short	0x0970


	//----- nvinfo : EIATTR_SW_WAR
	.align		4
.L_708:
        /*0304*/ 	.byte	0x04, 0x36
        /*0306*/ 	.short	(.L_710 - .L_709)
.L_709:
        /*0308*/ 	.word	0x00000008
.L_710:


//--------------------- .nv.info._ZN7cutlass13device_kernelIN5flash11enable_sm90INS1_16FlashAttnBwdSm90INS1_25CollectiveMainloopBwdSm90ILi2ELi1ELi1EN4cute5tupleIJNS5_1CILi1EEES8_S8_EEENS6_IJNS7_ILi64EEENS7_ILi80EEENS7_ILi256EEEEEENS_10bfloat16_tEfNS_4arch4Sm90ELb1ELb0ELb0ELb0ELb0ELb0ELb1ELb1ELi2ELi1ELi1ELi1ELb0EEENS1_24CollectiveEpilogueBwdGQAISD_fSG_Li256ELb0ELb0EEENS1_25SingleTileBwdLPTSchedulerILb0ELi80ELb0EEEEEEEEEvNT_6ParamsE --------------------------
	.section	.nv.info._ZN7cutlass13device_kernelIN5flash11enable_sm90INS1_16FlashAttnBwdSm90INS1_25CollectiveMainloopBwdSm90ILi2ELi1ELi1EN4cute5tupleIJNS5_1CILi1EEES8_S8_EEENS6_IJNS7_ILi64EEENS7_ILi80EEENS7_ILi256EEEEEENS_10bfloat16_tEfNS_4arch4Sm90ELb1ELb0ELb0ELb0ELb0ELb0ELb1ELb1ELi2ELi1ELi1ELi1ELb0EEENS1_24CollectiveEpilogueBwdGQAISD_fSG_Li256ELb0ELb0EEENS1_25SingleTileBwdLPTSchedulerILb0ELi80ELb0EEEEEEEEEvNT_6ParamsE,"",@"SHT_CUDA_INFO"
	.sectionflags	@""
	.align	4


	//----- nvinfo : EIATTR_CUDA_API_VERSION
	.align		4
        /*0000*/ 	.byte	0x04, 0x37
        /*0002*/ 	.short	(.L_712 - .L_711)
.L_711:
        /*0004*/ 	.word	0x00000082


	//----- nvinfo : EIATTR_KPARAM_INFO
	.align		4
.L_712:
        /*0008*/ 	.byte	0x04, 0x17
        /*000a*/ 	.short	(.L_714 - .L_713)
.L_713:
        /*000c*/ 	.word	0x00000000
        /*0010*/ 	.short	0x0000
        /*0012*/ 	.short	0x0070
        /*0014*/ 	.byte	0x00, 0xf0, 0x01, 0x1c


	//----- nvinfo : EIATTR_SPARSE_MMA_MASK
	.align		4
.L_714:
        /*0018*/ 	.byte	0x03, 0x50
        /*001a*/ 	.short	0x0000


	//----- nvinfo : EIATTR_MAXREG_COUNT
	.align		4
        /*001c*/ 	.byte	0x03, 0x1b
        /*001e*/ 	.short	0x00a8


	//----- nvinfo : EIATTR_NUM_BARRIERS
	.align		4
        /*0020*/ 	.byte	0x02, 0x4c
        /*0022*/ 	.byte	0x0a
	.zero		1


	//----- nvinfo : EIATTR_ANNOTATIONS
	.align		4
        /*0024*/ 	.byte	0x04, 0x55
        /*0026*/ 	.short	(.L_716 - .L_715)


	//   ....[0]....
.L_715:
        /*0028*/ 	.word	0x00000001
        /*002c*/ 	.byte	0xf0, 0x06, 0x00, 0x00, 0x01, 0x00, 0x00, 0x00, 0x90, 0x07, 0x00, 0x00, 0x01, 0x00, 0x00, 0x00
        /*003c*/ 	.byte	0x80, 0x08, 0x00, 0x00, 0x01, 0x00, 0x00, 0x00, 0xa0, 0x08, 0x00, 0x00, 0x01, 0x00, 0x00, 0x00
        /*004c*/ 	.byte	0x60, 0x10, 0x00, 0x00, 0x01, 0x00, 0x00, 0x00, 0x90, 0x10, 0x00, 0x00, 0x01, 0x00, 0x00, 0x00
        /*005c*/ 	.byte	0xd0, 0x86, 0x00, 0x00, 0x01, 0x00, 0x00, 0x00, 0x20, 0x87, 0x00, 0x00, 0x01, 0x00, 0x00, 0x00
        /*006c*/ 	.byte	0x00, 0x9f, 0x00, 0x00, 0x01, 0x00, 0x00, 0x00, 0x80, 0x9f, 0x00, 0x00


	//----- nvinfo : EIATTR_MERCURY_ISA_VERSION
	.align		4
.L_716:
        /*0078*/ 	.byte	0x03, 0x5f
        /*007a*/ 	.short	0x0101


	//----- nvinfo : EIATTR_INT_WARP_WIDE_INSTR_OFFSETS
	.align		4
        /*007c*/ 	.byte	0x04, 0x31
        /*007e*/ 	.short	(.L_718 - .L_717)


	//   ....[0]....
.L_717:
        /*0080*/ 	.word	0x00000180


	//   ....[1]....
        /*0084*/ 	.word	0x00000230


	//----- nvinfo : EIATTR_COOP_GROUP_MASK_REGIDS
	.align		4
.L_718:
        /*0088*/ 	.byte	0x04, 0x29
        /*008a*/ 	.short	(.L_720 - .L_719)


	//   ....[0]....
.L_719:
        /*008c*/ 	.word	0xffffffff


	//   ....[1]....
        /*0090*/ 	.word	0xffffffff


	//   ....[2]....
        /*0094*/ 	.word	0xffffffff


	//   ....[3]....
        /*0098*/ 	.word	0xffffffff


	//   ....[4]....
        /*009c*/ 	.word	0xffffffff


	//   ....[5]....
        /*00a0*/ 	.word	0xffffffff


	//----- nvinfo : EIATTR_COOP_GROUP_INSTR_OFFSETS
	.align		4
.L_720:
        /*00a4*/ 	.byte	0x04, 0x28
        /*00a6*/ 	.short	(.L_722 - .L_721)


	//   ....[0]....
.L_721:
        /*00a8*/ 	.word	0x00000060


	//   ....[1]....
        /*00ac*/ 	.word	0x00000190


	//   ....[2]....
        /*00b0*/ 	.word	0x00000240


	//   ....[3]....
        /*00b4*/ 	.word	0x000003a0


	//   ....[4]....
        /*00b8*/ 	.word	0x00000fc0


	//   ....[5]....
        /*00bc*/ 	.word	0x00008f70


	//----- nvinfo : EIATTR_REG_RECONFIG
	.align		4
.L_722:
        /*00c0*/ 	.byte	0x01, 0x54
	.zero		2


	//----- nvinfo : EIATTR_MBARRIER_INSTR_OFFSETS
	.align		4
        /*00c4*/ 	.byte	0x04, 0x39
        /*00c6*/ 	.short	(.L_724 - .L_723)


	//   ....[0]....
.L_723:
        /*00c8*/ 	.word	0x00000260
        /*00cc*/ 	.word	0x000000ff
        /*00d0*/ 	.word	0x00031800
        /*00d4*/ 	.short	0x0100
        /*00d6*/ 	.byte	0x06
	.zero		1


	//   ....[1]....
        /*00d8*/ 	.word	0x00000350
        /*00dc*/ 	.word	0x000000ff
        /*00e0*/ 	.word	0x00031810
        /*00e4*/ 	.short	0x0100
        /*00e6*/ 	.byte	0x08
	.zero		1


	//   ....[2]....
        /*00e8*/ 	.word	0x00000360
        /*00ec*/ 	.word	0x000000ff
        /*00f0*/ 	.word	0x00031820
        /*00f4*/ 	.short	0x0100
        /*00f6*/ 	.byte	0x08
	.zero		1


	//   ....[3]....
        /*00f8*/ 	.word	0x00000370
        /*00fc*/ 	.word	0x000000ff
        /*0100*/ 	.word	0x00031818
        /*0104*/ 	.short	0x0100
        /*0106*/ 	.byte	0x08
	.zero		1


	//   ....[4]....
        /*0108*/ 	.word	0x00000380
        /*010c*/ 	.word	0x000000ff
        /*0110*/ 	.word	0x00031828
        /*0114*/ 	.short	0x0100
        /*0116*/ 	.byte	0x08
	.zero		1


	//   ....[5]....
        /*0118*/ 	.word	0x000004b0
        /*011c*/ 	.word	0x000000ff
        /*0120*/ 	.word	0x00031830
        /*0124*/ 	.short	0x0100
        /*0126*/ 	.byte	0x08
	.zero		1


	//   ....[6]....
        /*0128*/ 	.word	0x000004c0
        /*012c*/ 	.word	0x000000ff
        /*0130*/ 	.word	0x00031838
        /*0134*/ 	.short	0x0100
        /*0136*/ 	.byte	0x08
	.zero		1


	//   ....[7]....
        /*0138*/ 	.word	0x00000f40
        /*013c*/ 	.word	0x00000011
        /*0140*/ 	.word	0x00031800
        /*0144*/ 	.short	0x010a
        /*0146*/ 	.byte	0x3f
	.zero		1


	//   ....[8]....
        /*0148*/ 	.word	0x00001040
        /*014c*/ 	.word	0x00000011
        /*0150*/ 	.word	0x00031800
        /*0154*/ 	.short	0x010a
        /*0156*/ 	.byte	0x3f
	.zero		1


	//   ....[9]....
        /*0158*/ 	.word	0x00001920
        /*015c*/ 	.word	0x00000010
        /*0160*/ 	.word	0x00031810
        /*0164*/ 	.short	0x010a
        /*0166*/ 	.byte	0x3f
	.zero		1


	//   ....[10]....
        /*0168*/ 	.word	0x000019e0
        /*016c*/ 	.word	0x00000010
        /*0170*/ 	.word	0x00031810
        /*0174*/ 	.short	0x010a
        /*0176*/ 	.byte	0x3f
	.zero		1


	//   ....[11]....
        /*0178*/ 	.word	0x00003570
        /*017c*/ 	.word	0x00000011
        /*0180*/ 	.word	0x00031830
        /*0184*/ 	.short	0x010a
        /*0186*/ 	.byte	0x3f
	.zero		1


	//   ....[12]....
        /*0188*/ 	.word	0x00003630
        /*018c*/ 	.word	0x00000011
        /*0190*/ 	.word	0x00031830
        /*0194*/ 	.short	0x010a
        /*0196*/ 	.byte	0x3f
	.zero		1


	//   ....[13]....
        /*0198*/ 	.word	0x00007a60
        /*019c*/ 	.word	0x00000018
        /*01a0*/ 	.word	0x00000000
        /*01a4*/ 	.short	0x0101
        /*01a6*/ 	.byte	0x3f
	.zero		1


	//   ....[14]....
        /*01a8*/ 	.word	0x00008160
        /*01ac*/ 	.word	0x00000010
        /*01b0*/ 	.word	0x00000000
        /*01b4*/ 	.short	0x0101
        /*01b6*/ 	.byte	0x3f
	.zero		1


	//   ....[15]....
        /*01b8*/ 	.word	0x000095e0
        /*01bc*/ 	.word	0x00000007
        /*01c0*/ 	.word	0x00031820
        /*01c4*/ 	.short	0x010a
        /*01c6*/ 	.byte	0x3f
	.zero		1


	//   ....[16]....
        /*01c8*/ 	.word	0x00009e80
        /*01cc*/ 	.word	0x00000007
        /*01d0*/ 	.word	0x00031838
        /*01d4*/ 	.short	0x010a
        /*01d6*/ 	.byte	0x3f
	.zero		1


	//   ....[17]....
        /*01d8*/ 	.word	0x0000a210
        /*01dc*/ 	.word	0x00000013
        /*01e0*/ 	.word	0x00031820
        /*01e4*/ 	.short	0x010a
        /*01e6*/ 	.byte	0x3f
	.zero		1


	//   ....[18]....
        /*01e8*/ 	.word	0x0000a5f0
        /*01ec*/ 	.word	0x00000007
        /*01f0*/ 	.word	0x00031838
        /*01f4*/ 	.short	0x010a
        /*01f6*/ 	.byte	0x3f
	.zero		1


	//   ....[19]....
        /*01f8*/ 	.word	0x0000aa90
        /*01fc*/ 	.word	0x00000003
        /*0200*/ 	.word	0x00000000
        /*0204*/ 	.short	0x010a
        /*0206*/ 	.byte	0x3f
	.zero		1


	//   ....[20]....
        /*0208*/ 	.word	0x0000ab20
        /*020c*/ 	.word	0x00000011
        /*0210*/ 	.word	0x00000000
        /*0214*/ 	.short	0x010a
        /*0216*/ 	.byte	0x3f
	.zero		1


	//   ....[21]....
        /*0218*/ 	.word	0x0000ab70
        /*021c*/ 	.word	0x00000004
        /*0220*/ 	.word	0x00031838
        /*0224*/ 	.short	0x010a
        /*0226*/ 	.byte	0x3f
	.zero		1


	//   ....[22]....
        /*0228*/ 	.word	0x0000abd0
        /*022c*/ 	.word	0x00000011
        /*0230*/ 	.word	0x00031800
        /*0234*/ 	.short	0x010a
        /*0236*/ 	.byte	0x3f
	.zero		1


	//   ....[23]....
        /*0238*/ 	.word	0x0000ac20
        /*023c*/ 	.word	0x00000010
        /*0240*/ 	.word	0x00031810
        /*0244*/ 	.short	0x010a
        /*0246*/ 	.byte	0x3f
	.zero		1


	//   ....[24]....
        /*0248*/ 	.word	0x0000ac70
        /*024c*/ 	.word	0x00000011
        /*0250*/ 	.word	0x00031830
        /*0254*/ 	.short	0x010a
        /*0256*/ 	.byte	0x3f
	.zero		1


	//   ....[25]....
        /*0258*/ 	.word	0x0000acc0
        /*025c*/ 	.word	0x00000007
        /*0260*/ 	.word	0x00031820
        /*0264*/ 	.short	0x010a
        /*0266*/ 	.byte	0x3f
	.zero		1


	//   ....[26]....
        /*0268*/ 	.word	0x0000ad10
        /*026c*/ 	.word	0x00000007
        /*0270*/ 	.word	0x00031838
        /*0274*/ 	.short	0x010a
        /*0276*/ 	.byte	0x3f
	.zero		1


	//   ....[27]....
        /*0278*/ 	.word	0x0000ad70
        /*027c*/ 	.word	0x00000013
        /*0280*/ 	.word	0x00031820
        /*0284*/ 	.short	0x010a
        /*0286*/ 	.byte	0x3f
	.zero		1


	//   ....[28]....
        /*0288*/ 	.word	0x0000adc0
        /*028c*/ 	.word	0x00000007
        /*0290*/ 	.word	0x00031838
        /*0294*/ 	.short	0x010a
        /*0296*/ 	.byte	0x3f
	.zero		1


	//   ....[29]....
        /*0298*/ 	.word	0x0000ae10
        /*029c*/ 	.word	0x00000003
        /*02a0*/ 	.word	0x00000000
        /*02a4*/ 	.short	0x010a
        /*02a6*/ 	.byte	0x3f
	.zero		1


	//   ....[30]....
        /*02a8*/ 	.word	0x0000ae60
        /*02ac*/ 	.word	0x00000011
        /*02b0*/ 	.word	0x00000000
        /*02b4*/ 	.short	0x010a
        /*02b6*/ 	.byte	0x3f
	.zero		1


	//----- nvinfo : EIATTR_NUM_MBARRIERS
	.align		4
.L_724:
        /*02b8*/ 	.byte	0x03, 0x38
        /*02ba*/ 	.short	0x0007


	//----- nvinfo : EIATTR_EXIT_INSTR_OFFSETS
	.align		4
        /*02bc*/ 	.byte	0x04, 0x1c
        /*02be*/ 	.short	(.L_726 - .L_725)


	//   ....[0]....
.L_725:
        /*02c0*/ 	.word	0x0000abc0


	//----- nvinfo : EIATTR_MAX_THREADS
	.align		4
.L_726:
        /*02c4*/ 	.byte	0x04, 0x05
        /*02c6*/ 	.short	(.L_728 - .L_727)
.L_727:
        /*02c8*/ 	.word	0x00000180
        /*02cc*/ 	.word	0x00000001
        /*02d0*/ 	.word	0x00000001


	//----- nvinfo : EIATTR_CRS_STACK_SIZE
	.align		4
.L_728:
        /*02d4*/ 	.byte	0x04, 0x1e
        /*02d6*/ 	.short	(.L_730 - .L_729)
.L_729:
        /*02d8*/ 	.word	0x00000000


	//----- nvinfo : EIATTR_CBANK_PARAM_SIZE
	.align		4
.L_730:
        /*02dc*/ 	.byte	0x03, 0x19
        /*02de*/ 	.short	0x0770


	//----- nvinfo : EIATTR_PARAM_CBANK
	.align		4
        /*02e0*/ 	.byte	0x04, 0x0a
        /*02e2*/ 	.short	(.L_732 - .L_731)
	.align		4
.L_731:
        /*02e4*/ 	.word	index@(.nv.constant0._ZN7cutlass13device_kernelIN5flash11enable_sm90INS1_16FlashAttnBwdSm90INS1_25CollectiveMainloopBwdSm90ILi2ELi1ELi1EN4cute5tupleIJNS5_1CILi1EEES8_S8_EEENS6_IJNS7_ILi64EEENS7_ILi80EEENS7_ILi256EEEEEENS_10bfloat16_tEfNS_4arch4Sm90ELb1ELb0ELb0ELb0ELb0ELb0ELb1ELb1ELi2ELi1ELi1ELi1ELb0EEENS1_24CollectiveEpilogueBwdGQAISD_fSG_Li256ELb0ELb0EEENS1_25SingleTileBwdLPTSchedulerILb0ELi80ELb0EEEEEEEEEvNT_6ParamsE)
        /*02e8*/ 	.short	0x0210
        /*02ea*/ 	.short	0x0770


	//----- nvinfo : EIATTR_SW_WAR
	.align		4
.L_732:
        /*02ec*/ 	.byte	0x04, 0x36
        /*02ee*/ 	.short	(.L_734 - .L_733)
.L_733:
        /*02f0*/ 	.word	0x00000008
.L_734:


//--------------------- .nv.info._ZN7cutlass13device_kernelIN5flash22FlashAttnBwdPreprocessIN4cute5tupleIJNS3_1CILi64EEENS5_ILi256EEEEEENS_10bfloat16_tEfNS_4arch4Sm90ELb1ELb0EEEEEvNT_6ParamsE --------------------------
	.section	.nv.info._ZN7cutlass13device_kernelIN5flash22FlashAttnBwdPreprocessIN4cute5tupleIJNS3_1CILi64EEENS5_ILi256EEEEEENS_10bfloat16_tEfNS_4arch4Sm90ELb1ELb0EEEEEvNT_6ParamsE,"",@"SHT_CUDA_INFO"
	.sectionflags	@""
	.align	4


	//----- nvinfo : EIATTR_CUDA_API_VERSION
	.align		4
        /*0000*/ 	.byte	0x04, 0x37
        /*0002*/ 	.short	(.L_736 - .L_735)
.L_735:
        /*0004*/ 	.word	0x00000082


	//----- nvinfo : EIATTR_KPARAM_INFO
	.align		4
.L_736:
        /*0008*/ 	.byte	0x04, 0x17
        /*000a*/ 	.short	(.L_738 - .L_737)
.L_737:
        /*000c*/ 	.word	0x00000000
        /*0010*/ 	.short	0x0000
        /*0012*/ 	.short	0x0000
        /*0014*/ 	.byte	0x00, 0xf0, 0xc1, 0x03


	//----- nvinfo : EIATTR_SPARSE_MMA_MASK
	.align		4
.L_738:
        /*0018*/ 	.byte	0x03, 0x50
        /*001a*/ 	.short	0x0000


	//----- nvinfo : EIATTR_MAXREG_COUNT
	.align		4
        /*001c*/ 	.byte	0x03, 0x1b
        /*001e*/ 	.short	0x0080


	//----- nvinfo : EIATTR_MERCURY_ISA_VERSION
	.align		4
        /*0020*/ 	.byte	0x03, 0x5f
        /*0022*/ 	.short	0x0101


	//----- nvinfo : EIATTR_COOP_GROUP_MASK_REGIDS
	.align		4
        /*0024*/ 	.byte	0x04, 0x29
        /*0026*/ 	.short	(.L_740 - .L_739)


	//   ....[0]....
.L_739:
        /*0028*/ 	.word	0xffffffff


	//   ....[1]....
        /*002c*/ 	.word	0xffffffff


	//   ....[2]....
        /*0030*/ 	.word	0xffffffff


	//   ....[3]....
        /*0034*/ 	.word	0xffffffff


	//   ....[4]....
        /*0038*/ 	.word	0xffffffff


	//   ....[5]....
        /*003c*/ 	.word	0xffffffff


	//   ....[6]....
        /*0040*/ 	.word	0xffffffff


	//   ....[7]....
        /*0044*/ 	.word	0xffffffff


	//   ....[8]....
        /*0048*/ 	.word	0xffffffff


	//   ....[9]....
        /*004c*/ 	.word	0xffffffff


	//   ....[10]....
        /*0050*/ 	.word	0xffffffff


	//   ....[11]....
        /*0054*/ 	.word	0xffffffff


	//   ....[12]....
        /*0058*/ 	.word	0xffffffff


	//   ....[13]....
        /*005c*/ 	.word	0xffffffff


	//   ....[14]....
        /*0060*/ 	.word	0xffffffff


	//   ....[15]....
        /*0064*/ 	.word	0xffffffff


	//----- nvinfo : EIATTR_COOP_GROUP_INSTR_OFFSETS
	.align		4
.L_740:
        /*0068*/ 	.byte	0x04, 0x28
        /*006a*/ 	.short	(.L_742 - .L_741)


	//   ....[0]....
.L_741:
        /*006c*/ 	.word	0x00001e70


	//   ....[1]....
        /*0070*/ 	.word	0x00001ea0


	//   ....[2]....
        /*0074*/ 	.word	0x00001ec0


	//   ....[3]....
        /*0078*/ 	.word	0x00001ed0


	//   ....[4]....
        /*007c*/ 	.word	0x00001f00


	//   ....[5]....
        /*0080*/ 	.word	0x00001f20


	//   ....[6]....
        /*0084*/ 	.word	0x00001f40


	//   ....[7]....
        /*0088*/ 	.word	0x00001f50


	//   ....[8]....
        /*008c*/ 	.word	0x00001f80


	//   ....[9]....
        /*0090*/ 	.word	0x00001fc0


	//   ....[10]....
        /*0094*/ 	.word	0x00001fe0


	//   ....[11]....
        /*0098*/ 	.word	0x00002010


	//   ....[12]....
        /*009c*/ 	.word	0x00002090


	//   ....[13]....
        /*00a0*/ 	.word	0x000020f0


	//   ....[14]....
        /*00a4*/ 	.word	0x00002120


	//   ....[15]....
        /*00a8*/ 	.word	0x00002160


	//----- nvinfo : EIATTR_EXIT_INSTR_OFFSETS
	.align		4
.L_742:
        /*00ac*/ 	.byte	0x04, 0x1c
        /*00ae*/ 	.short	(.L_744 - .L_743)


	//   ....[0]....
.L_743:
        /*00b0*/ 	.word	0x00002760


	//   ....[1]....
        /*00b4*/ 	.word	0x000027e0


	//----- nvinfo : EIATTR_MAX_THREADS
	.align		4
.L_744:
        /*00b8*/ 	.byte	0x04, 0x05
        /*00ba*/ 	.short	(.L_746 - .L_745)
.L_745:
        /*00bc*/ 	.word	0x00000100
        /*00c0*/ 	.word	0x00000001
        /*00c4*/ 	.word	0x00000001


	//----- nvinfo : EIATTR_CRS_STACK_SIZE
	.align		4
.L_746:
        /*00c8*/ 	.byte	0x04, 0x1e
        /*00ca*/ 	.short	(.L_748 - .L_747)
.L_747:
        /*00cc*/ 	.word	0x00000000


	//----- nvinfo : EIATTR_CBANK_PARAM_SIZE
	.align		4
.L_748:
        /*00d0*/ 	.byte	0x03, 0x19
        /*00d2*/ 	.short	0x00f0


	//----- nvinfo : EIATTR_PARAM_CBANK
	.align		4
        /*00d4*/ 	.byte	0x04, 0x0a
        /*00d6*/ 	.short	(.L_750 - .L_749)
	.align		4
.L_749:
        /*00d8*/ 	.word	index@(.nv.constant0._ZN7cutlass13device_kernelIN5flash22FlashAttnBwdPreprocessIN4cute5tupleIJNS3_1CILi64EEENS5_ILi256EEEEEENS_10bfloat16_tEfNS_4arch4Sm90ELb1ELb0EEEEEvNT_6ParamsE)
        /*00dc*/ 	.short	0x0210
        /*00de*/ 	.short	0x00f0


	//----- nvinfo : EIATTR_SW_WAR
	.align		4
.L_750:
        /*00e0*/ 	.byte	0x04, 0x36
        /*00e2*/ 	.short	(.L_752 - .L_751)
.L_751:
        /*00e4*/ 	.word	0x00000008
.L_752:


//--------------------- .nv.info._ZN7cutlass13device_kernelIN5flash11enable_sm90INS1_16FlashAttnBwdSm90INS1_25CollectiveMainloopBwdSm90ILi2ELi1ELi1EN4cute5tupleIJNS5_1CILi1EEES8_S8_EEENS6_IJNS7_ILi64EEENS7_ILi80EEENS7_ILi256EEEEEENS_10bfloat16_tEfNS_4arch4Sm90ELb1ELb0ELb0ELb1ELb0ELb0ELb1ELb1ELi2ELi1ELi1ELi1ELb0EEENS1_21CollectiveEpilogueBwdISD_SE_SG_Li256ELb1ELb1ELi2EEENS1_25SingleTileBwdLPTSchedulerILb1ELi80ELb0EEEEEEEEEvNT_6ParamsE --------------------------
	.section	.nv.info._ZN7cutlass13device_kernelIN5flash11enable_sm90INS1_16FlashAttnBwdSm90INS1_25CollectiveMainloopBwdSm90ILi2ELi1ELi1EN4cute5tupleIJNS5_1CILi1EEES8_S8_EEENS6_IJNS7_ILi64EEENS7_ILi80EEENS7_ILi256EEEEEENS_10bfloat16_tEfNS_4arch4Sm90ELb1ELb0ELb0ELb1ELb0ELb0ELb1ELb1ELi2ELi1ELi1ELi1ELb0EEENS1_21CollectiveEpilogueBwdISD_SE_SG_Li256ELb1ELb1ELi2EEENS1_25SingleTileBwdLPTSchedulerILb1ELi80ELb0EEEEEEEEEvNT_6ParamsE,"",@"SHT_CUDA_INFO"
	.sectionflags	@""
	.align	4


	//----- nvinfo : EIATTR_CUDA_API_VERSION
	.align		4
        /*0000*/ 	.byte	0x04, 0x37
        /*0002*/ 	.short	(.L_754 - .L_753)
.L_753:
        /*0004*/ 	.word	0x00000082


	//----- nvinfo : EIATTR_KPARAM_INFO
	.align		4
.L_754:
        /*0008*/ 	.byte	0x04, 0x17
        /*000a*/ 	.short	(.L_756 - .L_755)
.L_755:
        /*000c*/ 	.word	0x00000000
        /*0010*/ 	.short	0x0000
        /*0012*/ 	.short	0x0070
        /*0014*/ 	.byte	0x00, 0xf0, 0x01, 0x1a


	//----- nvinfo : EIATTR_SPARSE_MMA_MASK
	.align		4
.L_756:
        /*0018*/ 	.byte	0x03, 0x50
        /*001a*/ 	.short	0x0000


	//----- nvinfo : EIATTR_MAXREG_COUNT
	.align		4
        /*001c*/ 	.byte	0x03, 0x1b
        /*001e*/ 	.short	0x00a8


	//----- nvinfo : EIATTR_NUM_BARRIERS
	.align		4
        /*0020*/ 	.byte	0x02, 0x4c
        /*0022*/ 	.byte	0x0a
	.zero		1


	//----- nvinfo : EIATTR_ANNOTATIONS
	.align		4
        /*0024*/ 	.byte	0x04, 0x55
        /*0026*/ 	.short	(.L_758 - .L_757)


	//   ....[0]....
.L_757:
        /*0028*/ 	.word	0x00000001
        /*002c*/ 	.byte	0xc0, 0x02, 0x00, 0x00, 0x01, 0x00, 0x00, 0x00, 0x40, 0x07, 0x00, 0x00, 0x01, 0x00, 0x00, 0x00
        /*003c*/ 	.byte	0xf0, 0x07, 0x00, 0x00, 0x01, 0x00, 0x00, 0x00, 0x10, 0x0a, 0x00, 0x00, 0x01, 0x00, 0x00, 0x00
        /*004c*/ 	.byte	0xd0, 0x0c, 0x00, 0x00, 0x01, 0x00, 0x00, 0x00, 0x50, 0x16, 0x00, 0x00, 0x01, 0x00, 0x00, 0x00
        /*005c*/ 	.byte	0x60, 0x16, 0x00, 0x00, 0x01, 0x00, 0x00, 0x00, 0x70, 0x16, 0x00, 0x00, 0x01, 0x00, 0x00, 0x00
        /*006c*/ 	.byte	0x30, 0x97, 0x00, 0x00, 0x01, 0x00, 0x00, 0x00, 0x70, 0x97, 0x00, 0x00, 0x01, 0x00, 0x00, 0x00
        /*007c*/ 	.byte	0x90, 0xb5, 0x00, 0x00, 0x01, 0x00, 0x00, 0x00, 0xc0, 0xb5, 0x00, 0x00, 0x01, 0x00, 0x00, 0x00
        /*008c*/ 	.byte	0x40, 0xf3, 0x00, 0x00


	//----- nvinfo : EIATTR_MERCURY_ISA_VERSION
	.align		4
.L_758:
        /*0090*/ 	.byte	0x03, 0x5f
        /*0092*/ 	.short	0x0101


	//----- nvinfo : EIATTR_INT_WARP_WIDE_INSTR_OFFSETS
	.align		4
        /*0094*/ 	.byte	0x04, 0x31
        /*0096*/ 	.short	(.L_760 - .L_759)


	//   ....[0]....
.L_759:
        /*0098*/ 	.word	0x00000190


	//   ....[1]....
        /*009c*/ 	.word	0x000001c0


	//----- nvinfo : EIATTR_COOP_GROUP_MASK_REGIDS
	.align		4
.L_760:
        /*00a0*/ 	.byte	0x04, 0x29
        /*00a2*/ 	.short	(.L_762 - .L_761)


	//   ....[0]....
.L_761:
        /*00a4*/ 	.word	0xffffffff


	//   ....[1]....
        /*00a8*/ 	.word	0xffffffff


	//   ....[2]....
        /*00ac*/ 	.word	0xffffffff


	//   ....[3]....
        /*00b0*/ 	.word	0xffffffff


	//   ....[4]....
        /*00b4*/ 	.word	0xffffffff


	//   ....[5]....
        /*00b8*/ 	.word	0xffffffff


	//----- nvinfo : EIATTR_COOP_GROUP_INSTR_OFFSETS
	.align		4
.L_762:
        /*00bc*/ 	.byte	0x04, 0x28
        /*00be*/ 	.short	(.L_764 - .L_763)


	//   ....[0]....
.L_763:
        /*00c0*/ 	.word	0x00000060


	//   ....[1]....
        /*00c4*/ 	.word	0x000001a0


	//   ....[2]....
        /*00c8*/ 	.word	0x00000220


	//   ....[3]....
        /*00cc*/ 	.word	0x00000400


	//   ....[4]....
        /*00d0*/ 	.word	0x00001530


	//   ....[5]....
        /*00d4*/ 	.word	0x0000d040


	//----- nvinfo : EIATTR_REG_RECONFIG
	.align		4
.L_764:
        /*00d8*/ 	.byte	0x01, 0x54
	.zero		2


	//----- nvinfo : EIATTR_MBARRIER_INSTR_OFFSETS
	.align		4
        /*00dc*/ 	.byte	0x04, 0x39
        /*00de*/ 	.short	(.L_766 - .L_765)


	//   ....[0]....
.L_765:
        /*00e0*/ 	.word	0x00000290
        /*00e4*/ 	.word	0x000000ff
        /*00e8*/ 	.word	0x00031600
        /*00ec*/ 	.short	0x0100
        /*00ee*/ 	.byte	0x06
	.zero		1


	//   ....[1]....
        /*00f0*/ 	.word	0x000003b0
        /*00f4*/ 	.word	0x000000ff
        /*00f8*/ 	.word	0x00031610
        /*00fc*/ 	.short	0x0100
        /*00fe*/ 	.byte	0x08
	.zero		1


	//   ....[2]....
        /*0100*/ 	.word	0x000003c0
        /*0104*/ 	.word	0x000000ff
        /*0108*/ 	.word	0x00031620
        /*010c*/ 	.short	0x0100
        /*010e*/ 	.byte	0x08
	.zero		1


	//   ....[3]....
        /*0110*/ 	.word	0x000003d0
        /*0114*/ 	.word	0x000000ff
        /*0118*/ 	.word	0x00031618
        /*011c*/ 	.short	0x0100
        /*011e*/ 	.byte	0x08
	.zero		1


	//   ....[4]....
        /*0120*/ 	.word	0x000003e0
        /*0124*/ 	.word	0x000000ff
        /*0128*/ 	.word	0x00031628
        /*012c*/ 	.short	0x0100
        /*012e*/ 	.byte	0x08
	.zero		1


	//   ....[5]....
        /*0130*/ 	.word	0x00000510
        /*0134*/ 	.word	0x000000ff
        /*0138*/ 	.word	0x00031630
        /*013c*/ 	.short	0x0100
        /*013e*/ 	.byte	0x08
	.zero		1


	//   ....[6]....
        /*0140*/ 	.word	0x00000520
        /*0144*/ 	.word	0x000000ff
        /*0148*/ 	.word	0x00031638
        /*014c*/ 	.short	0x0100
        /*014e*/ 	.byte	0x08
	.zero		1


	//   ....[7]....
        /*0150*/ 	.word	0x00001510
        /*0154*/ 	.word	0x000000e1
        /*0158*/ 	.word	0x00031600
        /*015c*/ 	.short	0x010a
        /*015e*/ 	.byte	0x3f
	.zero		1


	//   ....[8]....
        /*0160*/ 	.word	0x00001630
        /*0164*/ 	.word	0x000000e1
        /*0168*/ 	.word	0x00031600
        /*016c*/ 	.short	0x010a
        /*016e*/ 	.byte	0x3f
	.zero		1


	//   ....[9]....
        /*0170*/ 	.word	0x00001ea0
        /*0174*/ 	.word	0x000000e0
        /*0178*/ 	.word	0x00031610
        /*017c*/ 	.short	0x010a
        /*017e*/ 	.byte	0x3f
	.zero		1


	//   ....[10]....
        /*0180*/ 	.word	0x00001f60
        /*0184*/ 	.word	0x000000e0
        /*0188*/ 	.word	0x00031610
        /*018c*/ 	.short	0x010a
        /*018e*/ 	.byte	0x3f
	.zero		1


	//   ....[11]....
        /*0190*/ 	.word	0x00003af0
        /*0194*/ 	.word	0x000000e1
        /*0198*/ 	.word	0x00031630
        /*019c*/ 	.short	0x010a
        /*019e*/ 	.byte	0x3f
	.zero		1


	//   ....[12]....
        /*01a0*/ 	.word	0x00003bb0
        /*01a4*/ 	.word	0x000000e1
        /*01a8*/ 	.word	0x00031630
        /*01ac*/ 	.short	0x010a
        /*01ae*/ 	.byte	0x3f
	.zero		1


	//   ....[13]....
        /*01b0*/ 	.word	0x00008070
        /*01b4*/ 	.word	0x00000018
        /*01b8*/ 	.word	0x00000000
        /*01bc*/ 	.short	0x0101
        /*01be*/ 	.byte	0x3f
	.zero		1


	//   ....[14]....
        /*01c0*/ 	.word	0x00008770
        /*01c4*/ 	.word	0x000000e0
        /*01c8*/ 	.word	0x00000000
        /*01cc*/ 	.short	0x0101
        /*01ce*/ 	.byte	0x3f
	.zero		1


	//   ....[15]....
        /*01d0*/ 	.word	0x0000dca0
        /*01d4*/ 	.word	0x00000006
        /*01d8*/ 	.word	0x00031620
        /*01dc*/ 	.short	0x010a
        /*01de*/ 	.byte	0x3f
	.zero		1


	//   ....[16]....
        /*01e0*/ 	.word	0x0000e710
        /*01e4*/ 	.word	0x00000006
        /*01e8*/ 	.word	0x00031638
        /*01ec*/ 	.short	0x010a
        /*01ee*/ 	.byte	0x3f
	.zero		1


	//   ....[17]....
        /*01f0*/ 	.word	0x0000ea60
        /*01f4*/ 	.word	0x00000014
        /*01f8*/ 	.word	0x00031620
        /*01fc*/ 	.short	0x010a
        /*01fe*/ 	.byte	0x3f
	.zero		1


	//   ....[18]....
        /*0200*/ 	.word	0x0000eea0
        /*0204*/ 	.word	0x00000006
        /*0208*/ 	.word	0x00031638
        /*020c*/ 	.short	0x010a
        /*020e*/ 	.byte	0x3f
	.zero		1


	//   ....[19]....
        /*0210*/ 	.word	0x0000f410
        /*0214*/ 	.word	0x00000005
        /*0218*/ 	.word	0x00000000
        /*021c*/ 	.short	0x010a
        /*021e*/ 	.byte	0x3f
	.zero		1


	//   ....[20]....
        /*0220*/ 	.word	0x0000f4a0
        /*0224*/ 	.word	0x00000003
        /*0228*/ 	.word	0x00000000
        /*022c*/ 	.short	0x010a
        /*022e*/ 	.byte	0x3f
	.zero		1


	//   ....[21]....
        /*0230*/ 	.word	0x0000f4f0
        /*0234*/ 	.word	0x00000002
        /*0238*/ 	.word	0x00031638
        /*023c*/ 	.short	0x010a
        /*023e*/ 	.byte	0x3f
	.zero		1


	//   ....[22]....
        /*0240*/ 	.word	0x0000f550
        /*0244*/ 	.word	0x000000e1
        /*0248*/ 	.word	0x00031600
        /*024c*/ 	.short	0x010a
        /*024e*/ 	.byte	0x3f
	.zero		1


	//   ....[23]....
        /*0250*/ 	.word	0x0000f5a0
        /*0254*/ 	.word	0x000000e0
        /*0258*/ 	.word	0x00031610
        /*025c*/ 	.short	0x010a
        /*025e*/ 	.byte	0x3f
	.zero		1


	//   ....[24]....
        /*0260*/ 	.word	0x0000f5f0
        /*0264*/ 	.word	0x000000e1
        /*0268*/ 	.word	0x00031630
        /*026c*/ 	.short	0x010a
        /*026e*/ 	.byte	0x3f
	.zero		1


	//   ....[25]....
        /*0270*/ 	.word	0x0000f640
        /*0274*/ 	.word	0x00000006
        /*0278*/ 	.word	0x00031620
        /*027c*/ 	.short	0x010a
        /*027e*/ 	.byte	0x3f
	.zero		1


	//   ....[26]....
        /*0280*/ 	.word	0x0000f690
        /*0284*/ 	.word	0x00000006
        /*0288*/ 	.word	0x00031638
        /*028c*/ 	.short	0x010a
        /*028e*/ 	.byte	0x3f
	.zero		1


	//   ....[27]....
        /*0290*/ 	.word	0x0000f6f0
        /*0294*/ 	.word	0x00000014
        /*0298*/ 	.word	0x00031620
        /*029c*/ 	.short	0x010a
        /*029e*/ 	.byte	0x3f
	.zero		1


	//   ....[28]....
        /*02a0*/ 	.word	0x0000f740
        /*02a4*/ 	.word	0x00000006
        /*02a8*/ 	.word	0x00031638
        /*02ac*/ 	.short	0x010a
        /*02ae*/ 	.byte	0x3f
	.zero		1


	//   ....[29]....
        /*02b0*/ 	.word	0x0000f790
        /*02b4*/ 	.word	0x00000005
        /*02b8*/ 	.word	0x00000000
        /*02bc*/ 	.short	0x010a
        /*02be*/ 	.byte	0x3f
	.zero		1


	//   ....[30]....
        /*02c0*/ 	.word	0x0000f7e0
        /*02c4*/ 	.word	0x00000003
        /*02c8*/ 	.word	0x00000000
        /*02cc*/ 	.short	0x010a
        /*02ce*/ 	.byte	0x3f
	.zero		1


	//----- nvinfo : EIATTR_NUM_MBARRIERS
	.align		4
.L_766:
        /*02d0*/ 	.byte	0x03, 0x38
        /*02d2*/ 	.short	0x0007


	//----- nvinfo : EIATTR_EXIT_INSTR_OFFSETS
	.align		4
        /*02d4*/ 	.byte	0x04, 0x1c
        /*02d6*/ 	.short	(.L_768 - .L_767)


	//   ....[0]....
.L_767:
        /*02d8*/ 	.word	0x0000f540


	//----- nvinfo : EIATTR_MAX_THREADS
	.align		4
.L_768:
        /*02dc*/ 	.byte	0x04, 0x05
        /*02de*/ 	.short	(.L_770 - .L_769)
.L_769:
        /*02e0*/ 	.word	0x00000180
        /*02e4*/ 	.word	0x00000001
        /*02e8*/ 	.word	0x00000001


	//----- nvinfo : EIATTR_CRS_STACK_SIZE
	.align		4
.L_770:
        /*02ec*/ 	.byte	0x04, 0x1e
        /*02ee*/ 	.short	(.L_772 - .L_771)
.L_771:
        /*02f0*/ 	.word	0x00000000


	//----- nvinfo : EIATTR_CBANK_PARAM_SIZE
	.align		4
.L_772:
        /*02f4*/ 	.byte	0x03, 0x19
        /*02f6*/ 	.short	0x06f0


	//----- nvinfo : EIATTR_PARAM_CBANK
	.align		4
        /*02f8*/ 	.byte	0x04, 0x0a
        /*02fa*/ 	.short	(.L_774 - .L_773)
	.align		4
.L_773:
        /*02fc*/ 	.word	index@(.nv.constant0._ZN7cutlass13device_kernelIN5flash11enable_sm90INS1_16FlashAttnBwdSm90INS1_25CollectiveMainloopBwdSm90ILi2ELi1ELi1EN4cute5tupleIJNS5_1CILi1EEES8_S8_EEENS6_IJNS7_ILi64EEENS7_ILi80EEENS7_ILi256EEEEEENS_10bfloat16_tEfNS_4arch4Sm90ELb1ELb0ELb0ELb1ELb0ELb0ELb1ELb1ELi2ELi1ELi1ELi1ELb0EEENS1_21CollectiveEpilogueBwdISD_SE_SG_Li256ELb1ELb1ELi2EEENS1_25SingleTileBwdLPTSchedulerILb1ELi80ELb0EEEEEEEEEvNT_6ParamsE)
        /*0300*/ 	.short	0x0210
        /*0302*/ 	.short	0x06f0


	//----- nvinfo : EIATTR_SW_WAR
	.align		4
.L_774:
        /*0304*/ 	.byte	0x04, 0x36
        /*0306*/ 	.short	(.L_776 - .L_775)
.L_775:
        /*0308*/ 	.word	0x00000008
.L_776:


//--------------------- .nv.info._ZN7cutlass13device_kernelIN5flash32FlashAttnBwdPostprocessConvertdQIN4cute5tupleIJNS3_1CILi80EEENS5_ILi256EEEEEENS_10bfloat16_tEfNS_4arch4Sm90ELi256ENS3_8TiledMMAINS3_8MMA_AtomIJNS3_4SM904GMMA27MMA_64x16x16_F32BF16BF16_SSILNSF_5MajorE1ELSH_1ELNSF_7ScaleInE1ELSI_1EEEEEENS3_6LayoutINS4_IJNS5_ILi2EEENS5_ILi1EEESN_EEENS4_IJSN_NS5_ILi0EEESP_EEEEENS4_IJNS3_10UnderscoreESS_SS_EEEEELb1EEEEEvNT_6ParamsE --------------------------
	.section	.nv.info._ZN7cutlass13device_kernelIN5flash32FlashAttnBwdPostprocessConvertdQIN4cute5tupleIJNS3_1CILi80EEENS5_ILi256EEEEEENS_10bfloat16_tEfNS_4arch4Sm90ELi256ENS3_8TiledMMAINS3_8MMA_AtomIJNS3_4SM904GMMA27MMA_64x16x16_F32BF16BF16_SSILNSF_5MajorE1ELSH_1ELNSF_7ScaleInE1ELSI_1EEEEEENS3_6LayoutINS4_IJNS5_ILi2EEENS5_ILi1EEESN_EEENS4_IJSN_NS5_ILi0EEESP_EEEEENS4_IJNS3_10UnderscoreESS_SS_EEEEELb1EEEEEvNT_6ParamsE,"",@"SHT_CUDA_INFO"
	.sectionflags	@""
	.align	4


	//----- nvinfo : EIATTR_CUDA_API_VERSION
	.align		4
        /*0000*/ 	.byte	0x04, 0x37
        /*0002*/ 	.short	(.L_778 - .L_777)
.L_777:
        /*0004*/ 	.word	0x00000082


	//----- nvinfo : EIATTR_KPARAM_INFO
	.align		4
.L_778:
        /*0008*/ 	.byte	0x04, 0x17
        /*000a*/ 	.short	(.L_780 - .L_779)
.L_779:
        /*000c*/ 	.word	0x00000000
        /*0010*/ 	.short	0x0000
        /*0012*/ 	.short	0x0000
        /*0014*/ 	.byte	0x00, 0xf0, 0xc1, 0x01


	//----- nvinfo : EIATTR_SPARSE_MMA_MASK
	.align		4
.L_780:
        /*0018*/ 	.byte	0x03, 0x50
        /*001a*/ 	.short	0x0000


	//----- nvinfo : EIATTR_MAXREG_COUNT
	.align		4
        /*001c*/ 	.byte	0x03, 0x1b
        /*001e*/ 	.short	0x0080


	//----- nvinfo : EIATTR_NUM_BARRIERS
	.align		4
        /*0020*/ 	.byte	0x02, 0x4c
        /*0022*/ 	.byte	0x01
	.zero		1


	//----- nvinfo : EIATTR_MERCURY_ISA_VERSION
	.align		4
        /*0024*/ 	.byte	0x03, 0x5f
        /*0026*/ 	.short	0x0101


	//----- nvinfo : EIATTR_MBARRIER_INSTR_OFFSETS
	.align		4
        /*0028*/ 	.byte	0x04, 0x39
        /*002a*/ 	.short	(.L_782 - .L_781)


	//   ....[0]....
.L_781:
        /*002c*/ 	.word	0x00000490
        /*0030*/ 	.word	0x000000ff
        /*0034*/ 	.word	0x0001e000
        /*0038*/ 	.short	0x0100
        /*003a*/ 	.byte	0x06
	.zero		1


	//   ....[1]....
        /*003c*/ 	.word	0x000005a0
        /*0040*/ 	.word	0x00000002
        /*0044*/ 	.word	0x0001e000
        /*0048*/ 	.short	0x010a
        /*004a*/ 	.byte	0x3f
	.zero		1


	//----- nvinfo : EIATTR_NUM_MBARRIERS
	.align		4
.L_782:
        /*004c*/ 	.byte	0x03, 0x38
        /*004e*/ 	.short	0x0001


	//----- nvinfo : EIATTR_EXIT_INSTR_OFFSETS
	.align		4
        /*0050*/ 	.byte	0x04, 0x1c
        /*0052*/ 	.short	(.L_784 - .L_783)


	//   ....[0]....
.L_783:
        /*0054*/ 	.word	0x000001a0


	//   ....[1]....
        /*0058*/ 	.word	0x00001e40


	//   ....[2]....
        /*005c*/ 	.word	0x00001f10


	//----- nvinfo : EIATTR_MAX_THREADS
	.align		4
.L_784:
        /*0060*/ 	.byte	0x04, 0x05
        /*0062*/ 	.short	(.L_786 - .L_785)
.L_785:
        /*0064*/ 	.word	0x00000100
        /*0068*/ 	.word	0x00000001
        /*006c*/ 	.word	0x00000001


	//----- nvinfo : EIATTR_CRS_STACK_SIZE
	.align		4
.L_786:
        /*0070*/ 	.byte	0x04, 0x1e
        /*0072*/ 	.short	(.L_788 - .L_787)
.L_787:
        /*0074*/ 	.word	0x00000000


	//----- nvinfo : EIATTR_CBANK_PARAM_SIZE
	.align		4
.L_788:
        /*0078*/ 	.byte	0x03, 0x19
        /*007a*/ 	.short	0x0070


	//----- nvinfo : EIATTR_PARAM_CBANK
	.align		4
        /*007c*/ 	.byte	0x04, 0x0a
        /*007e*/ 	.short	(.L_790 - .L_789)
	.align		4
.L_789:
        /*0080*/ 	.word	index@(.nv.constant0._ZN7cutlass13device_kernelIN5flash32FlashAttnBwdPostprocessConvertdQIN4cute5tupleIJNS3_1CILi80EEENS5_ILi256EEEEEENS_10bfloat16_tEfNS_4arch4Sm90ELi256ENS3_8TiledMMAINS3_8MMA_AtomIJNS3_4SM904GMMA27MMA_64x16x16_F32BF16BF16_SSILNSF_5MajorE1ELSH_1ELNSF_7ScaleInE1ELSI_1EEEEEENS3_6LayoutINS4_IJNS5_ILi2EEENS5_ILi1EEESN_EEENS4_IJSN_NS5_ILi0EEESP_EEEEENS4_IJNS3_10UnderscoreESS_SS_EEEEELb1EEEEEvNT_6ParamsE)
        /*0084*/ 	.short	0x0210
        /*0086*/ 	.short	0x0070


	//----- nvinfo : EIATTR_SW_WAR
	.align		4
.L_790:
        /*0088*/ 	.byte	0x04, 0x36
        /*008a*/ 	.short	(.L_792 - .L_791)
.L_791:
        /*008c*/ 	.word	0x00000008
.L_792:


//--------------------- .nv.info._ZN7cutlass13device_kernelIN5flash32FlashAttnBwdPostprocessConvertdQIN4cute5tupleIJNS3_1CILi64EEENS5_ILi256EEEEEENS_10bfloat16_tEfNS_4arch4Sm90ELi256ENS3_8TiledMMAINS3_8MMA_AtomIJNS3_4SM904GMMA27MMA_64x64x16_F32BF16BF16_SSILNSF_5MajorE1ELSH_0ELNSF_7ScaleInE1ELSI_1EEEEEENS3_6LayoutINS4_IJNS5_ILi2EEENS5_ILi1EEESN_EEENS4_IJSN_NS5_ILi0EEESP_EEEEENS4_IJNS3_10UnderscoreESS_SS_EEEEELb1EEEEEvNT_6ParamsE --------------------------
	.section	.nv.info._ZN7cutlass13device_kernelIN5flash32FlashAttnBwdPostprocessConvertdQIN4cute5tupleIJNS3_1CILi64EEENS5_ILi256EEEEEENS_10bfloat16_tEfNS_4arch4Sm90ELi256ENS3_8TiledMMAINS3_8MMA_AtomIJNS3_4SM904GMMA27MMA_64x64x16_F32BF16BF16_SSILNSF_5MajorE1ELSH_0ELNSF_7ScaleInE1ELSI_1EEEEEENS3_6LayoutINS4_IJNS5_ILi2EEENS5_ILi1EEESN_EEENS4_IJSN_NS5_ILi0EEESP_EEEEENS4_IJNS3_10UnderscoreESS_SS_EEEEELb1EEEEEvNT_6ParamsE,"",@"SHT_CUDA_INFO"
	.sectionflags	@""
	.align	4


	//----- nvinfo : EIATTR_CUDA_API_VERSION
	.align		4
        /*0000*/ 	.byte	0x04, 0x37
        /*0002*/ 	.short	(.L_794 - .L_793)
.L_793:
        /*0004*/ 	.word	0x00000082


	//----- nvinfo : EIATTR_KPARAM_INFO
	.align		4
.L_794:
        /*0008*/ 	.byte	0x04, 0x17
        /*000a*/ 	.short	(.L_796 - .L_795)
.L_795:
        /*000c*/ 	.word	0x00000000
        /*0010*/ 	.short	0x0000
        /*0012*/ 	.short	0x0000
        /*0014*/ 	.byte	0x00, 0xf0, 0xc1, 0x01


	//----- nvinfo : EIATTR_SPARSE_MMA_MASK
	.align		4
.L_796:
        /*0018*/ 	.byte	0x03, 0x50
        /*001a*/ 	.short	0x0000


	//----- nvinfo : EIATTR_MAXREG_COUNT
	.align		4
        /*001c*/ 	.byte	0x03, 0x1b
        /*001e*/ 	.short	0x0080


	//----- nvinfo : EIATTR_NUM_BARRIERS
	.align		4
        /*0020*/ 	.byte	0x02, 0x4c
        /*0022*/ 	.byte	0x01
	.zero		1


	//----- nvinfo : EIATTR_MERCURY_ISA_VERSION
	.align		4
        /*0024*/ 	.byte	0x03, 0x5f
        /*0026*/ 	.short	0x0101


	//----- nvinfo : EIATTR_MBARRIER_INSTR_OFFSETS
	.align		4
        /*0028*/ 	.byte	0x04, 0x39
        /*002a*/ 	.short	(.L_798 - .L_797)


	//   ....[0]....
.L_797:
        /*002c*/ 	.word	0x000004a0
        /*0030*/ 	.word	0x000000ff
        /*0034*/ 	.word	0x00018000
        /*0038*/ 	.short	0x0100
        /*003a*/ 	.byte	0x06
	.zero		1


	//   ....[1]....
        /*003c*/ 	.word	0x000005b0
        /*0040*/ 	.word	0x00000002
        /*0044*/ 	.word	0x00018000
        /*0048*/ 	.short	0x010a
        /*004a*/ 	.byte	0x3f
	.zero		1


	//----- nvinfo : EIATTR_NUM_MBARRIERS
	.align		4
.L_798:
        /*004c*/ 	.byte	0x03, 0x38
        /*004e*/ 	.short	0x0001


	//----- nvinfo : EIATTR_EXIT_INSTR_OFFSETS
	.align		4
        /*0050*/ 	.byte	0x04, 0x1c
        /*0052*/ 	.short	(.L_800 - .L_799)


	//   ....[0]....
.L_799:
        /*0054*/ 	.word	0x000001b0


	//   ....[1]....
        /*0058*/ 	.word	0x00001970


	//   ....[2]....
        /*005c*/ 	.word	0x00001a40


	//----- nvinfo : EIATTR_MAX_THREADS
	.align		4
.L_800:
        /*0060*/ 	.byte	0x04, 0x05
        /*0062*/ 	.short	(.L_802 - .L_801)
.L_801:
        /*0064*/ 	.word	0x00000100
        /*0068*/ 	.word	0x00000001
        /*006c*/ 	.word	0x00000001


	//----- nvinfo : EIATTR_CRS_STACK_SIZE
	.align		4
.L_802:
        /*0070*/ 	.byte	0x04, 0x1e
        /*0072*/ 	.short	(.L_804 - .L_803)
.L_803:
        /*0074*/ 	.word	0x00000000


	//----- nvinfo : EIATTR_CBANK_PARAM_SIZE
	.align		4
.L_804:
        /*0078*/ 	.byte	0x03, 0x19
        /*007a*/ 	.short	0x0070


	//----- nvinfo : EIATTR_PARAM_CBANK
	.align		4
        /*007c*/ 	.byte	0x04, 0x0a
        /*007e*/ 	.short	(.L_806 - .L_805)
	.align		4
.L_805:
        /*0080*/ 	.word	index@(.nv.constant0._ZN7cutlass13device_kernelIN5flash32FlashAttnBwdPostprocessConvertdQIN4cute5tupleIJNS3_1CILi64EEENS5_ILi256EEEEEENS_10bfloat16_tEfNS_4arch4Sm90ELi256ENS3_8TiledMMAINS3_8MMA_AtomIJNS3_4SM904GMMA27MMA_64x64x16_F32BF16BF16_SSILNSF_5MajorE1ELSH_0ELNSF_7ScaleInE1ELSI_1EEEEEENS3_6LayoutINS4_IJNS5_ILi2EEENS5_ILi1EEESN_EEENS4_IJSN_NS5_ILi0EEESP_EEEEENS4_IJNS3_10UnderscoreESS_SS_EEEEELb1EEEEEvNT_6ParamsE)
        /*0084*/ 	.short	0x0210
        /*0086*/ 	.short	0x0070


	//----- nvinfo : EIATTR_SW_WAR
	.align		4
.L_806:
        /*0088*/ 	.byte	0x04, 0x36
        /*008a*/ 	.short	(.L_808 - .L_807)
.L_807:
        /*008c*/ 	.word	0x00000008
.L_808:


//--------------------- .nv.info._ZN7cutlass13device_kernelIN5flash11enable_sm90INS1_16FlashAttnBwdSm90INS1_25CollectiveMainloopBwdSm90ILi2ELi1ELi1EN4cute5tupleIJNS5_1CILi1EEES8_S8_EEENS6_IJNS7_ILi64EEENS7_ILi80EEENS7_ILi256EEEEEENS_10bfloat16_tEfNS_4arch4Sm90ELb1ELb0ELb0ELb1ELb0ELb0ELb1ELb1ELi2ELi1ELi1ELi1ELb0EEENS1_24CollectiveEpilogueBwdGQAISD_fSG_Li256ELb1ELb0EEENS1_25SingleTileBwdLPTSchedulerILb1ELi80ELb0EEEEEEEEEvNT_6ParamsE --------------------------
	.section	.nv.info._ZN7cutlass13device_kernelIN5flash11enable_sm90INS1_16FlashAttnBwdSm90INS1_25CollectiveMainloopBwdSm90ILi2ELi1ELi1EN4cute5tupleIJNS5_1CILi1EEES8_S8_EEENS6_IJNS7_ILi64EEENS7_ILi80EEENS7_ILi256EEEEEENS_10bfloat16_tEfNS_4arch4Sm90ELb1ELb0ELb0ELb1ELb0ELb0ELb1ELb1ELi2ELi1ELi1ELi1ELb0EEENS1_24CollectiveEpilogueBwdGQAISD_fSG_Li256ELb1ELb0EEENS1_25SingleTileBwdLPTSchedulerILb1ELi80ELb0EEEEEEEEEvNT_6ParamsE,"",@"SHT_CUDA_INFO"
	.sectionflags	@""
	.align	4


	//----- nvinfo : EIATTR_CUDA_API_VERSION
	.align		4
        /*0000*/ 	.byte	0x04, 0x37
        /*0002*/ 	.short	(.L_810 - .L_809)
.L_809:
        /*0004*/ 	.word	0x00000082


	//----- nvinfo : EIATTR_KPARAM_INFO
	.align		4
.L_810:
        /*0008*/ 	.byte	0x04, 0x17
        /*000a*/ 	.short	(.L_812 - .L_811)
.L_811:
        /*000c*/ 	.word	0x00000000
        /*0010*/ 	.short	0x0000
        /*0012*/ 	.short	0x0070
        /*0014*/ 	.byte	0x00, 0xf0, 0x01, 0x1c


	//----- nvinfo : EIATTR_SPARSE_MMA_MASK
	.align		4
.L_812:
        /*0018*/ 	.byte	0x03, 0x50
        /*001a*/ 	.short	0x0000


	//----- nvinfo : EIATTR_MAXREG_COUNT
	.align		4
        /*001c*/ 	.byte	0x03, 0x1b
        /*001e*/ 	.short	0x00a8


	//----- nvinfo : EIATTR_NUM_BARRIERS
	.align		4
        /*0020*/ 	.byte	0x02, 0x4c
        /*0022*/ 	.byte	0x0a
	.zero		1


	//----- nvinfo : EIATTR_ANNOTATIONS
	.align		4
        /*0024*/ 	.byte	0x04, 0x55
        /*0026*/ 	.short	(.L_814 - .L_813)


	//   ....[0]....
.L_813:
        /*0028*/ 	.word	0x00000001
        /*002c*/ 	.byte	0xc0, 0x02, 0x00, 0x00, 0x01, 0x00, 0x00, 0x00, 0x10, 0x07, 0x00, 0x00, 0x01, 0x00, 0x00, 0x00
        /*003c*/ 	.byte	0xa0, 0x07, 0x00, 0x00, 0x01, 0x00, 0x00, 0x00, 0xd0, 0x09, 0x00, 0x00, 0x01, 0x00, 0x00, 0x00
        /*004c*/ 	.byte	0xa0, 0x15, 0x00, 0x00, 0x01, 0x00, 0x00, 0x00, 0xb0, 0x15, 0x00, 0x00, 0x01, 0x00, 0x00, 0x00
        /*005c*/ 	.byte	0xe0, 0x8b, 0x00, 0x00, 0x01, 0x00, 0x00, 0x00, 0x30, 0xb8, 0x00, 0x00


	//----- nvinfo : EIATTR_MERCURY_ISA_VERSION
	.align		4
.L_814:
        /*0068*/ 	.byte	0x03, 0x5f
        /*006a*/ 	.short	0x0101


	//----- nvinfo : EIATTR_INT_WARP_WIDE_INSTR_OFFSETS
	.align		4
        /*006c*/ 	.byte	0x04, 0x31
        /*006e*/ 	.short	(.L_816 - .L_815)


	//   ....[0]....
.L_815:
        /*0070*/ 	.word	0x00000190


	//   ....[1]....
        /*0074*/ 	.word	0x000001c0


	//----- nvinfo : EIATTR_COOP_GROUP_MASK_REGIDS
	.align		4
.L_816:
        /*0078*/ 	.byte	0x04, 0x29
        /*007a*/ 	.short	(.L_818 - .L_817)


	//   ....[0]....
.L_817:
        /*007c*/ 	.word	0xffffffff


	//   ....[1]....
        /*0080*/ 	.word	0xffffffff


	//   ....[2]....
        /*0084*/ 	.word	0xffffffff


	//   ....[3]....
        /*0088*/ 	.word	0xffffffff


	//   ....[4]....
        /*008c*/ 	.word	0xffffffff


	//   ....[5]....
        /*0090*/ 	.word	0xffffffff


	//----- nvinfo : EIATTR_COOP_GROUP_INSTR_OFFSETS
	.align		4
.L_818:
        /*0094*/ 	.byte	0x04, 0x28
        /*0096*/ 	.short	(.L_820 - .L_819)


	//   ....[0]....
.L_819:
        /*0098*/ 	.word	0x00000060


	//   ....[1]....
        /*009c*/ 	.word	0x000001a0


	//   ....[2]....
        /*00a0*/ 	.word	0x00000220


	//   ....[3]....
        /*00a4*/ 	.word	0x00000400


	//   ....[4]....
        /*00a8*/ 	.word	0x000014a0


	//   ....[5]....
        /*00ac*/ 	.word	0x00009530


	//----- nvinfo : EIATTR_REG_RECONFIG
	.align		4
.L_820:
        /*00b0*/ 	.byte	0x01, 0x54
	.zero		2


	//----- nvinfo : EIATTR_MBARRIER_INSTR_OFFSETS
	.align		4
        /*00b4*/ 	.byte	0x04, 0x39
        /*00b6*/ 	.short	(.L_822 - .L_821)


	//   ....[0]....
.L_821:
        /*00b8*/ 	.word	0x00000290
        /*00bc*/ 	.word	0x000000ff
        /*00c0*/ 	.word	0x00031800
        /*00c4*/ 	.short	0x0100
        /*00c6*/ 	.byte	0x06
	.zero		1


	//   ....[1]....
        /*00c8*/ 	.word	0x000003b0
        /*00cc*/ 	.word	0x000000ff
        /*00d0*/ 	.word	0x00031810
        /*00d4*/ 	.short	0x0100
        /*00d6*/ 	.byte	0x08
	.zero		1


	//   ....[2]....
        /*00d8*/ 	.word	0x000003c0
        /*00dc*/ 	.word	0x000000ff
        /*00e0*/ 	.word	0x00031820
        /*00e4*/ 	.short	0x0100
        /*00e6*/ 	.byte	0x08
	.zero		1


	//   ....[3]....
        /*00e8*/ 	.word	0x000003d0
        /*00ec*/ 	.word	0x000000ff
        /*00f0*/ 	.word	0x00031818
        /*00f4*/ 	.short	0x0100
        /*00f6*/ 	.byte	0x08
	.zero		1


	//   ....[4]....
        /*00f8*/ 	.word	0x000003e0
        /*00fc*/ 	.word	0x000000ff
        /*0100*/ 	.word	0x00031828
        /*0104*/ 	.short	0x0100
        /*0106*/ 	.byte	0x08
	.zero		1


	//   ....[5]....
        /*0108*/ 	.word	0x00000510
        /*010c*/ 	.word	0x000000ff
        /*0110*/ 	.word	0x00031830
        /*0114*/ 	.short	0x0100
        /*0116*/ 	.byte	0x08
	.zero		1


	//   ....[6]....
        /*0118*/ 	.word	0x00000520
        /*011c*/ 	.word	0x000000ff
        /*0120*/ 	.word	0x00031838
        /*0124*/ 	.short	0x0100
        /*0126*/ 	.byte	0x08
	.zero		1


	//   ....[7]....
        /*0128*/ 	.word	0x000014c0
        /*012c*/ 	.word	0x00000011
        /*0130*/ 	.word	0x00031800
        /*0134*/ 	.short	0x010a
        /*0136*/ 	.byte	0x3f
	.zero		1


	//   ....[8]....
        /*0138*/ 	.word	0x00001580
        /*013c*/ 	.word	0x00000011
        /*0140*/ 	.word	0x00031800
        /*0144*/ 	.short	0x010a
        /*0146*/ 	.byte	0x3f
	.zero		1


	//   ....[9]....
        /*0148*/ 	.word	0x00001dd0
        /*014c*/ 	.word	0x00000010
        /*0150*/ 	.word	0x00031810
        /*0154*/ 	.short	0x010a
        /*0156*/ 	.byte	0x3f
	.zero		1


	//   ....[10]....
        /*0158*/ 	.word	0x00001e90
        /*015c*/ 	.word	0x00000010
        /*0160*/ 	.word	0x00031810
        /*0164*/ 	.short	0x010a
        /*0166*/ 	.byte	0x3f
	.zero		1


	//   ....[11]....
        /*0168*/ 	.word	0x00003a30
        /*016c*/ 	.word	0x00000011
        /*0170*/ 	.word	0x00031830
        /*0174*/ 	.short	0x010a
        /*0176*/ 	.byte	0x3f
	.zero		1


	//   ....[12]....
        /*0178*/ 	.word	0x00003af0
        /*017c*/ 	.word	0x00000011
        /*0180*/ 	.word	0x00031830
        /*0184*/ 	.short	0x010a
        /*0186*/ 	.byte	0x3f
	.zero		1


	//   ....[13]....
        /*0188*/ 	.word	0x00007f60
        /*018c*/ 	.word	0x00000018
        /*0190*/ 	.word	0x00000000
        /*0194*/ 	.short	0x0101
        /*0196*/ 	.byte	0x3f
	.zero		1


	//   ....[14]....
        /*0198*/ 	.word	0x00008650
        /*019c*/ 	.word	0x00000010
        /*01a0*/ 	.word	0x00000000
        /*01a4*/ 	.short	0x0101
        /*01a6*/ 	.byte	0x3f
	.zero		1


	//   ....[15]....
        /*01a8*/ 	.word	0x0000a190
        /*01ac*/ 	.word	0x00000006
        /*01b0*/ 	.word	0x00031820
        /*01b4*/ 	.short	0x010a
        /*01b6*/ 	.byte	0x3f
	.zero		1


	//   ....[16]....
        /*01b8*/ 	.word	0x0000ac00
        /*01bc*/ 	.word	0x00000006
        /*01c0*/ 	.word	0x00031838
        /*01c4*/ 	.short	0x010a
        /*01c6*/ 	.byte	0x3f
	.zero		1


	//   ....[17]....
        /*01c8*/ 	.word	0x0000af50
        /*01cc*/ 	.word	0x00000014
        /*01d0*/ 	.word	0x00031820
        /*01d4*/ 	.short	0x010a
        /*01d6*/ 	.byte	0x3f
	.zero		1


	//   ....[18]....
        /*01d8*/ 	.word	0x0000b390
        /*01dc*/ 	.word	0x00000006
        /*01e0*/ 	.word	0x00031838
        /*01e4*/ 	.short	0x010a
        /*01e6*/ 	.byte	0x3f
	.zero		1


	//   ....[19]....
        /*01e8*/ 	.word	0x0000b900
        /*01ec*/ 	.word	0x00000005
        /*01f0*/ 	.word	0x00000000
        /*01f4*/ 	.short	0x010a
        /*01f6*/ 	.byte	0x3f
	.zero		1


	//   ....[20]....
        /*01f8*/ 	.word	0x0000b990
        /*01fc*/ 	.word	0x00000003
        /*0200*/ 	.word	0x00000000
        /*0204*/ 	.short	0x010a
        /*0206*/ 	.byte	0x3f
	.zero		1


	//   ....[21]....
        /*0208*/ 	.word	0x0000b9e0
        /*020c*/ 	.word	0x00000002
        /*0210*/ 	.word	0x00031838
        /*0214*/ 	.short	0x010a
        /*0216*/ 	.byte	0x3f
	.zero		1


	//   ....[22]....
        /*0218*/ 	.word	0x0000ba40
        /*021c*/ 	.word	0x00000011
        /*0220*/ 	.word	0x00031800
        /*0224*/ 	.short	0x010a
        /*0226*/ 	.byte	0x3f
	.zero		1


	//   ....[23]....
        /*0228*/ 	.word	0x0000ba90
        /*022c*/ 	.word	0x00000010
        /*0230*/ 	.word	0x00031810
        /*0234*/ 	.short	0x010a
        /*0236*/ 	.byte	0x3f
	.zero		1


	//   ....[24]....
        /*0238*/ 	.word	0x0000bae0
        /*023c*/ 	.word	0x00000011
        /*0240*/ 	.word	0x00031830
        /*0244*/ 	.short	0x010a
        /*0246*/ 	.byte	0x3f
	.zero		1


	//   ....[25]....
        /*0248*/ 	.word	0x0000bb30
        /*024c*/ 	.word	0x00000006
        /*0250*/ 	.word	0x00031820
        /*0254*/ 	.short	0x010a
        /*0256*/ 	.byte	0x3f
	.zero		1


	//   ....[26]....
        /*0258*/ 	.word	0x0000bb80
        /*025c*/ 	.word	0x00000006
        /*0260*/ 	.word	0x00031838
        /*0264*/ 	.short	0x010a
        /*0266*/ 	.byte	0x3f
	.zero		1


	//   ....[27]....
        /*0268*/ 	.word	0x0000bbe0
        /*026c*/ 	.word	0x00000014
        /*0270*/ 	.word	0x00031820
        /*0274*/ 	.short	0x010a
        /*0276*/ 	.byte	0x3f
	.zero		1


	//   ....[28]....
        /*0278*/ 	.word	0x0000bc30
        /*027c*/ 	.word	0x00000006
        /*0280*/ 	.word	0x00031838
        /*0284*/ 	.short	0x010a
        /*0286*/ 	.byte	0x3f
	.zero		1


	//   ....[29]....
        /*0288*/ 	.word	0x0000bc80
        /*028c*/ 	.word	0x00000005
        /*0290*/ 	.word	0x00000000
        /*0294*/ 	.short	0x010a
        /*0296*/ 	.byte	0x3f
	.zero		1


	//   ....[30]....
        /*0298*/ 	.word	0x0000bcd0
        /*029c*/ 	.word	0x00000003
        /*02a0*/ 	.word	0x00000000
        /*02a4*/ 	.short	0x010a
        /*02a6*/ 	.byte	0x3f
	.zero		1


	//----- nvinfo : EIATTR_NUM_MBARRIERS
	.align		4
.L_822:
        /*02a8*/ 	.byte	0x03, 0x38
        /*02aa*/ 	.short	0x0007


	//----- nvinfo : EIATTR_EXIT_INSTR_OFFSETS
	.align		4
        /*02ac*/ 	.byte	0x04, 0x1c
        /*02ae*/ 	.short	(.L_824 - .L_823)


	//   ....[0]....
.L_823:
        /*02b0*/ 	.word	0x0000ba30


	//----- nvinfo : EIATTR_MAX_THREADS
	.align		4
.L_824:
        /*02b4*/ 	.byte	0x04, 0x05
        /*02b6*/ 	.short	(.L_826 - .L_825)
.L_825:
        /*02b8*/ 	.word	0x00000180
        /*02bc*/ 	.word	0x00000001
        /*02c0*/ 	.word	0x00000001


	//----- nvinfo : EIATTR_CRS_STACK_SIZE
	.align		4
.L_826:
        /*02c4*/ 	.byte	0x04, 0x1e
        /*02c6*/ 	.short	(.L_828 - .L_827)
.L_827:
        /*02c8*/ 	.word	0x00000000


	//----- nvinfo : EIATTR_CBANK_PARAM_SIZE
	.align		4
.L_828:
        /*02cc*/ 	.byte	0x03, 0x19
        /*02ce*/ 	.short	0x0770


	//----- nvinfo : EIATTR_PARAM_CBANK
	.align		4
        /*02d0*/ 	.byte	0x04, 0x0a
        /*02d2*/ 	.short	(.L_830 - .L_829)
	.align		4
.L_829:
        /*02d4*/ 	.word	index@(.nv.constant0._ZN7cutlass13device_kernelIN5flash11enable_sm90INS1_16FlashAttnBwdSm90INS1_25CollectiveMainloopBwdSm90ILi2ELi1ELi1EN4cute5tupleIJNS5_1CILi1EEES8_S8_EEENS6_IJNS7_ILi64EEENS7_ILi80EEENS7_ILi256EEEEEENS_10bfloat16_tEfNS_4arch4Sm90ELb1ELb0ELb0ELb1ELb0ELb0ELb1ELb1ELi2ELi1ELi1ELi1ELb0EEENS1_24CollectiveEpilogueBwdGQAISD_fSG_Li256ELb1ELb0EEENS1_25SingleTileBwdLPTSchedulerILb1ELi80ELb0EEEEEEEEEvNT_6ParamsE)
        /*02d8*/ 	.short	0x0210
        /*02da*/ 	.short	0x0770


	//----- nvinfo : EIATTR_SW_WAR
	.align		4
.L_830:
        /*02dc*/ 	.byte	0x04, 0x36
        /*02de*/ 	.short	(.L_832 - .L_831)
.L_831:
        /*02e0*/ 	.word	0x00000008
.L_832:


//--------------------- .nv.info._ZN7cutlass13device_kernelIN5flash22FlashAttnBwdPreprocessIN4cute5tupleIJNS3_1CILi64EEENS5_ILi256EEEEEENS_10bfloat16_tEfNS_4arch4Sm90ELb1ELb1EEEEEvNT_6ParamsE --------------------------
	.section	.nv.info._ZN7cutlass13device_kernelIN5flash22FlashAttnBwdPreprocessIN4cute5tupleIJNS3_1CILi64EEENS5_ILi256EEEEEENS_10bfloat16_tEfNS_4arch4Sm90ELb1ELb1EEEEEvNT_6ParamsE,"",@"SHT_CUDA_INFO"
	.sectionflags	@""
	.align	4


	//----- nvinfo : EIATTR_CUDA_API_VERSION
	.align		4
        /*0000*/ 	.byte	0x04, 0x37
        /*0002*/ 	.short	(.L_834 - .L_833)
.L_833:
        /*0004*/ 	.word	0x00000082


	//----- nvinfo : EIATTR_KPARAM_INFO
	.align		4
.L_834:
        /*0008*/ 	.byte	0x04, 0x17
        /*000a*/ 	.short	(.L_836 - .L_835)
.L_835:
        /*000c*/ 	.word	0x00000000
        /*0010*/ 	.short	0x0000
        /*0012*/ 	.short	0x0000
        /*0014*/ 	.byte	0x00, 0xf0, 0xc1, 0x03


	//----- nvinfo : EIATTR_SPARSE_MMA_MASK
	.align		4
.L_836:
        /*0018*/ 	.byte	0x03, 0x50
        /*001a*/ 	.short	0x0000


	//----- nvinfo : EIATTR_MAXREG_COUNT
	.align		4
        /*001c*/ 	.byte	0x03, 0x1b
        /*001e*/ 	.short	0x0080


	//----- nvinfo : EIATTR_MERCURY_ISA_VERSION
	.align		4
        /*0020*/ 	.byte	0x03, 0x5f
        /*0022*/ 	.short	0x0101


	//----- nvinfo : EIATTR_COOP_GROUP_MASK_REGIDS
	.align		4
        /*0024*/ 	.byte	0x04, 0x29
        /*0026*/ 	.short	(.L_838 - .L_837)


	//   ....[0]....
.L_837:
        /*0028*/ 	.word	0xffffffff


	//   ....[1]....
        /*002c*/ 	.word	0xffffffff


	//   ....[2]....
        /*0030*/ 	.word	0xffffffff


	//   ....[3]....
        /*0034*/ 	.word	0xffffffff


	//   ....[4]....
        /*0038*/ 	.word	0xffffffff


	//   ....[5]....
        /*003c*/ 	.word	0xffffffff


	//   ....[6]....
        /*0040*/ 	.word	0xffffffff


	//   ....[7]....
        /*0044*/ 	.word	0xffffffff


	//   ....[8]....
        /*0048*/ 	.word	0xffffffff


	//   ....[9]....
        /*004c*/ 	.word	0xffffffff


	//   ....[10]....
        /*0050*/ 	.word	0xffffffff


	//   ....[11]....
        /*0054*/ 	.word	0xffffffff


	//   ....[12]....
        /*0058*/ 	.word	0xffffffff


	//   ....[13]....
        /*005c*/ 	.word	0xffffffff


	//   ....[14]....
        /*0060*/ 	.word	0xffffffff


	//   ....[15]....
        /*0064*/ 	.word	0xffffffff


	//----- nvinfo : EIATTR_COOP_GROUP_INSTR_OFFSETS
	.align		4
.L_838:
        /*0068*/ 	.byte	0x04, 0x28
        /*006a*/ 	.short	(.L_840 - .L_839)


	//   ....[0]....
.L_839:
        /*006c*/ 	.word	0x00002720


	//   ....[1]....
        /*0070*/ 	.word	0x00002730


	//   ....[2]....
        /*0074*/ 	.word	0x00002740


	//   ....[3]....
        /*0078*/ 	.word	0x00002750


	//   ....[4]....
        /*007c*/ 	.word	0x000027a0


	//   ....[5]....
        /*0080*/ 	.word	0x000027d0


	//   ....[6]....
        /*0084*/ 	.word	0x000027e0


	//   ....[7]....
        /*0088*/ 	.word	0x000027f0


	//   ....[8]....
        /*008c*/ 	.word	0x00002830


	//   ....[9]....
        /*0090*/ 	.word	0x00002850


	//   ....[10]....
        /*0094*/ 	.word	0x00002860


	//   ....[11]....
        /*0098*/ 	.word	0x00002870


	//   ....[12]....
        /*009c*/ 	.word	0x000028b0


	//   ....[13]....
        /*00a0*/ 	.word	0x000028e0


	//   ....[14]....
        /*00a4*/ 	.word	0x000028f0


	//   ....[15]....
        /*00a8*/ 	.word	0x00002910


	//----- nvinfo : EIATTR_EXIT_INSTR_OFFSETS
	.align		4
.L_840:
        /*00ac*/ 	.byte	0x04, 0x1c
        /*00ae*/ 	.short	(.L_842 - .L_841)


	//   ....[0]....
.L_841:
        /*00b0*/ 	.word	0x00000320


	//   ....[1]....
        /*00b4*/ 	.word	0x000030d0


	//   ....[2]....
        /*00b8*/ 	.word	0x00003170


	//----- nvinfo : EIATTR_MAX_THREADS
	.align		4
.L_842:
        /*00bc*/ 	.byte	0x04, 0x05
        /*00be*/ 	.short	(.L_844 - .L_843)
.L_843:
        /*00c0*/ 	.word	0x00000100
        /*00c4*/ 	.word	0x00000001
        /*00c8*/ 	.word	0x00000001


	//----- nvinfo : EIATTR_CRS_STACK_SIZE
	.align		4
.L_844:
        /*00cc*/ 	.byte	0x04, 0x1e
        /*00ce*/ 	.short	(.L_846 - .L_845)
.L_845:
        /*00d0*/ 	.word	0x00000000


	//----- nvinfo : EIATTR_CBANK_PARAM_SIZE
	.align		4
.L_846:
        /*00d4*/ 	.byte	0x03, 0x19
        /*00d6*/ 	.short	0x00f0


	//----- nvinfo : EIATTR_PARAM_CBANK
	.align		4
        /*00d8*/ 	.byte	0x04, 0x0a
        /*00da*/ 	.short	(.L_848 - .L_847)
	.align		4
.L_847:
        /*00dc*/ 	.word	index@(.nv.constant0._ZN7cutlass13device_kernelIN5flash22FlashAttnBwdPreprocessIN4cute5tupleIJNS3_1CILi64EEENS5_ILi256EEEEEENS_10bfloat16_tEfNS_4arch4Sm90ELb1ELb1EEEEEvNT_6ParamsE)
        /*00e0*/ 	.short	0x0210
        /*00e2*/ 	.short	0x00f0


	//----- nvinfo : EIATTR_SW_WAR
	.align		4
.L_848:
        /*00e4*/ 	.byte	0x04, 0x36
        /*00e6*/ 	.short	(.L_850 - .L_849)
.L_849:
        /*00e8*/ 	.word	0x00000008
.L_850:


//--------------------- .nv.callgraph             --------------------------
	.section	.nv.callgraph,"",@"SHT_CUDA_CALLGRAPH"
	.align	4
	.sectionentsize	8
	.align		4
        /*0000*/ 	.word	0x00000000
	.align		4
        /*0004*/ 	.word	0xffffffff
	.align		4
        /*0008*/ 	.word	index@(_ZN7cutlass13device_kernelIN5flash11enable_sm90INS1_16FlashAttnBwdSm90INS1_25CollectiveMainloopBwdSm90ILi2ELi1ELi1EN4cute5tupleIJNS5_1CILi1EEES8_S8_EEENS6_IJNS7_ILi64EEENS7_ILi80EEENS7_ILi256EEEEEENS_10bfloat16_tEfNS_4arch4Sm90ELb0ELb0ELb1ELb0ELb0ELb0ELb1ELb1ELi2ELi1ELi1ELi1ELb0EEENS1_21CollectiveEpilogueBwdISD_SE_SG_Li256ELb0ELb1ELi2EEENS1_19SingleTileSchedulerILb0ELb0ELb0ELi80EEEEEEEEEvNT_6ParamsE)
	.align		4
        /*000c*/ 	.word	index@(__assertfail)
	.align		4
        /*0010*/ 	.word	index@(_ZN7cutlass13device_kernelIN5flash11enable_sm90INS1_16FlashAttnBwdSm90INS1_25CollectiveMainloopBwdSm90ILi2ELi1ELi1EN4cute5tupleIJNS5_1CILi1EEES8_S8_EEENS6_IJNS7_ILi64EEENS7_ILi80EEENS7_ILi256EEEEEENS_10bfloat16_tEfNS_4arch4Sm90ELb0ELb1ELb1ELb0ELb0ELb0ELb1ELb1ELi2ELi1ELi1ELi1ELb0EEENS1_21CollectiveEpilogueBwdISD_SE_SG_Li256ELb0ELb1ELi2EEENS1_19SingleTileSchedulerILb0ELb0ELb0ELi80EEEEEEEEEvNT_6ParamsE)
	.align		4
        /*0014*/ 	.word	index@(__assertfail)
	.align		4
        /*0018*/ 	.word	index@(_ZN7cutlass13device_kernelIN5flash11enable_sm90INS1_16FlashAttnBwdSm90INS1_25CollectiveMainloopBwdSm90ILi2ELi1ELi1EN4cute5tupleIJNS5_1CILi1EEES8_S8_EEENS6_IJNS7_ILi64EEENS7_ILi80EEENS7_ILi256EEEEEENS_10bfloat16_tEfNS_4arch4Sm90ELb1ELb0ELb1ELb0ELb0ELb0ELb1ELb1ELi2ELi1ELi1ELi1ELb0EEENS1_21CollectiveEpilogueBwdISD_SE_SG_Li256ELb0ELb1ELi2EEENS1_25SingleTileBwdLPTSchedulerILb0ELi80ELb0EEEEEEEEEvNT_6ParamsE)
	.align		4
        /*001c*/ 	.word	index@(__assertfail)
	.align		4
        /*0020*/ 	.word	index@(_ZN7cutlass13device_kernelIN5flash11enable_sm90INS1_16FlashAttnBwdSm90INS1_25CollectiveMainloopBwdSm90ILi2ELi1ELi1EN4cute5tupleIJNS5_1CILi1EEES8_S8_EEENS6_IJNS7_ILi64EEENS7_ILi80EEENS7_ILi256EEEEEENS_10bfloat16_tEfNS_4arch4Sm90ELb0ELb0ELb0ELb0ELb0ELb0ELb1ELb1ELi2ELi1ELi1ELi1ELb0EEENS1_21CollectiveEpilogueBwdISD_SE_SG_Li256ELb0ELb1ELi2EEENS1_19SingleTileSchedulerILb0ELb0ELb0ELi80EEEEEEEEEvNT_6ParamsE)
	.align		4
        /*0024*/ 	.word	index@(__assertfail)
	.align		4
        /*0028*/ 	.word	index@(_ZN7cutlass13device_kernelIN5flash11enable_sm90INS1_16FlashAttnBwdSm90INS1_25CollectiveMainloopBwdSm90ILi2ELi1ELi1EN4cute5tupleIJNS5_1CILi1EEES8_S8_EEENS6_IJNS7_ILi64EEENS7_ILi80EEENS7_ILi256EEEEEENS_10bfloat16_tEfNS_4arch4Sm90ELb0ELb1ELb0ELb0ELb0ELb0ELb1ELb1ELi2ELi1ELi1ELi1ELb0EEENS1_21CollectiveEpilogueBwdISD_SE_SG_Li256ELb0ELb1ELi2EEENS1_19SingleTileSchedulerILb0ELb0ELb0ELi80EEEEEEEEEvNT_6ParamsE)
	.align		4
        /*002c*/ 	.word	index@(__assertfail)
	.align		4
        /*0030*/ 	.word	index@(_ZN7cutlass13device_kernelIN5flash11enable_sm90INS1_16FlashAttnBwdSm90INS1_25CollectiveMainloopBwdSm90ILi2ELi1ELi1EN4cute5tupleIJNS5_1CILi1EEES8_S8_EEENS6_IJNS7_ILi64EEENS7_ILi80EEENS7_ILi256EEEEEENS_10bfloat16_tEfNS_4arch4Sm90ELb1ELb0ELb0ELb0ELb0ELb0ELb1ELb1ELi2ELi1ELi1ELi1ELb0EEENS1_21CollectiveEpilogueBwdISD_SE_SG_Li256ELb0ELb1ELi2EEENS1_25SingleTileBwdLPTSchedulerILb0ELi80ELb0EEEEEEEEEvNT_6ParamsE)
	.align		4
        /*0034*/ 	.word	index@(__assertfail)
	.align		4
        /*0038*/ 	.word	0x00000000
	.align		4
        /*003c*/ 	.word	0xfffffffe
	.align		4
        /*0040*/ 	.word	0x00000000
	.align		4
        /*0044*/ 	.word	0xfffffffd
	.align		4
        /*0048*/ 	.word	0x00000000
	.align		4
        /*004c*/ 	.word	0xfffffffc


//--------------------- .nv.constant4             --------------------------
	.section	.nv.constant4,"a",@progbits
	.align	8
	.align		8
.nv.constant4:
        /*0000*/ 	.dword	__assertfail
	.align		8
        /*0008*/ 	.dword	__unnamed_1
	.align		8
        /*0010*/ 	.dword	__unnamed_2
	.align		8
        /*0018*/ 	.dword	_ZN77_INTERNAL_db75ae03_41_flash_bwd_hdim256_bf16_softcapall_sm90_cu_1f2e7571_28084cuda3std3__45__cpo5beginE
	.align		8
        /*0020*/ 	.dword	_ZN77_INTERNAL_db75ae03_41_flash_bwd_hdim256_bf16_softcapall_sm90_cu_1f2e7571_28084cuda3std3__45__cpo3endE
	.align		8
        /*0028*/ 	.dword	_ZN77_INTERNAL_db75ae03_41_flash_bwd_hdim256_bf16_softcapall_sm90_cu_1f2e7571_28084cuda3std3__45__cpo6cbeginE
	.align		8
        /*0030*/ 	.dword	_ZN77_INTERNAL_db75ae03_41_flash_bwd_hdim256_bf16_softcapall_sm90_cu_1f2e7571_28084cuda3std3__45__cpo4cendE
	.align		8
        /*0038*/ 	.dword	_ZN77_INTERNAL_db75ae03_41_flash_bwd_hdim256_bf16_softcapall_sm90_cu_1f2e7571_28084cuda3std3__479_GLOBAL__N__db75ae03_41_flash_bwd_hdim256_bf16_softcapall_sm90_cu_1f2e7571_28086ignoreE
	.align		8
        /*0040*/ 	.dword	_ZN77_INTERNAL_db75ae03_41_flash_bwd_hdim256_bf16_softcapall_sm90_cu_1f2e7571_28084cuda3std3__419piecewise_constructE
	.align		8
        /*0048*/ 	.dword	_ZN77_INTERNAL_db75ae03_41_flash_bwd_hdim256_bf16_softcapall_sm90_cu_1f2e7571_28084cuda3std3__48in_placeE
	.align		8
        /*0050*/ 	.dword	_ZN77_INTERNAL_db75ae03_41_flash_bwd_hdim256_bf16_softcapall_sm90_cu_1f2e7571_28084cuda3std6ranges3__45__cpo4swapE
	.align		8
        /*0058*/ 	.dword	_ZN77_INTERNAL_db75ae03_41_flash_bwd_hdim256_bf16_softcapall_sm90_cu_1f2e7571_28084cuda3std6ranges3__45__cpo9iter_moveE
	.align		8
        /*0060*/ 	.dword	_ZN77_INTERNAL_db75ae03_41_flash_bwd_hdim256_bf16_softcapall_sm90_cu_1f2e7571_28084cute7productE
	.align		8
        /*0068*/ 	.dword	_ZN77_INTERNAL_db75ae03_41_flash_bwd_hdim256_bf16_softcapall_sm90_cu_1f2e7571_28084cute1_E
	.align		8
        /*0070*/ 	.dword	$str$23
	.align		8
        /*0078*/ 	.dword	$str$24


//--------------------- .text._ZN7cutlass13device_kernelIN5flash11enable_sm90INS1_16FlashAttnBwdSm90INS1_25CollectiveMainloopBwdSm90ILi2ELi1ELi1EN4cute5tupleIJNS5_1CILi1EEES8_S8_EEENS6_IJNS7_ILi64EEENS7_ILi80EEENS7_ILi256EEEEEENS_10bfloat16_tEfNS_4arch4Sm90ELb0ELb0ELb1ELb0ELb0ELb0ELb1ELb1ELi2ELi1ELi1ELi1ELb0EEENS1_21CollectiveEpilogueBwdISD_SE_SG_Li256ELb0ELb1ELi2EEENS1_19SingleTileSchedulerILb0ELb0ELb0ELi80EEEEEEEEEvNT_6ParamsE --------------------------
	.section	.text._ZN7cutlass13device_kernelIN5flash11enable_sm90INS1_16FlashAttnBwdSm90INS1_25CollectiveMainloopBwdSm90ILi2ELi1ELi1EN4cute5tupleIJNS5_1CILi1EEES8_S8_EEENS6_IJNS7_ILi64EEENS7_ILi80EEENS7_ILi256EEEEEENS_10bfloat16_tEfNS_4arch4Sm90ELb0ELb0ELb1ELb0ELb0ELb0ELb1ELb1ELi2ELi1ELi1ELi1ELb0EEENS1_21CollectiveEpilogueBwdISD_SE_SG_Li256ELb0ELb1ELi2EEENS1_19SingleTileSchedulerILb0ELb0ELb0ELi80EEEEEEEEEvNT_6ParamsE,"ax",@progbits
	.align	128
.text._ZN7cutlass13device_kernelIN5flash11enable_sm90INS1_16FlashAttnBwdSm90INS1_25CollectiveMainloopBwdSm90ILi2ELi1ELi1EN4cute5tupleIJNS5_1CILi1EEES8_S8_EEENS6_IJNS7_ILi64EEENS7_ILi80EEENS7_ILi256EEEEEENS_10bfloat16_tEfNS_4arch4Sm90ELb0ELb0ELb1ELb0ELb0ELb0ELb1ELb1ELi2ELi1ELi1ELi1ELb0EEENS1_21CollectiveEpilogueBwdISD_SE_SG_Li256ELb0ELb1ELi2EEENS1_19SingleTileSchedulerILb0ELb0ELb0ELi80EEEEEEEEEvNT_6ParamsE:
        .type           _ZN7cutlass13device_kernelIN5flash11enable_sm90INS1_16FlashAttnBwdSm90INS1_25CollectiveMainloopBwdSm90ILi2ELi1ELi1EN4cute5tupleIJNS5_1CILi1EEES8_S8_EEENS6_IJNS7_ILi64EEENS7_ILi80EEENS7_ILi256EEEEEENS_10bfloat16_tEfNS_4arch4Sm90ELb0ELb0ELb1ELb0ELb0ELb0ELb1ELb1ELi2ELi1ELi1ELi1ELb0EEENS1_21CollectiveEpilogueBwdISD_SE_SG_Li256ELb0ELb1ELi2EEENS1_19SingleTileSchedulerILb0ELb0ELb0ELi80EEEEEEEEEvNT_6ParamsE,@function
        .size           _ZN7cutlass13device_kernelIN5flash11enable_sm90INS1_16FlashAttnBwdSm90INS1_25CollectiveMainloopBwdSm90ILi2ELi1ELi1EN4cute5tupleIJNS5_1CILi1EEES8_S8_EEENS6_IJNS7_ILi64EEENS7_ILi80EEENS7_ILi256EEEEEENS_10bfloat16_tEfNS_4arch4Sm90ELb0ELb0ELb1ELb0ELb0ELb0ELb1ELb1ELi2ELi1ELi1ELi1ELb0EEENS1_21CollectiveEpilogueBwdISD_SE_SG_Li256ELb0ELb1ELi2EEENS1_19SingleTileSchedulerILb0ELb0ELb0ELi80EEEEEEEEEvNT_6ParamsE,(.L_x_2197 - _ZN7cutlass13device_kernelIN5flash11enable_sm90INS1_16FlashAttnBwdSm90INS1_25CollectiveMainloopBwdSm90ILi2ELi1ELi1EN4cute5tupleIJNS5_1CILi1EEES8_S8_EEENS6_IJNS7_ILi64EEENS7_ILi80EEENS7_ILi256EEEEEENS_10bfloat16_tEfNS_4arch4Sm90ELb0ELb0ELb1ELb0ELb0ELb0ELb1ELb1ELi2ELi1ELi1ELi1ELb0EEENS1_21CollectiveEpilogueBwdISD_SE_SG_Li256ELb0ELb1ELi2EEENS1_19SingleTileSchedulerILb0ELb0ELb0ELi80EEEEEEEEEvNT_6ParamsE)
        .other          _ZN7cutlass13device_kernelIN5flash11enable_sm90INS1_16FlashAttnBwdSm90INS1_25CollectiveMainloopBwdSm90ILi2ELi1ELi1EN4cute5tupleIJNS5_1CILi1EEES8_S8_EEENS6_IJNS7_ILi64EEENS7_ILi80EEENS7_ILi256EEEEEENS_10bfloat16_tEfNS_4arch4Sm90ELb0ELb0ELb1ELb0ELb0ELb0ELb1ELb1ELi2ELi1ELi1ELi1ELb0EEENS1_21CollectiveEpilogueBwdISD_SE_SG_Li256ELb0ELb1ELi2EEENS1_19SingleTileSchedulerILb0ELb0ELb0ELi80EEEEEEEEEvNT_6ParamsE,@"STO_CUDA_ENTRY STV_DEFAULT"
_ZN7cutlass13device_kernelIN5flash11enable_sm90INS1_16FlashAttnBwdSm90INS1_25CollectiveMainloopBwdSm90ILi2ELi1ELi1EN4cute5tupleIJNS5_1CILi1EEES8_S8_EEENS6_IJNS7_ILi64EEENS7_ILi80EEENS7_ILi256EEEEEENS_10bfloat16_tEfNS_4arch4Sm90ELb0ELb0ELb1ELb0ELb0ELb0ELb1ELb1ELi2ELi1ELi1ELi1ELb0EEENS1_21CollectiveEpilogueBwdISD_SE_SG_Li256ELb0ELb1ELi2EEENS1_19SingleTileSchedulerILb0ELb0ELb0ELi80EEEEEEEEEvNT_6ParamsE:
[----:B------:R-:W1:Y:S02]  /*0000*/  LDC R1, c[0x0][0x28] ;  /* 0x00000a00ff017b82 */ /* 0x000e640000000800 */
[----:B-1----:R-:W-:Y:S01]  /*0010*/  VIADD R1, R1, 0xfffffff0 ;  /* 0xfffffff001017836 */ /* 0x002fe20000000000 */
[----:B------:R-:W1:Y:S01]  /*0020*/  S2R R4, SR_TID.X ;  /* 0x0000000000047919 */ /* 0x000e620000002100 */
[----:B------:R-:W-:Y:S01]  /*0030*/  ELECT P0, URZ, PT ;  /* 0x00000000003f782f */ /* 0x000fe20003800000 */
[----:B------:R-:W-:Y:S01]  /*0040*/  BSSY B0, `(.L_x_0) ;  /* 0x0000019000007945 */ /* 0x000fe20003800000 */
[----:B-1----:R-:W-:-:S05]  /*0050*/  SHF.R.U32.HI R2, RZ, 0x5, R4 ;  /* 0x00000005ff027819 */ /* 0x002fca0000011604 */
[----:B------:R-:W1:Y:S02]  /*0060*/  SHFL.IDX PT, R0, R2, RZ, 0x1f ;  /* 0x00001fff02007589 */ /* 0x000e6400000e0000 */
[----:B-1----:R-:W-:-:S13]  /*0070*/  ISETP.EQ.AND P0, PT, R0, RZ, P0 ;  /* 0x000000ff0000720c */ /* 0x002fda0000702270 */
[----:B------:R-:W-:Y:S05]  /*0080*/  @!P0 BRA `(.L_x_1) ;  /* 0x0000000000508947 */ /* 0x000fea0003800000 */
[----:B------:R-:W-:Y:S02]  /*0090*/  ULDC.64 UR4, c[0x0][0x198] ;  /* 0x0000660000047ab9 */ /* 0x000fe40000000a00 */
[----:B------:R-:W-:Y:S02]  /*00a0*/  UIADD3 UR6, UP0, UR4, 0xf0, URZ ;  /* 0x000000f004067890 */ /* 0x000fe4000ff1e03f */
[----:B------:R-:W-:Y:S02]  /*00b0*/  UIADD3 UR8, UP1, UR4, 0x1f0, URZ ;  /* 0x000001f004087890 */ /* 0x000fe4000ff3e03f */
[----:B------:R-:W-:Y:S02]  /*00c0*/  UIADD3 UR10, UP2, UR4, 0x2f0, URZ ;  /* 0x000002f0040a7890 */ /* 0x000fe4000ff5e03f */
[----:B------:R-:W-:Y:S02]  /*00d0*/  UIADD3 UR12, UP3, UR4, 0x3f0, URZ ;  /* 0x000003f0040c7890 */ /* 0x000fe4000ff7e03f */
[----:B------:R-:W-:-:S02]  /*00e0*/  UIADD3 UR14, UP4, UR4, 0x670, URZ ;  /* 0x00000670040e7890 */ /* 0x000fc4000ff9e03f */
[----:B------:R-:W-:Y:S02]  /*00f0*/  UIADD3.X UR7, URZ, UR5, URZ, UP0, !UPT ;  /* 0x000000053f077290 */ /* 0x000fe400087fe43f */
[----:B------:R-:W-:Y:S02]  /*0100*/  UIADD3 UR4, UP5, UR4, 0x770, URZ ;  /* 0x0000077004047890 */ /* 0x000fe4000ffbe03f */
[----:B------:R-:W-:Y:S02]  /*0110*/  UIADD3.X UR9, URZ, UR5, URZ, UP1, !UPT ;  /* 0x000000053f097290 */ /* 0x000fe40008ffe43f */
[----:B------:R-:W-:Y:S02]  /*0120*/  UIADD3.X UR11, URZ, UR5, URZ, UP2, !UPT ;  /* 0x000000053f0b7290 */ /* 0x000fe400097fe43f */
[----:B------:R-:W-:Y:S01]  /*0130*/  UIADD3.X UR13, URZ, UR5, URZ, UP3, !UPT ;  /* 0x000000053f0d7290 */ /* 0x000fe20009ffe43f */
[----:B------:R1:W-:Y:S01]  /*0140*/  UTMACCTL.PF [UR6] ;  /* 0x00000000060079b9 */ /* 0x0003e20008040000 */
[----:B------:R-:W-:-:S03]  /*0150*/  UIADD3.X UR15, URZ, UR5, URZ, UP4, !UPT ;  /* 0x000000053f0f7290 */ /* 0x000fc6000a7fe43f */
[----:B------:R1:W-:Y:S01]  /*0160*/  UTMACCTL.PF [UR8] ;  /* 0x00000000080079b9 */ /* 0x0003e20008040000 */
[----:B------:R-:W-:Y:S01]  /*0170*/  UIADD3.X UR5, URZ, UR5, URZ, UP5, !UPT ;  /* 0x000000053f057290 */ /* 0x000fe2000affe43f */
[----:B------:R1:W-:Y:S02]  /*0180*/  UTMACCTL.PF [UR10] ;  /* 0x000000000a0079b9 */ /* 0x0003e40008040000 */
[----:B------:R1:W-:Y:S02]  /*0190*/  UTMACCTL.PF [UR12] ;  /* 0x000000000c0079b9 */ /* 0x0003e40008040000 */
[----:B------:R1:W-:Y:S04]  /*01a0*/  UTMACCTL.PF [UR14] ;  /* 0x000000000e0079b9 */ /* 0x0003e80008040000 */
[----:B------:R1:W-:Y:S02]  /*01b0*/  UTMACCTL.PF [UR4] ;  /* 0x00000000040079b9 */ /* 0x0003e40008040000 */
[----:B-1----:R-:W-:Y:S01]  /*01c0*/  NOP ;  /* 0x0000000000007918 */ /* 0x002fe20000000000 */
.L_x_1:
[----:B------:R-:W-:Y:S05]  /*01d0*/  BSYNC B0 ;  /* 0x0000000000007941 */ /* 0x000fea0003800000 */
.L_x_0:
[----:B------:R-:W-:Y:S01]  /*01e0*/  VOTEU.ANY UP0, P0 ;  /* 0x00000000003f7886 */ /* 0x000fe20000000100 */
[----:B------:R-:W1:Y:S01]  /*01f0*/  SHFL.IDX PT, R0, R2, RZ, 0x1f ;  /* 0x00001fff02007589 */ /* 0x000e6200000e0000 */
[----:B------:R-:W-:-:S03]  /*0200*/  UMOV UR4, 0x1 ;  /* 0x0000000100047882 */ /* 0x000fc60000000000 */
[----:B------:R-:W2:Y:S01]  /*0210*/  @UP0 S2UR UR7, SR_CgaCtaId ;  /* 0x00000000000709c3 */ /* 0x000ea20000008800 */
[----:B------:R-:W-:Y:S01]  /*0220*/  @UP0 UMOV UR6, 0x400 ;  /* 0x0000040000060882 */ /* 0x000fe20000000000 */
[----:B------:R-:W-:-:S04]  /*0230*/  @UP0 UIADD3 UR4, -UR4, 0x100000, URZ ;  /* 0x0010000004040890 */ /* 0x000fc8000fffe13f */
[----:B------:R-:W-:Y:S02]  /*0240*/  @UP0 USHF.L.U32 UR5, UR4, 0xb, URZ ;  /* 0x0000000b04050899 */ /* 0x000fe4000800063f */
[----:B------:R-:W-:Y:S01]  /*0250*/  @UP0 USHF.L.U32 UR4, UR4, 0x1, URZ ;  /* 0x0000000104040899 */ /* 0x000fe2000800063f */
[----:B-1----:R-:W-:Y:S02]  /*0260*/  ISETP.NE.AND P1, PT, R0, RZ, PT ;  /* 0x000000ff0000720c */ /* 0x002fe40003f25270 */
[----:B------:R-:W-:Y:S01]  /*0270*/  SHF.R.U32.HI R0, RZ, 0x7, R4 ;  /* 0x00000007ff007819 */ /* 0x000fe20000011604 */
[----:B--2---:R-:W-:Y:S01]  /*0280*/  @UP0 ULEA UR6, UR7, UR6, 0x18 ;  /* 0x0000000607060291 */ /* 0x004fe2000f8ec03f */
[----:B------:R-:W-:-:S04]  /*0290*/  VOTEU.ANY UP0, P0 ;  /* 0x00000000003f7886 */ /* 0x000fc80000000100 */
[----:B------:R-:W1:Y:S04]  /*02a0*/  SHFL.IDX PT, R0, R0, RZ, 0x1f ;  /* 0x00001fff00007589 */ /* 0x000e6800000e0000 */
[----:B------:R-:W2:Y:S03]  /*02b0*/  FENCE.VIEW.ASYNC.S ;  /* 0x00000000000073c6 */ /* 0x000ea60000000000 */
[----:B--2---:R2:W3:Y:S01]  /*02c0*/  @UP0 SYNCS.EXCH.64 URZ, [UR6+0x31800], UR4 ;  /* 0x03180004063f05b2 */ /* 0x0044e20008000100 */
[----:B------:R-:W-:Y:S05]  /*02d0*/  @P1 BRA `(.L_x_2) ;  /* 0x0000000000481947 */ /* 0x000fea0003800000 */
[----:B--2---:R-:W2:Y:S01]  /*02e0*/  S2UR UR5, SR_CgaCtaId ;  /* 0x00000000000579c3 */ /* 0x004ea20000008800 */
[----:B------:R-:W-:Y:S01]  /*02f0*/  UMOV UR4, 0x400 ;  /* 0x0000040000047882 */ /* 0x000fe20000000000 */
[----:B------:R-:W-:Y:S01]  /*0300*/  UMOV UR6, 0x1 ;  /* 0x0000000100067882 */ /* 0x000fe20000000000 */
[----:B------:R-:W-:Y:S01]  /*0310*/  UMOV UR9, 0x100 ;  /* 0x0000010000097882 */ /* 0x000fe20000000000 */
[----:B------:R-:W-:-:S04]  /*0320*/  UIADD3 UR6, -UR6, 0x100000, URZ ;  /* 0x0010000006067890 */ /* 0x000fc8000fffe13f */
[----:B------:R-:W-:Y:S02]  /*0330*/  USHF.L.U32 UR7, UR6, 0xb, URZ ;  /* 0x0000000b06077899 */ /* 0x000fe4000800063f */
[----:B------:R-:W-:Y:S01]  /*0340*/  USHF.L.U32 UR6, UR6, 0x1, URZ ;  /* 0x0000000106067899 */ /* 0x000fe2000800063f */
[----:B------:R-:W-:Y:S01]  /*0350*/  ELECT P0, URZ, PT ;  /* 0x00000000003f782f */ /* 0x000fe20003800000 */
[----:B--2---:R-:W-:Y:S02]  /*0360*/  ULEA UR8, UR5, UR4, 0x18 ;  /* 0x0000000405087291 */ /* 0x004fe4000f8ec03f */
[----:B------:R-:W-:-:S04]  /*0370*/  UIADD3 UR4, -UR9, 0x100000, URZ ;  /* 0x0010000009047890 */ /* 0x000fc8000fffe13f */
[----:B------:R-:W-:Y:S02]  /*0380*/  USHF.L.U32 UR5, UR4, 0xb, URZ ;  /* 0x0000000b04057899 */ /* 0x000fe4000800063f */
[----:B------:R-:W-:Y:S01]  /*0390*/  USHF.L.U32 UR4, UR4, 0x1, URZ ;  /* 0x0000000104047899 */ /* 0x000fe2000800063f */
[----:B------:R-:W2:Y:S03]  /*03a0*/  FENCE.VIEW.ASYNC.S ;  /* 0x00000000000073c6 */ /* 0x000ea60000000000 */
[----:B--2---:R4:W2:Y:S08]  /*03b0*/  SYNCS.EXCH.64 URZ, [UR8+0x31810], UR6 ;  /* 0x03181006083f75b2 */ /* 0x0048b00008000100 */
[----:B------:R4:W1:Y:S01]  /*03c0*/  SYNCS.EXCH.64 URZ, [UR8+0x31820], UR4 ;  /* 0x03182004083f75b2 */ /* 0x0008620008000100 */
[----:B------:R4:W1:Y:S01]  /*03d0*/  SYNCS.EXCH.64 URZ, [UR8+0x31818], UR6 ;  /* 0x03181806083f75b2 */ /* 0x0008620008000100 */
[----:B------:R4:W1:Y:S02]  /*03e0*/  SYNCS.EXCH.64 URZ, [UR8+0x31828], UR4 ;  /* 0x03182804083f75b2 */ /* 0x0008640008000100 */
[----:B----4-:R-:W-:Y:S01]  /*03f0*/  NOP ;  /* 0x0000000000007918 */ /* 0x010fe20000000000 */
.L_x_2:
[----:B------:R-:W4:Y:S01]  /*0400*/  SHFL.IDX PT, R3, R2, RZ, 0x1f ;  /* 0x00001fff02037589 */ /* 0x000f2200000e0000 */
[----:B------:R-:W-:Y:S01]  /*0410*/  NOP ;  /* 0x0000000000007918 */ /* 0x000fe20000000000 */
[----:B----4-:R-:W-:-:S13]  /*0420*/  ISETP.NE.AND P0, PT, R3, RZ, PT ;  /* 0x000000ff0300720c */ /* 0x010fda0003f05270 */
[----:B------:R-:W-:Y:S05]  /*0430*/  @P0 BRA `(.L_x_3) ;  /* 0x0000000000400947 */ /* 0x000fea0003800000 */
[----:B--2---:R-:W2:Y:S01]  /*0440*/  S2UR UR5, SR_CgaCtaId ;  /* 0x00000000000579c3 */ /* 0x004ea20000008800 */
[----:B------:R-:W-:Y:S01]  /*0450*/  UMOV UR4, 0x400 ;  /* 0x0000040000047882 */ /* 0x000fe20000000000 */
[----:B------:R-:W-:Y:S01]  /*0460*/  UMOV UR6, 0x1 ;  /* 0x0000000100067882 */ /* 0x000fe20000000000 */
[----:B------:R-:W-:Y:S01]  /*0470*/  UMOV UR7, 0x100 ;  /* 0x0000010000077882 */ /* 0x000fe20000000000 */
[----:B------:R-:W-:Y:S01]  /*0480*/  ELECT P0, URZ, PT ;  /* 0x00000000003f782f */ /* 0x000fe20003800000 */
[----:B--2---:R-:W-:Y:S02]  /*0490*/  ULEA UR8, UR5, UR4, 0x18 ;  /* 0x0000000405087291 */ /* 0x004fe4000f8ec03f */
[----:B------:R-:W-:-:S04]  /*04a0*/  UIADD3 UR4, -UR6, 0x100000, URZ ;  /* 0x0010000006047890 */ /* 0x000fc8000fffe13f */
[----:B------:R-:W-:Y:S02]  /*04b0*/  USHF.L.U32 UR5, UR4, 0xb, URZ ;  /* 0x0000000b04057899 */ /* 0x000fe4000800063f */
[----:B------:R-:W-:Y:S02]  /*04c0*/  USHF.L.U32 UR4, UR4, 0x1, URZ ;  /* 0x0000000104047899 */ /* 0x000fe4000800063f */
[----:B------:R-:W-:-:S04]  /*04d0*/  UIADD3 UR6, -UR7, 0x100000, URZ ;  /* 0x0010000007067890 */ /* 0x000fc8000fffe13f */
[----:B------:R-:W-:Y:S02]  /*04e0*/  USHF.L.U32 UR7, UR6, 0xb, URZ ;  /* 0x0000000b06077899 */ /* 0x000fe4000800063f */
[----:B------:R-:W-:Y:S01]  /*04f0*/  USHF.L.U32 UR6, UR6, 0x1, URZ ;  /* 0x0000000106067899 */ /* 0x000fe2000800063f */
[----:B------:R-:W2:Y:S03]  /*0500*/  FENCE.VIEW.ASYNC.S ;  /* 0x00000000000073c6 */ /* 0x000ea60000000000 */
[----:B--2---:R4:W2:Y:S08]  /*0510*/  SYNCS.EXCH.64 URZ, [UR8+0x31830], UR4 ;  /* 0x03183004083f75b2 */ /* 0x0048b00008000100 */
[----:B------:R4:W1:Y:S02]  /*0520*/  SYNCS.EXCH.64 URZ, [UR8+0x31838], UR6 ;  /* 0x03183806083f75b2 */ /* 0x0008640008000100 */
[----:B----4-:R-:W-:Y:S01]  /*0530*/  NOP ;  /* 0x0000000000007918 */ /* 0x010fe20000000000 */
.L_x_3:
[----:B-1----:R-:W-:Y:S01]  /*0540*/  ISETP.NE.AND P0, PT, R0, RZ, PT ;  /* 0x000000ff0000720c */ /* 0x002fe20003f05270 */
[----:B------:R-:W-:Y:S01]  /*0550*/  IMAD.MOV.U32 R0, RZ, RZ, 0x1 ;  /* 0x00000001ff007424 */ /* 0x000fe200078e00ff */
[----:B------:R-:W-:Y:S01]  /*0560*/  NOP ;  /* 0x0000000000007918 */ /* 0x000fe20000000000 */
[----:B------:R-:W-:-:S03]  /*0570*/  LOP3.LUT R21, R4, 0x7f, RZ, 0xc0, !PT ;  /* 0x0000007f04157812 */ /* 0x000fc600078ec0ff */
[----:B------:R-:W-:Y:S01]  /*0580*/  SEL R0, R0, 0x2, !P0 ;  /* 0x0000000200007807 */ /* 0x000fe20004000000 */
[----:B--23--:R-:W-:Y:S06]  /*0590*/  BAR.SYNC.DEFER_BLOCKING 0x0 ;  /* 0x0000000000007b1d */ /* 0x00cfec0000010000 */
[----:B------:R-:W-:Y:S05]  /*05a0*/  @!P0 BRA `(.L_x_4) ;  /* 0x000000a800548947 */ /* 0x000fea0003800000 */
.L_x_5:
[----:B------:R-:W-:-:S08]  /*05b0*/  NOP ;  /* 0x0000000000007918 */ /* 0x000fd00000000000 */
[----:B------:R-:W1:Y:S02]  /*05c0*/  USETMAXREG.TRY_ALLOC.CTAPOOL UP0, 0xf0 ;  /* 0x000000f0000079c8 */ /* 0x000e640008000600 */
[----:B-1----:R-:W-:-:S13]  /*05d0*/  PLOP3.LUT P0, PT, PT, PT, UP0, 0x80, 0x0 ;  /* 0x000000000000781c */ /* 0x002fda0003f0f008 */
[----:B------:R-:W-:Y:S05]  /*05e0*/  @!P0 BRA `(.L_x_5) ;  /* 0xfffffffc00f08947 */ /* 0x000fea000383ffff */
[----:B------:R-:W1:Y:S02]  /*05f0*/  S2UR UR5, SR_CTAID.Z ;  /* 0x00000000000579c3 */ /* 0x000e640000002700 */
[----:B-1----:R-:W-:-:S13]  /*0600*/  ISETP.LE.AND P0, PT, RZ, UR5, PT ;  /* 0x00000005ff007c0c */ /* 0x002fda000bf03270 */
[----:B------:R-:W-:Y:S05]  /*0610*/  @!P0 EXIT ;  /* 0x000000000000894d */ /* 0x000fea0003800000 */
[----:B------:R-:W1:Y:S01]  /*0620*/  S2UR UR4, SR_CgaCtaId ;  /* 0x00000000000479c3 */ /* 0x000e620000008800 */
[----:B------:R-:W-:Y:S01]  /*0630*/  UMOV UR60, 0x400 ;  /* 0x00000400003c7882 */ /* 0x000fe20000000000 */
[----:B------:R-:W2:Y:S01]  /*0640*/  S2R R2, SR_TID.X ;  /* 0x0000000000027919 */ /* 0x000ea20000002100 */
[----:B------:R-:W-:Y:S01]  /*0650*/  SHF.L.U32 R3, RZ, 0x1f, RZ ;  /* 0x0000001fff037819 */ /* 0x000fe200000006ff */
[----:B-1----:R-:W-:-:S09]  /*0660*/  ULEA UR60, UR4, UR60, 0x18 ;  /* 0x0000003c043c7291 */ /* 0x002fd2000f8ec03f */
[----:B------:R-:W1:Y:S01]  /*0670*/  SYNCS.PHASECHK.TRANS64.TRYWAIT P0, [UR60+0x31800], R3 ;  /* 0x03180003ff0075a7 */ /* 0x000e62000800017c */
[----:B--2---:R-:W-:-:S05]  /*0680*/  VIADD R5, R2, 0xffffff80 ;  /* 0xffffff8002057836 */ /* 0x004fca0000000000 */
[----:B------:R-:W-:-:S04]  /*0690*/  SHF.R.S32.HI R6, RZ, 0x1f, R5 ;  /* 0x0000001fff067819 */ /* 0x000fc80000011405 */
[----:B------:R-:W-:-:S04]  /*06a0*/  LEA.HI R2, R6, R5, RZ, 0x7 ;  /* 0x0000000506027211 */ /* 0x000fc800078f38ff */
[----:B------:R-:W-:Y:S02]  /*06b0*/  SHF.R.S32.HI R7, RZ, 0x7, R2 ;  /* 0x00000007ff077819 */ /* 0x000fe40000011402 */
[----:B------:R-:W-:-:S03]  /*06c0*/  LOP3.LUT R2, R2, 0xffffff80, RZ, 0xc0, !PT ;  /* 0xffffff8002027812 */ /* 0x000fc600078ec0ff */
[----:B------:R2:W3:Y:S02]  /*06d0*/  SHFL.IDX PT, R4, R7, RZ, 0x1f ;  /* 0x00001fff07047589 */ /* 0x0004e400000e0000 */
[----:B-12---:R-:W-:Y:S05]  /*06e0*/  @P0 BRA `(.L_x_6) ;  /* 0x0000000000080947 */ /* 0x006fea0003800000 */
[----:B------:R-:W1:Y:S02]  /*06f0*/  SYNCS.PHASECHK.TRANS64.TRYWAIT P0, [UR60+0x31800], R3 ;  /* 0x03180003ff0075a7 */ /* 0x000e64000800017c */
[----:B-1----:R-:W-:Y:S05]  /*0700*/  @!P0 BRA `(.L_x_7) ;  /* 0x000000c0001c8947 */ /* 0x002fea0003800000 */
.L_x_6:
[----:B------:R-:W-:Y:S01]  /*0710*/  IMAD.IADD R10, R5, 0x1, -R2 ;  /* 0x00000001050a7824 */ /* 0x000fe200078e0a02 */
[----:B------:R-:W2:Y:S01]  /*0720*/  S2UR UR4, SR_CTAID.Y ;  /* 0x00000000000479c3 */ /* 0x000ea20000002600 */
[----:B------:R-:W-:Y:S02]  /*0730*/  LEA.HI R13, R6, R5, RZ, 0x5 ;  /* 0x00000005060d7211 */ /* 0x000fe400078f28ff */
[----:B------:R-:W-:Y:S01]  /*0740*/  CS2R R214, SRZ ;  /* 0x0000000000d67805 */ /* 0x000fe2000001ff00 */
[--C-:B------:R-:W-:Y:S01]  /*0750*/  IMAD R2, R7, 0x800, R10.reuse ;  /* 0x0000080007027824 */ /* 0x100fe200078e020a */
[----:B------:R-:W-:Y:S02]  /*0760*/  SHF.R.S32.HI R9, RZ, 0x1f, R10 ;  /* 0x0000001fff097819 */ /* 0x000fe4000001140a */
[----:B------:R-:W-:Y:S02]  /*0770*/  CS2R R212, SRZ ;  /* 0x0000000000d47805 */ /* 0x000fe4000001ff00 */
[----:B------:R-:W-:Y:S01]  /*0780*/  SHF.R.S32.HI R15, RZ, 0x5, R13 ;  /* 0x00000005ff0f7819 */ /* 0x000fe2000001140d */
[----:B------:R-:W-:Y:S01]  /*0790*/  IMAD.SHL.U32 R2, R2, 0x4, RZ ;  /* 0x0000000402027824 */ /* 0x000fe200078e00ff */
[----:B------:R-:W-:Y:S01]  /*07a0*/  LEA.HI R12, R9, R10, RZ, 0x2 ;  /* 0x0000000a090c7211 */ /* 0x000fe200078f10ff */
[----:B------:R-:W4:Y:S01]  /*07b0*/  LDC.64 R18, c[0x0][0x2d8] ;  /* 0x0000b600ff127b82 */ /* 0x000f220000000a00 */
[----:B------:R-:W-:-:S02]  /*07c0*/  CS2R R210, SRZ ;  /* 0x0000000000d27805 */ /* 0x000fc4000001ff00 */
[----:B------:R-:W-:Y:S02]  /*07d0*/  CS2R R208, SRZ ;  /* 0x0000000000d07805 */ /* 0x000fe4000001ff00 */
[--C-:B-1----:R-:W-:Y:S02]  /*07e0*/  SHF.R.S32.HI R8, RZ, 0x2, R12.reuse ;  /* 0x00000002ff087819 */ /* 0x102fe4000001140c */
[----:B------:R-:W-:Y:S02]  /*07f0*/  CS2R R206, SRZ ;  /* 0x0000000000ce7805 */ /* 0x000fe4000001ff00 */
[----:B------:R-:W-:Y:S02]  /*0800*/  SHF.R.S32.HI R3, RZ, 0x1f, R12 ;  /* 0x0000001fff037819 */ /* 0x000fe4000001140c */
[----:B------:R-:W-:Y:S02]  /*0810*/  CS2R R204, SRZ ;  /* 0x0000000000cc7805 */ /* 0x000fe4000001ff00 */
[----:B------:R-:W-:Y:S01]  /*0820*/  CS2R R202, SRZ ;  /* 0x0000000000ca7805 */ /* 0x000fe2000001ff00 */
[----:B------:R-:W1:Y:S01]  /*0830*/  LDC.64 R230, c[0x0][0x2e0] ;  /* 0x0000b800ffe67b82 */ /* 0x000e620000000a00 */
[----:B------:R-:W-:-:S02]  /*0840*/  LEA.HI R3, R3, R8, RZ, 0x3 ;  /* 0x0000000803037211 */ /* 0x000fc400078f18ff */
[----:B------:R-:W-:Y:S02]  /*0850*/  CS2R R200, SRZ ;  /* 0x0000000000c87805 */ /* 0x000fe4000001ff00 */
[----:B------:R-:W-:Y:S02]  /*0860*/  CS2R R198, SRZ ;  /* 0x0000000000c67805 */ /* 0x000fe4000001ff00 */
[----:B------:R-:W-:Y:S02]  /*0870*/  CS2R R196, SRZ ;  /* 0x0000000000c47805 */ /* 0x000fe4000001ff00 */
[----:B------:R-:W-:Y:S02]  /*0880*/  LOP3.LUT R11, R3, 0xfffffff8, RZ, 0xc0, !PT ;  /* 0xfffffff8030b7812 */ /* 0x000fe400078ec0ff */
[----:B------:R-:W-:Y:S01]  /*0890*/  CS2R R194, SRZ ;  /* 0x0000000000c27805 */ /* 0x000fe2000001ff00 */
[----:B--2---:R-:W-:Y:S01]  /*08a0*/  USHF.R.S32.HI UR6, URZ, 0x1f, UR4 ;  /* 0x0000001f3f067899 */ /* 0x004fe20008011404 */
[----:B------:R-:W-:-:S02]  /*08b0*/  SHF.R.S32.HI R3, RZ, 0x1f, R2 ;  /* 0x0000001fff037819 */ /* 0x000fc40000011402 */
[----:B------:R-:W-:Y:S01]  /*08c0*/  CS2R R192, SRZ ;  /* 0x0000000000c07805 */ /* 0x000fe2000001ff00 */
[----:B------:R-:W-:Y:S01]  /*08d0*/  IMAD.IADD R14, R8, 0x1, -R11 ;  /* 0x00000001080e7824 */ /* 0x000fe200078e0a0b */
[----:B------:R-:W-:Y:S02]  /*08e0*/  LEA.HI R11, R9, R10, RZ, 0x5 ;  /* 0x0000000a090b7211 */ /* 0x000fe400078f28ff */
[----:B------:R-:W-:Y:S02]  /*08f0*/  CS2R R190, SRZ ;  /* 0x0000000000be7805 */ /* 0x000fe4000001ff00 */
[----:B------:R-:W-:Y:S02]  /*0900*/  SHF.R.S32.HI R8, RZ, 0x1f, R13 ;  /* 0x0000001fff087819 */ /* 0x000fe4000001140d */
[----:B------:R-:W-:Y:S02]  /*0910*/  CS2R R188, SRZ ;  /* 0x0000000000bc7805 */ /* 0x000fe4000001ff00 */
[----:B------:R-:W-:Y:S01]  /*0920*/  SHF.R.S32.HI R11, RZ, 0x5, R11 ;  /* 0x00000005ff0b7819 */ /* 0x000fe2000001140b */
[----:B----4-:R-:W-:Y:S01]  /*0930*/  IMAD R16, R18, UR6, RZ ;  /* 0x0000000612107c24 */ /* 0x010fe2000f8e02ff */
[----:B------:R-:W-:Y:S01]  /*0940*/  LEA.HI R13, R8, R15, RZ, 0x2 ;  /* 0x0000000f080d7211 */ /* 0x000fe200078f10ff */
[----:B------:R-:W-:Y:S01]  /*0950*/  IMAD.WIDE.U32 R2, R18, UR4, R2 ;  /* 0x0000000412027c25 */ /* 0x000fe2000f8e0002 */
[----:B---3--:R-:W-:-:S02]  /*0960*/  LEA.HI R8, R4, R4, RZ, 0x1 ;  /* 0x0000000404087211 */ /* 0x008fc400078f08ff */
[----:B------:R-:W-:Y:S02]  /*0970*/  CS2R R186, SRZ ;  /* 0x0000000000ba7805 */ /* 0x000fe4000001ff00 */
[----:B------:R-:W-:Y:S01]  /*0980*/  CS2R R184, SRZ ;  /* 0x0000000000b87805 */ /* 0x000fe2000001ff00 */
[----:B------:R-:W-:Y:S01]  /*0990*/  IMAD R229, R11, 0x10, R14 ;  /* 0x000000100be57824 */ /* 0x000fe200078e020e */
[----:B------:R-:W-:Y:S01]  /*09a0*/  LOP3.LUT R9, R8, 0xfffffffe, RZ, 0xc0, !PT ;  /* 0xfffffffe08097812 */ /* 0x000fe200078ec0ff */
[----:B------:R-:W2:Y:S01]  /*09b0*/  LDC R11, c[0x0][0x280] ;  /* 0x0000a000ff0b7b82 */ /* 0x000ea20000000800 */
[----:B------:R-:W-:Y:S01]  /*09c0*/  IMAD R17, R19, UR4, R16 ;  /* 0x0000000413117c24 */ /* 0x000fe2000f8e0210 */
[----:B------:R-:W-:Y:S01]  /*09d0*/  LOP3.LUT R16, R13, 0xfffffffc, RZ, 0xc0, !PT ;  /* 0xfffffffc0d107812 */ /* 0x000fe200078ec0ff */
[----:B------:R-:W-:Y:S01]  /*09e0*/  USHF.R.S32.HI UR4, URZ, 0x1f, UR5 ;  /* 0x0000001f3f047899 */ /* 0x000fe20008011405 */
[----:B------:R-:W-:Y:S01]  /*09f0*/  IMAD.IADD R4, R4, 0x1, -R9 ;  /* 0x0000000104047824 */ /* 0x000fe200078e0a09 */
[----:B------:R-:W-:Y:S01]  /*0a00*/  CS2R R182, SRZ ;  /* 0x0000000000b67805 */ /* 0x000fe2000001ff00 */
[----:B------:R-:W-:Y:S01]  /*0a10*/  IMAD.IADD R3, R3, 0x1, R17 ;  /* 0x0000000103037824 */ /* 0x000fe200078e0211 */
[----:B------:R-:W-:Y:S01]  /*0a20*/  CS2R R180, SRZ ;  /* 0x0000000000b47805 */ /* 0x000fe2000001ff00 */
[----:B------:R-:W-:Y:S01]  /*0a30*/  IMAD.IADD R20, R15, 0x1, -R16 ;  /* 0x000000010f147824 */ /* 0x000fe200078e0a10 */
[----:B------:R-:W-:Y:S01]  /*0a40*/  CS2R R178, SRZ ;  /* 0x0000000000b27805 */ /* 0x000fe2000001ff00 */
[----:B-1----:R-:W-:Y:S01]  /*0a50*/  IMAD R8, R230, UR4, RZ ;  /* 0x00000004e6087c24 */ /* 0x002fe2000f8e02ff */
[----:B------:R-:W-:-:S02]  /*0a60*/  CS2R R176, SRZ ;  /* 0x0000000000b07805 */ /* 0x000fc4000001ff00 */
[----:B------:R-:W-:Y:S01]  /*0a70*/  CS2R R174, SRZ ;  /* 0x0000000000ae7805 */ /* 0x000fe2000001ff00 */
[----:B------:R1:W-:Y:S01]  /*0a80*/  STL [R1+0x4], R20 ;  /* 0x0000041401007387 */ /* 0x0003e20000100800 */
[----:B------:R-:W-:Y:S01]  /*0a90*/  IMAD R13, R231, UR5, R8 ;  /* 0x00000005e70d7c24 */ /* 0x000fe2000f8e0208 */
[----:B------:R-:W-:Y:S01]  /*0aa0*/  CS2R R172, SRZ ;  /* 0x0000000000ac7805 */ /* 0x000fe2000001ff00 */
[----:B------:R-:W-:Y:S01]  /*0ab0*/  IMAD.WIDE.U32 R230, R230, UR5, R2 ;  /* 0x00000005e6e67c25 */ /* 0x000fe2000f8e0002 */
[----:B------:R-:W-:Y:S02]  /*0ac0*/  CS2R R170, SRZ ;  /* 0x0000000000aa7805 */ /* 0x000fe4000001ff00 */
[----:B------:R-:W-:Y:S02]  /*0ad0*/  CS2R R168, SRZ ;  /* 0x0000000000a87805 */ /* 0x000fe4000001ff00 */
[----:B------:R-:W-:Y:S02]  /*0ae0*/  CS2R R166, SRZ ;  /* 0x0000000000a67805 */ /* 0x000fe4000001ff00 */
[----:B------:R-:W-:-:S02]  /*0af0*/  CS2R R164, SRZ ;  /* 0x0000000000a47805 */ /* 0x000fc4000001ff00 */
[----:B------:R-:W-:Y:S02]  /*0b00*/  CS2R R162, SRZ ;  /* 0x0000000000a27805 */ /* 0x000fe4000001ff00 */
[----:B------:R-:W-:Y:S02]  /*0b10*/  CS2R R160, SRZ ;  /* 0x0000000000a07805 */ /* 0x000fe4000001ff00 */
[----:B------:R-:W-:Y:S02]  /*0b20*/  CS2R R158, SRZ ;  /* 0x00000000009e7805 */ /* 0x000fe4000001ff00 */
[----:B--2---:R-:W-:Y:S02]  /*0b30*/  ISETP.GE.AND P0, PT, R11, 0x1, PT ;  /* 0x000000010b00780c */ /* 0x004fe40003f06270 */
[----:B------:R-:W-:Y:S02]  /*0b40*/  CS2R R156, SRZ ;  /* 0x00000000009c7805 */ /* 0x000fe4000001ff00 */
[----:B------:R-:W-:-:S02]  /*0b50*/  CS2R R154, SRZ ;  /* 0x00000000009a7805 */ /* 0x000fc4000001ff00 */
[----:B------:R-:W-:Y:S02]  /*0b60*/  CS2R R152, SRZ ;  /* 0x0000000000987805 */ /* 0x000fe4000001ff00 */
[----:B------:R-:W-:Y:S02]  /*0b70*/  CS2R R150, SRZ ;  /* 0x0000000000967805 */ /* 0x000fe4000001ff00 */
[----:B------:R-:W-:Y:S02]  /*0b80*/  CS2R R148, SRZ ;  /* 0x0000000000947805 */ /* 0x000fe4000001ff00 */
[----:B------:R-:W-:Y:S02]  /*0b90*/  CS2R R146, SRZ ;  /* 0x0000000000927805 */ /* 0x000fe4000001ff00 */
        /* <DEDUP_REMOVED lines=44> */
[----:B------:R-:W-:Y:S01]  /*0e60*/  CS2R R56, SRZ ;  /* 0x0000000000387805 */ /* 0x000fe2000001ff00 */
[----:B-1----:R-:W-:Y:S06]  /*0e70*/  @!P0 BRA `(.L_x_8) ;  /* 0x0000008800c08947 */ /* 0x002fec0003800000 */
[----:B------:R-:W-:Y:S01]  /*0e80*/  LEA.HI R2, R7, R7, RZ, 0x1 ;  /* 0x0000000707027211 */ /* 0x000fe200078f08ff */
[----:B------:R-:W1:Y:S01]  /*0e90*/  S2R R9, SR_CTAID.X ;  /* 0x0000000000097919 */ /* 0x000e620000002500 */
[----:B------:R-:W-:Y:S01]  /*0ea0*/  LOP3.LUT R3, R12, 0xfffffffc, RZ, 0xc0, !PT ;  /* 0xfffffffc0c037812 */ /* 0x000fe200078ec0ff */
[----:B------:R-:W-:Y:S01]  /*0eb0*/  VIADD R11, R11, 0x3f ;  /* 0x0000003f0b0b7836 */ /* 0x000fe20000000000 */
[----:B------:R-:W-:Y:S01]  /*0ec0*/  LOP3.LUT R2, R2, 0xfffffffe, RZ, 0xc0, !PT ;  /* 0xfffffffe02027812 */ /* 0x000fe200078ec0ff */
[----:B------:R-:W1:Y:S01]  /*0ed0*/  LDC R14, c[0x0][0x290] ;  /* 0x0000a400ff0e7b82 */ /* 0x000e620000000800 */
[----:B------:R-:W-:Y:S01]  /*0ee0*/  LEA.HI R6, R6, R5, RZ, 0x4 ;  /* 0x0000000506067211 */ /* 0x000fe200078f20ff */
[----:B------:R-:W-:Y:S01]  /*0ef0*/  IMAD.IADD R232, R231, 0x1, R13 ;  /* 0x00000001e7e87824 */ /* 0x000fe200078e020d */
[----:B------:R-:W-:Y:S01]  /*0f00*/  LOP3.LUT R228, R0, 0x1, RZ, 0xfc, !PT ;  /* 0x0000000100e47812 */ /* 0x000fe200078efcff */
[----:B------:R-:W-:Y:S01]  /*0f10*/  IMAD.IADD R8, R7, 0x1, -R2 ;  /* 0x0000000107087824 */ /* 0x000fe200078e0a02 */
[----:B------:R-:W-:Y:S01]  /*0f20*/  LOP3.LUT R6, R6, 0xffffff0, RZ, 0xc0, !PT ;  /* 0x0ffffff006067812 */ /* 0x000fe200078ec0ff */
[----:B------:R-:W-:Y:S01]  /*0f30*/  IMAD.IADD R2, R10, 0x1, -R3 ;  /* 0x000000010a027824 */ /* 0x000fe200078e0a03 */
[----:B------:R-:W-:Y:S01]  /*0f40*/  SHF.R.S32.HI R10, RZ, 0x1f, R11 ;  /* 0x0000001fff0a7819 */ /* 0x000fe2000001140b */
[----:B------:R-:W-:Y:S01]  /*0f50*/  IMAD.MOV.U32 R16, RZ, RZ, RZ ;  /* 0x000000ffff107224 */ /* 0x000fe200078e00ff */
[----:B------:R-:W-:Y:S01]  /*0f60*/  CS2R R18, SRZ ;  /* 0x0000000000127805 */ /* 0x000fe2000001ff00 */
[----:B------:R-:W-:Y:S01]  /*0f70*/  IMAD.IADD R6, R5, 0x1, -R6 ;  /* 0x0000000105067824 */ /* 0x000fe200078e0a06 */
[----:B------:R-:W-:Y:S01]  /*0f80*/  LEA.HI R10, R10, R11, RZ, 0x6 ;  /* 0x0000000b0a0a7211 */ /* 0x000fe200078f30ff */
[----:B------:R-:W-:Y:S01]  /*0f90*/  IMAD.MOV.U32 R3, RZ, RZ, RZ ;  /* 0x000000ffff037224 */ /* 0x000fe200078e00ff */
[----:B------:R-:W-:Y:S01]  /*0fa0*/  ULDC UR61, c[0x0][0x75c] ;  /* 0x0001d700003d7ab9 */ /* 0x000fe20000000800 */
[----:B------:R-:W-:Y:S01]  /*0fb0*/  IMAD R6, R7, 0x40, R6 ;  /* 0x0000004007067824 */ /* 0x000fe200078e0206 */
[----:B------:R-:W-:Y:S01]  /*0fc0*/  SHF.R.S32.HI R5, RZ, 0x6, R10 ;  /* 0x00000006ff057819 */ /* 0x000fe2000001140a */
[----:B------:R-:W-:-:S02]  /*0fd0*/  IMAD.MOV.U32 R215, RZ, RZ, RZ ;  /* 0x000000ffffd77224 */ /* 0x000fc400078e00ff */
[----:B------:R-:W-:Y:S02]  /*0fe0*/  IMAD R0, R20, 0x10, R6 ;  /* 0x0000001014007824 */ /* 0x000fe400078e0206 */
[----:B------:R2:W-:Y:S02]  /*0ff0*/  STL [R1], R5 ;  /* 0x0000000501007387 */ /* 0x0005e40000100800 */
[----:B------:R-:W-:-:S05]  /*1000*/  IMAD.SHL.U32 R0, R0, 0x8, RZ ;  /* 0x0000000800007824 */ /* 0x000fca00078e00ff */
[----:B------:R-:W-:Y:S01]  /*1010*/  LEA R0, R0, UR60, 0x1 ;  /* 0x0000003c00007c11 */ /* 0x000fe2000f8e08ff */
[----:B-1----:R-:W-:-:S04]  /*1020*/  IMAD R9, R9, -0x50, R14 ;  /* 0xffffffb009097824 */ /* 0x002fc800078e020e */
[----:B------:R-:W-:-:S04]  /*1030*/  IMAD R9, R8, -0x8, R9 ;  /* 0xfffffff808097824 */ /* 0x000fc800078e0209 */
[----:B--2---:R-:W-:-:S07]  /*1040*/  IMAD R2, R2, -0x2, R9 ;  /* 0xfffffffe02027824 */ /* 0x004fce00078e0209 */
.L_x_19:
[----:B------:R-:W-:-:S13]  /*1050*/  ISETP.NE.AND P0, PT, R228, 0x3, PT ;  /* 0x00000003e400780c */ /* 0x000fda0003f05270 */
[----:B------:R-:W-:Y:S05]  /*1060*/  @!P0 BRA `(.L_x_9) ;  /* 0x0000000000048947 */ /* 0x000fea0003800000 */
[----:B------:R-:W-:Y:S01]  /*1070*/  BPT.TRAP 0x1 ;  /* 0x000000040000795c */ /* 0x000fe20000300000 */
.L_x_9:
[----:B------:R-:W-:Y:S02]  /*1080*/  LEA R17, R3, UR60, 0x3 ;  /* 0x0000003c03117c11 */ /* 0x000fe4000f8e18ff */
[----:B------:R-:W-:-:S04]  /*1090*/  SHF.L.U32 R10, R19, 0x1f, RZ ;  /* 0x0000001f130a7819 */ /* 0x000fc800000006ff */
[----:B------:R1:W2:Y:S01]  /*10a0*/  SYNCS.PHASECHK.TRANS64.TRYWAIT P1, [R17+URZ+0x31810], R10 ;  /* 0x0318100a110075a7 */ /* 0x0002a2000802017f */
[----:B------:R-:W-:Y:S05]  /*10b0*/  @!P0 BRA `(.L_x_10) ;  /* 0x0000000000048947 */ /* 0x000fea0003800000 */
[----:B------:R-:W-:Y:S01]  /*10c0*/  BPT.TRAP 0x1 ;  /* 0x000000040000795c */ /* 0x000fe20000300000 */
.L_x_10:
[----:B------:R-:W-:Y:S01]  /*10d0*/  IMAD.U32 R5, RZ, RZ, UR60 ;  /* 0x0000003cff057e24 */ /* 0x000fe2000f8e00ff */
[----:B------:R-:W-:-:S03]  /*10e0*/  LEA R6, R4, UR60, 0xa ;  /* 0x0000003c04067c11 */ /* 0x000fc6000f8e50ff */
[----:B------:R-:W-:Y:S01]  /*10f0*/  VIADD R7, R5, 0x14100 ;  /* 0x0001410005077836 */ /* 0x000fe20000000000 */
[----:B------:R-:W-:-:S04]  /*1100*/  SHF.R.U32.HI R8, RZ, 0x4, R6 ;  /* 0x00000004ff087819 */ /* 0x000fc80000011606 */
[----:B------:R-:W-:Y:S02]  /*1110*/  SHF.R.U32.HI R7, RZ, 0x4, R7 ;  /* 0x00000004ff077819 */ /* 0x000fe40000011607 */
[----:B------:R-:W-:Y:S02]  /*1120*/  LOP3.LUT R8, R8, 0x3fff, RZ, 0xc0, !PT ;  /* 0x00003fff08087812 */ /* 0x000fe400078ec0ff */
[----:B------:R-:W-:-:S04]  /*1130*/  LOP3.LUT R7, R7, 0x3fff, RZ, 0xc0, !PT ;  /* 0x00003fff07077812 */ /* 0x000fc800078ec0ff */
[----:B------:R-:W-:Y:S02]  /*1140*/  LOP3.LUT R12, R7, 0x10000, RZ, 0xfc, !PT ;  /* 0x00010000070c7812 */ /* 0x000fe400078efcff */
[----:B------:R-:W-:-:S03]  /*1150*/  LOP3.LUT R7, R8, 0x10000, RZ, 0xfc, !PT ;  /* 0x0001000008077812 */ /* 0x000fc600078efcff */
[----:B------:R-:W-:Y:S01]  /*1160*/  IMAD R8, R3, 0x800, R12 ;  /* 0x0000080003087824 */ /* 0x000fe200078e020c */
[----:B--2---:R-:W-:Y:S06]  /*1170*/  @P1 BRA `(.L_x_11) ;  /* 0x0000000000081947 */ /* 0x004fec0003800000 */
[----:B------:R-:W2:Y:S02]  /*1180*/  SYNCS.PHASECHK.TRANS64.TRYWAIT P1, [R17+URZ+0x31810], R10 ;  /* 0x0318100a110075a7 */ /* 0x000ea4000802017f */
[----:B--2---:R-:W-:Y:S05]  /*1190*/  @!P1 BRA `(.L_x_12) ;  /* 0x000000b400909947 */ /* 0x004fea0003800000 */
.L_x_11:
[C---:B------:R-:W-:Y:S01]  /*11a0*/  R2UR UR6, R7.reuse ;  /* 0x00000000070672ca */ /* 0x040fe200000e0000 */
[----:B------:R-:W-:Y:S01]  /*11b0*/  WARPGROUP.ARRIVE ;  /* 0x00000000000079c5 */ /* 0x000fe20000000000 */
[----:B------:R-:W-:Y:S01]  /*11c0*/  R2UR UR4, R8 ;  /* 0x00000000080472ca */ /* 0x000fe200000e0000 */
[----:B------:R-:W-:Y:S01]  /*11d0*/  UMOV UR7, 0x40000000 ;  /* 0x4000000000077882 */ /* 0x000fe20000000000 */
[----:B------:R-:W-:Y:S01]  /*11e0*/  UMOV UR5, 0x40000040 ;  /* 0x4000004000057882 */ /* 0x000fe20000000000 */
[C---:B------:R-:W-:Y:S02]  /*11f0*/  VIADD R9, R7.reuse, 0x80 ;  /* 0x0000008007097836 */ /* 0x040fe40000000000 */
[----:B-12---:R-:W-:-:S03]  /*1200*/  VIADD R10, R7, 0x100 ;  /* 0x00000100070a7836 */ /* 0x006fc60000000000 */
[----:B------:R-:W-:Y:S01]  /*1210*/  R2UR UR8, R9 ;  /* 0x00000000090872ca */ /* 0x000fe200000e0000 */
[C---:B------:R-:W-:Y:S01]  /*1220*/  VIADD R9, R7.reuse, 0x180 ;  /* 0x0000018007097836 */ /* 0x040fe20000000000 */
[----:B------:R-:W-:Y:S01]  /*1230*/  R2UR UR9, R10 ;  /* 0x000000000a0972ca */ /* 0x000fe200000e0000 */
[----:B------:R-:W-:Y:S02]  /*1240*/  VIADD R10, R7, 0x200 ;  /* 0x00000200070a7836 */ /* 0x000fe40000000000 */
[----:B------:R-:W-:Y:S01]  /*1250*/  HGMMA.64x8x16.F32.BF16 R24, gdesc[UR4], RZ, !UPT, gsb0 ;  /* 0x00000000041879f0 */ /* 0x000fe2000c0018ff */
[----:B------:R-:W-:Y:S01]  /*1260*/  UMOV UR7, 0x40000000 ;  /* 0x4000000000077882 */ /* 0x000fe20000000000 */
[----:B------:R-:W-:Y:S01]  /*1270*/  R2UR UR10, R9 ;  /* 0x00000000090a72ca */ /* 0x000fe200000e0000 */
[----:B------:R-:W-:Y:S01]  /*1280*/  VIADD R9, R8, 0x2 ;  /* 0x0000000208097836 */ /* 0x000fe20000000000 */
[----:B------:R-:W-:Y:S01]  /*1290*/  R2UR UR11, R10 ;  /* 0x000000000a0b72ca */ /* 0x000fe200000e0000 */
[----:B------:R-:W-:-:S03]  /*12a0*/  VIADD R10, R7, 0x2 ;  /* 0x00000002070a7836 */ /* 0x000fc60000000000 */
[----:B------:R-:W-:Y:S01]  /*12b0*/  UMOV UR6, UR8 ;  /* 0x0000000800067c82 */ /* 0x000fe20008000000 */
[----:B------:R-:W-:Y:S02]  /*12c0*/  WARPGROUP.DEPBAR.LE gsb0, 0x0 ;  /* 0x00008000000079c5 */ /* 0x000fe40000010000 */
[----:B------:R-:W-:-:S06]  /*12d0*/  WARPGROUP.ARRIVE ;  /* 0x00000000000079c5 */ /* 0x000fcc0000000000 */
[----:B------:R-:W-:Y:S01]  /*12e0*/  HGMMA.64x8x16.F32.BF16 R28, gdesc[UR4], RZ, !UPT, gsb0 ;  /* 0x00000000041c79f0 */ /* 0x000fe2000c0018ff */
[----:B------:R-:W-:Y:S01]  /*12f0*/  UMOV UR6, UR9 ;  /* 0x0000000900067c82 */ /* 0x000fe20008000000 */
[----:B------:R-:W-:Y:S01]  /*1300*/  UMOV UR7, 0x40000000 ;  /* 0x4000000000077882 */ /* 0x000fe20000000000 */
        /* <DEDUP_REMOVED lines=13> */
[----:B------:R-:W-:Y:S01]  /*13e0*/  R2UR UR6, R10 ;  /* 0x000000000a0672ca */ /* 0x000fe200000e0000 */
[----:B------:R-:W-:Y:S01]  /*13f0*/  UMOV UR7, 0x40000000 ;  /* 0x4000000000077882 */ /* 0x000fe20000000000 */
[----:B------:R-:W-:Y:S01]  /*1400*/  R2UR UR4, R9 ;  /* 0x00000000090472ca */ /* 0x000fe200000e0000 */
[----:B------:R-:W-:Y:S01]  /*1410*/  UMOV UR5, 0x40000040 ;  /* 0x4000004000057882 */ /* 0x000fe20000000000 */
[C---:B------:R-:W-:Y:S02]  /*1420*/  VIADD R10, R7.reuse, 0x82 ;  /* 0x00000082070a7836 */ /* 0x040fe40000000000 */
[----:B------:R-:W-:-:S03]  /*1430*/  VIADD R9, R7, 0x102 ;  /* 0x0000010207097836 */ /* 0x000fc60000000000 */
[----:B------:R-:W-:Y:S01]  /*1440*/  R2UR UR8, R10 ;  /* 0x000000000a0872ca */ /* 0x000fe200000e0000 */
[----:B------:R-:W-:Y:S01]  /*1450*/  VIADD R10, R7, 0x182 ;  /* 0x00000182070a7836 */ /* 0x000fe20000000000 */
[----:B------:R-:W-:Y:S01]  /*1460*/  R2UR UR9, R9 ;  /* 0x00000000090972ca */ /* 0x000fe200000e0000 */
[----:B------:R-:W-:-:S03]  /*1470*/  VIADD R9, R7, 0x202 ;  /* 0x0000020207097836 */ /* 0x000fc60000000000 */
[----:B------:R-:W-:Y:S01]  /*1480*/  R2UR UR10, R10 ;  /* 0x000000000a0a72ca */ /* 0x000fe200000e0000 */
[----:B------:R-:W-:Y:S01]  /*1490*/  VIADD R10, R7, 0x4 ;  /* 0x00000004070a7836 */ /* 0x000fe20000000000 */
[----:B------:R-:W-:Y:S01]  /*14a0*/  R2UR UR11, R9 ;  /* 0x00000000090b72ca */ /* 0x000fe200000e0000 */
[----:B------:R-:W-:Y:S01]  /*14b0*/  VIADD R9, R8, 0x4 ;  /* 0x0000000408097836 */ /* 0x000fe20000000000 */
[----:B------:R-:W-:Y:S02]  /*14c0*/  WARPGROUP.DEPBAR.LE gsb0, 0x0 ;  /* 0x00008000000079c5 */ /* 0x000fe40000010000 */
[----:B------:R-:W-:-:S06]  /*14d0*/  WARPGROUP.ARRIVE ;  /* 0x00000000000079c5 */ /* 0x000fcc0000000000 */
[----:B------:R-:W-:Y:S01]  /*14e0*/  HGMMA.64x8x16.F32.BF16 R24, gdesc[UR4], R24, gsb0 ;  /* 0x00000000041879f0 */ /* 0x000fe20008001818 */
[----:B------:R-:W-:Y:S01]  /*14f0*/  UMOV UR6, UR8 ;  /* 0x0000000800067c82 */ /* 0x000fe20008000000 */
[----:B------:R-:W-:Y:S01]  /*1500*/  UMOV UR7, 0x40000000 ;  /* 0x4000000000077882 */ /* 0x000fe20000000000 */
        /* <DEDUP_REMOVED lines=438> */
[C---:B------:R-:W-:Y:S02]  /*3070*/  VIADD R9, R8.reuse, 0x604 ;  /* 0x0000060408097836 */ /* 0x040fe40000000000 */
        /* <DEDUP_REMOVED lines=34> */
[----:B------:R-:W-:Y:S02]  /*32a0*/  R2UR UR10, R10 ;  /* 0x000000000a0a72ca */ /* 0x000fe400000e0000 */
        /* <DEDUP_REMOVED lines=32> */
[C---:B------:R-:W-:Y:S01]  /*34b0*/  VIADD R9, R7.reuse, 0x906 ;  /* 0x0000090607097836 */ /* 0x040fe20000000000 */
[----:B------:R-:W-:Y:S01]  /*34c0*/  R2UR UR9, R8 ;  /* 0x00000000080972ca */ /* 0x000fe200000e0000 */
[----:B------:R-:W-:-:S03]  /*34d0*/  VIADD R7, R7, 0x986 ;  /* 0x0000098607077836 */ /* 0x000fc60000000000 */
[----:B------:R-:W-:Y:S02]  /*34e0*/  R2UR UR10, R9 ;  /* 0x00000000090a72ca */ /* 0x000fe400000e0000 */
[----:B------:R-:W-:Y:S01]  /*34f0*/  R2UR UR11, R7 ;  /* 0x00000000070b72ca */ /* 0x000fe200000e0000 */
[----:B------:R-:W-:-:S05]  /*3500*/  IMAD R7, R3, 0x40, R229 ;  /* 0x0000004003077824 */ /* 0x000fca00078e02e5 */
[----:B------:R-:W-:Y:S01]  /*3510*/  LEA R9, R7, UR60, 0x2 ;  /* 0x0000003c07097c11 */ /* 0x000fe2000f8e10ff */
        /* <DEDUP_REMOVED lines=22> */
[----:B------:R-:W-:Y:S03]  /*3680*/  HGMMA.64x8x16.F32.BF16 R40, gdesc[UR4], R40, gsb0 ;  /* 0x00000000042879f0 */ /* 0x000fe60008001828 */
[----:B------:R-:W-:Y:S02]  /*3690*/  WARPGROUP.DEPBAR.LE gsb0, 0x0 ;  /* 0x00008000000079c5 */ /* 0x000fe40000010000 */
[----:B------:R1:W2:Y:S04]  /*36a0*/  LDS R7, [R9+0x2c100] ;  /* 0x02c1000009077984 */ /* 0x0002a80000000800 */
[----:B------:R1:W3:Y:S01]  /*36b0*/  LDS R8, [R9+0x2c120] ;  /* 0x02c1200009087984 */ /* 0x0002e20000000800 */
[----:B------:R-:W-:Y:S05]  /*36c0*/  @!P0 BRA `(.L_x_13) ;  /* 0x0000000000048947 */ /* 0x000fea0003800000 */
[----:B------:R-:W-:Y:S01]  /*36d0*/  BPT.TRAP 0x1 ;  /* 0x000000040000795c */ /* 0x000fe20000300000 */
.L_x_13:
[----:B------:R-:W-:-:S04]  /*36e0*/  SHF.L.U32 R12, R18, 0x1f, RZ ;  /* 0x0000001f120c7819 */ /* 0x000fc800000006ff */
[----:B------:R4:W1:Y:S01]  /*36f0*/  SYNCS.PHASECHK.TRANS64.TRYWAIT P1, [UR60+0x31830], R12 ;  /* 0x0318300cff0075a7 */ /* 0x000862000802017c */
[----:B------:R-:W-:Y:S05]  /*3700*/  @!P0 BRA `(.L_x_14) ;  /* 0x0000000000048947 */ /* 0x000fea0003800000 */
[----:B------:R-:W-:Y:S01]  /*3710*/  BPT.TRAP 0x1 ;  /* 0x000000040000795c */ /* 0x000fe20000300000 */
.L_x_14:
[----:B-1----:R-:W-:Y:S02]  /*3720*/  VIADD R9, R6, 0xa000 ;  /* 0x0000a00006097836 */ /* 0x002fe40000000000 */
[----:B------:R-:W-:-:S03]  /*3730*/  VIADD R6, R5, 0x24100 ;  /* 0x0002410005067836 */ /* 0x000fc60000000000 */
[----:B------:R-:W-:Y:S02]  /*3740*/  SHF.R.U32.HI R9, RZ, 0x4, R9 ;  /* 0x00000004ff097819 */ /* 0x000fe40000011609 */
[----:B------:R-:W-:Y:S02]  /*3750*/  SHF.R.U32.HI R10, RZ, 0x4, R6 ;  /* 0x00000004ff0a7819 */ /* 0x000fe40000011606 */
[----:B------:R-:W-:Y:S02]  /*3760*/  LOP3.LUT R9, R9, 0x3fff, RZ, 0xc0, !PT ;  /* 0x00003fff09097812 */ /* 0x000fe400078ec0ff */
[----:B------:R-:W-:Y:S02]  /*3770*/  LOP3.LUT R10, R10, 0x3fff, RZ, 0xc0, !PT ;  /* 0x00003fff0a0a7812 */ /* 0x000fe400078ec0ff */
[----:B------:R-:W-:Y:S02]  /*3780*/  LOP3.LUT R224, R9, 0x10000, RZ, 0xfc, !PT ;  /* 0x0001000009e07812 */ /* 0x000fe400078efcff */
[----:B------:R-:W-:Y:S01]  /*3790*/  LOP3.LUT R225, R10, 0x10000, RZ, 0xfc, !PT ;  /* 0x000100000ae17812 */ /* 0x000fe200078efcff */
[----:B------:R-:W-:Y:S06]  /*37a0*/  @P1 BRA `(.L_x_15) ;  /* 0x0000000000081947 */ /* 0x000fec0003800000 */
[----:B------:R-:W1:Y:S02]  /*37b0*/  SYNCS.PHASECHK.TRANS64.TRYWAIT P1, [UR60+0x31830], R12 ;  /* 0x0318300cff0075a7 */ /* 0x000e64000802017c */
[----:B-1----:R-:W-:Y:S05]  /*37c0*/  @!P1 BRA `(.L_x_16) ;  /* 0x0000009000189947 */ /* 0x002fea0003800000 */
.L_x_15:
[----:B------:R-:W-:Y:S01]  /*37d0*/  R2UR UR4, R225 ;  /* 0x00000000e10472ca */ /* 0x000fe200000e0000 */
[----:B------:R-:W-:Y:S01]  /*37e0*/  WARPGROUP.ARRIVE ;  /* 0x00000000000079c5 */ /* 0x000fe20000000000 */
[C---:B------:R-:W-:Y:S01]  /*37f0*/  R2UR UR6, R224.reuse ;  /* 0x00000000e00672ca */ /* 0x040fe200000e0000 */
[----:B------:R-:W-:Y:S01]  /*3800*/  UMOV UR5, 0x40000040 ;  /* 0x4000004000057882 */ /* 0x000fe20000000000 */
[----:B------:R-:W-:Y:S01]  /*3810*/  UMOV UR7, 0x40000000 ;  /* 0x4000000000077882 */ /* 0x000fe20000000000 */
[----:B------:R-:W-:Y:S02]  /*3820*/  VIADD R9, R224, 0x80 ;  /* 0x00000080e0097836 */ /* 0x000fe40000000000 */
[----:B------:R-:W-:Y:S01]  /*3830*/  FMUL.FTZ R26, R26, UR61 ;  /* 0x0000003d1a1a7c20 */ /* 0x000fe20008410000 */
[----:B------:R-:W-:Y:S02]  /*3840*/  VIADD R10, R224, 0x180 ;  /* 0x00000180e00a7836 */ /* 0x000fe40000000000 */
[----:B------:R-:W-:Y:S01]  /*3850*/  FMUL.FTZ R13, R27, UR61 ;  /* 0x0000003d1b0d7c20 */ /* 0x000fe20008410000 */
[----:B------:R-:W-:-:S02]  /*3860*/  VIADD R11, R225, 0x2 ;  /* 0x00000002e10b7836 */ /* 0x000fc40000000000 */
[----:B------:R-:W-:Y:S01]  /*3870*/  FMUL.FTZ R29, R29, UR61 ;  /* 0x0000003d1d1d7c20 */ /* 0x000fe20008410000 */
[----:B----4-:R-:W-:Y:S01]  /*3880*/  VIADD R12, R224, 0x980 ;  /* 0x00000980e00c7836 */ /* 0x010fe20000000000 */
[----:B------:R-:W-:Y:S01]  /*3890*/  R2UR UR8, R10 ;  /* 0x000000000a0872ca */ /* 0x000fe200000e0000 */
[C---:B------:R-:W-:Y:S01]  /*38a0*/  VIADD R10, R224.reuse, 0x2 ;  /* 0x00000002e00a7836 */ /* 0x040fe20000000000 */
[----:B------:R-:W-:Y:S01]  /*38b0*/  R2UR UR11, R11 ;  /* 0x000000000b0b72ca */ /* 0x000fe200000e0000 */
[----:B------:R-:W-:Y:S01]  /*38c0*/  HGMMA.64x8x16.F32.BF16 R44, gdesc[UR4], RZ, !UPT, gsb0 ;  /* 0x00000000042c79f0 */ /* 0x000fe2000c0018ff */
[----:B------:R-:W-:Y:S01]  /*38d0*/  R2UR UR6, R9 ;  /* 0x00000000090672ca */ /* 0x000fe200000e0000 */
[----:B------:R-:W-:Y:S01]  /*38e0*/  UMOV UR7, 0x40000000 ;  /* 0x4000000000077882 */ /* 0x000fe20000000000 */
[----:B------:R-:W-:Y:S01]  /*38f0*/  VIADD R9, R224, 0x100 ;  /* 0x00000100e0097836 */ /* 0x000fe20000000000 */
[----:B------:R-:W-:Y:S01]  /*3900*/  R2UR UR10, R10 ;  /* 0x000000000a0a72ca */ /* 0x000fe200000e0000 */
[----:B------:R-:W-:-:S02]  /*3910*/  VIADD R10, R224, 0x202 ;  /* 0x00000202e00a7836 */ /* 0x000fc40000000000 */
[----:B------:R-:W-:Y:S01]  /*3920*/  FMUL.FTZ R31, R31, UR61 ;  /* 0x0000003d1f1f7c20 */ /* 0x000fe20008410000 */
[----:B------:R-:W-:Y:S02]  /*3930*/  VIADD R11, R224, 0x880 ;  /* 0x00000880e00b7836 */ /* 0x000fe40000000000 */
[----:B------:R-:W-:Y:S01]  /*3940*/  FMUL.FTZ R28, R28, UR61 ;  /* 0x0000003d1c1c7c20 */ /* 0x000fe20008410000 */
[----:B------:R-:W-:Y:S02]  /*3950*/  VIADD R14, R224, 0x782 ;  /* 0x00000782e00e7836 */ /* 0x000fe40000000000 */
[----:B------:R-:W-:Y:S01]  /*3960*/  FMUL.FTZ R36, R36, UR61 ;  /* 0x0000003d24247c20 */ /* 0x000fe20008410000 */
[----:B------:R-:W-:Y:S01]  /*3970*/  VIADD R15, R225, 0x602 ;  /* 0x00000602e10f7836 */ /* 0x000fe20000000000 */
[----:B------:R-:W-:Y:S01]  /*3980*/  R2UR UR25, R11 ;  /* 0x000000000b1972ca */ /* 0x000fe200000e0000 */
[----:B------:R-:W-:Y:S02]  /*3990*/  VIADD R11, R224, 0x900 ;  /* 0x00000900e00b7836 */ /* 0x000fe40000000000 */
[----:B------:R-:W-:Y:S01]  /*39a0*/  FMUL.FTZ R30, R30, UR61 ;  /* 0x0000003d1e1e7c20 */ /* 0x000fe20008410000 */
[C---:B------:R-:W-:Y:S01]  /*39b0*/  VIADD R20, R224.reuse, 0x882 ;  /* 0x00000882e0147836 */ /* 0x040fe20000000000 */
[----:B------:R-:W1:Y:S01]  /*39c0*/  MUFU.TANH R13, R13 ;  /* 0x0000000d000d7308 */ /* 0x000e620000002400 */
[C---:B------:R-:W-:Y:S01]  /*39d0*/  VIADD R21, R224.reuse, 0x982 ;  /* 0x00000982e0157836 */ /* 0x040fe20000000000 */
[----:B------:R-:W-:Y:S01]  /*39e0*/  R2UR UR23, R11 ;  /* 0x000000000b1772ca */ /* 0x000fe200000e0000 */
[----:B------:R-:W-:-:S02]  /*39f0*/  VIADD R22, R224, 0x784 ;  /* 0x00000784e0167836 */ /* 0x000fc40000000000 */
[----:B------:R-:W-:Y:S01]  /*3a00*/  FMUL.FTZ R37, R37, UR61 ;  /* 0x0000003d25257c20 */ /* 0x000fe20008410000 */
[----:B------:R-:W-:Y:S01]  /*3a10*/  VIADD R23, R225, 0x604 ;  /* 0x00000604e1177836 */ /* 0x000fe20000000000 */
[----:B------:R-:W-:Y:S01]  /*3a20*/  ISETP.GT.AND P6, PT, R2, 0x1, PT ;  /* 0x000000010200780c */ /* 0x000fe20003fc4270 */
[----:B------:R-:W-:Y:S01]  /*3a30*/  VIADD R27, R224, 0x886 ;  /* 0x00000886e01b7836 */ /* 0x000fe20000000000 */
[----:B------:R4:W5:Y:S01]  /*3a40*/  MUFU.TANH R11, R26 ;  /* 0x0000001a000b7308 */ /* 0x0009620000002400 */
[----:B------:R-:W-:Y:S01]  /*3a50*/  FMUL.FTZ R35, R35, UR61 ;  /* 0x0000003d23237c20 */ /* 0x000fe20008410000 */
[----:B------:R-:W-:Y:S01]  /*3a60*/  FMUL.FTZ R39, R39, UR61 ;  /* 0x0000003d27277c20 */ /* 0x000fe20008410000 */
[C---:B------:R-:W-:Y:S01]  /*3a70*/  ISETP.GT.AND P2, PT, R2.reuse, 0x11, PT ;  /* 0x000000110200780c */ /* 0x040fe20003f44270 */
[----:B------:R-:W-:Y:S01]  /*3a80*/  UMOV UR57, 0x40000040 ;  /* 0x4000004000397882 */ /* 0x000fe20000000000 */
[C---:B------:R-:W-:Y:S01]  /*3a90*/  ISETP.GT.AND P1, PT, R2.reuse, 0x10, PT ;  /* 0x000000100200780c */ /* 0x040fe20003f24270 */
[----:B------:R-:W-:Y:S01]  /*3aa0*/  UMOV UR59, 0x40 ;  /* 0x00000040003b7882 */ /* 0x000fe20000000000 */
[----:B------:R-:W-:Y:S01]  /*3ab0*/  ISETP.GT.AND P3, PT, R2, 0x20, PT ;  /* 0x000000200200780c */ /* 0x000fe20003f64270 */
[----:B------:R-:W-:Y:S01]  /*3ac0*/  UMOV UR33, UR57 ;  /* 0x0000003900217c82 */ /* 0x000fe20008000000 */
[----:B----4-:R-:W-:Y:S01]  /*3ad0*/  VIADD R26, R224, 0x786 ;  /* 0x00000786e01a7836 */ /* 0x010fe20000000000 */
[C---:B------:R-:W-:Y:S01]  /*3ae0*/  ISETP.GT.AND P4, PT, R2.reuse, 0x21, PT ;  /* 0x000000210200780c */ /* 0x040fe20003f84270 */
[----:B------:R-:W-:Y:S01]  /*3af0*/  UMOV UR35, 0x40 ;  /* 0x0000004000237882 */ /* 0x000fe20000000000 */
[----:B------:R-:W-:Y:S01]  /*3b00*/  ISETP.GT.AND P5, PT, R2, RZ, PT ;  /* 0x000000ff0200720c */ /* 0x000fe20003fa4270 */
[----:B------:R-:W-:Y:S01]  /*3b10*/  UMOV UR49, 0x40000040 ;  /* 0x4000004000317882 */ /* 0x000fe20000000000 */
[----:B------:R-:W-:Y:S01]  /*3b20*/  R2UR UR24, R26 ;  /* 0x000000001a1872ca */ /* 0x000fe200000e0000 */
[----:B------:R-:W-:Y:S01]  /*3b30*/  VIADD R26, R224, 0x806 ;  /* 0x00000806e01a7836 */ /* 0x000fe20000000000 */
[----:B-1----:R-:W-:Y:S01]  /*3b40*/  FSEL R235, R13, -INF , P6 ;  /* 0xff8000000deb7808 */ /* 0x002fe20003000000 */
[----:B------:R-:W-:Y:S01]  /*3b50*/  UMOV UR51, 0x40 ;  /* 0x0000004000337882 */ /* 0x000fe20000000000 */
[C---:B-----5:R-:W-:Y:S01]  /*3b60*/  FSEL R233, R11.reuse, -INF , P5 ;  /* 0xff8000000be97808 */ /* 0x060fe20002800000 */
[----:B------:R-:W-:Y:S01]  /*3b70*/  FFMA.FTZ R11, -R11, R11, 1 ;  /* 0x3f8000000b0b7423 */ /* 0x000fe2000001010b */
[----:B------:R-:W-:Y:S01]  /*3b80*/  LEA R237, R229, UR60, 0x2 ;  /* 0x0000003ce5ed7c11 */ /* 0x000fe2000f8e10ff */
[----:B------:R-:W-:Y:S01]  /*3b90*/  UMOV UR53, UR49 ;  /* 0x0000003100357c82 */ /* 0x000fe20008000000 */
[----:B------:R-:W-:Y:S01]  /*3ba0*/  UMOV UR55, 0x40 ;  /* 0x0000004000377882 */ /* 0x000fe20000000000 */
[----:B------:R-:W-:Y:S01]  /*3bb0*/  UMOV UR45, UR49 ;  /* 0x00000031002d7c82 */ /* 0x000fe20008000000 */
[----:B------:R-:W-:-:S02]  /*3bc0*/  WARPGROUP.DEPBAR.LE gsb0, 0x0 ;  /* 0x00008000000079c5 */ /* 0x000fc40000010000 */
[----:B------:R-:W-:Y:S01]  /*3bd0*/  WARPGROUP.ARRIVE ;  /* 0x00000000000079c5 */ /* 0x000fe20000000000 */
[----:B------:R-:W-:Y:S01]  /*3be0*/  UMOV UR47, 0x40 ;  /* 0x00000040002f7882 */ /* 0x000fe20000000000 */
[----:B------:R-:W-:Y:S01]  /*3bf0*/  UMOV UR29, 0x40000040 ;  /* 0x40000040001d7882 */ /* 0x000fe20000000000 */
[----:B------:R-:W-:Y:S01]  /*3c00*/  UMOV UR31, 0x40 ;  /* 0x00000040001f7882 */ /* 0x000fe20000000000 */
[----:B------:R-:W-:Y:S01]  /*3c10*/  UMOV UR41, UR29 ;  /* 0x0000001d00297c82 */ /* 0x000fe20008000000 */
[----:B------:R-:W-:Y:S01]  /*3c20*/  UMOV UR43, 0x40 ;  /* 0x00000040002b7882 */ /* 0x000fe20000000000 */
[----:B------:R-:W-:Y:S01]  /*3c30*/  HGMMA.64x8x16.F32.BF16 R48, gdesc[UR4], RZ, !UPT, gsb0 ;  /* 0x00000000043079f0 */ /* 0x000fe2000c0018ff */
[----:B------:R-:W-:Y:S01]  /*3c40*/  R2UR UR6, R9 ;  /* 0x00000000090672ca */ /* 0x000fe200000e0000 */
[----:B------:R-:W-:Y:S01]  /*3c50*/  UMOV UR7, 0x40000000 ;  /* 0x4000000000077882 */ /* 0x000fe20000000000 */
[----:B------:R-:W-:Y:S01]  /*3c60*/  VIADD R9, R224, 0x200 ;  /* 0x00000200e0097836 */ /* 0x000fe20000000000 */
[----:B------:R-:W-:Y:S01]  /*3c70*/  UMOV UR37, UR29 ;  /* 0x0000001d00257c82 */ /* 0x000fe20008000000 */
[----:B------:R-:W-:Y:S01]  /*3c80*/  UMOV UR39, 0x40 ;  /* 0x0000004000277882 */ /* 0x000fe20000000000 */
[----:B------:R-:W-:Y:S01]  /*3c90*/  UMOV UR27, 0x40 ;  /* 0x00000040001b7882 */ /* 0x000fe20000000000 */
[----:B------:R-:W-:Y:S01]  /*3ca0*/  IMAD R5, R4, 0x2800, R5 ;  /* 0x0000280004057824 */ /* 0x000fe200078e0205 */
[----:B------:R-:W-:Y:S01]  /*3cb0*/  R2UR UR9, R9 ;  /* 0x00000000090972ca */ /* 0x000fe200000e0000 */
[----:B------:R-:W-:-:S03]  /*3cc0*/  VIADD R9, R224, 0x82 ;  /* 0x00000082e0097836 */ /* 0x000fc60000000000 */
[----:B------:R-:W-:-:S04]  /*3cd0*/  SHF.R.U32.HI R5, RZ, 0x4, R5 ;  /* 0x00000004ff057819 */ /* 0x000fc80000011605 */
[----:B------:R-:W-:Y:S01]  /*3ce0*/  LOP3.LUT R5, R5, 0x3fff, RZ, 0xc0, !PT ;  /* 0x00003fff05057812 */ /* 0x000fe200078ec0ff */
        /* <DEDUP_REMOVED lines=10> */
[----:B------:R-:W-:Y:S01]  /*3d90*/  R2UR UR9, R10 ;  /* 0x000000000a0972ca */ /* 0x000fe200000e0000 */
[----:B------:R-:W-:Y:S01]  /*3da0*/  VIADD R10, R225, 0x4 ;  /* 0x00000004e10a7836 */ /* 0x000fe20000000000 */
[----:B------:R-:W-:Y:S02]  /*3db0*/  WARPGROUP.DEPBAR.LE gsb0, 0x0 ;  /* 0x00008000000079c5 */ /* 0x000fe40000010000 */
[----:B------:R-:W-:-:S06]  /*3dc0*/  WARPGROUP.ARRIVE ;  /* 0x00000000000079c5 */ /* 0x000fcc0000000000 */
[----:B------:R-:W-:Y:S01]  /*3dd0*/  HGMMA.64x8x16.F32.BF16 R220, gdesc[UR4], RZ, !UPT, gsb0 ;  /* 0x0000000004dc79f0 */ /* 0x000fe2000c0018ff */
[----:B------:R-:W-:Y:S01]  /*3de0*/  UMOV UR6, UR10 ;  /* 0x0000000a00067c82 */ /* 0x000fe20008000000 */
[----:B------:R-:W-:Y:S01]  /*3df0*/  UMOV UR7, 0x40000000 ;  /* 0x4000000000077882 */ /* 0x000fe20000000000 */
[----:B------:R-:W-:Y:S01]  /*3e00*/  UMOV UR4, UR11 ;  /* 0x0000000b00047c82 */ /* 0x000fe20008000000 */
[----:B------:R-:W-:Y:S01]  /*3e10*/  UMOV UR5, 0x40000040 ;  /* 0x4000004000057882 */ /* 0x000fe20000000000 */
[----:B------:R-:W-:Y:S01]  /*3e20*/  R2UR UR11, R10 ;  /* 0x000000000a0b72ca */ /* 0x000fe200000e0000 */
[----:B------:R-:W-:Y:S01]  /*3e30*/  VIADD R10, R224, 0x204 ;  /* 0x00000204e00a7836 */ /* 0x000fe20000000000 */
[----:B------:R-:W-:Y:S02]  /*3e40*/  WARPGROUP.DEPBAR.LE gsb0, 0x0 ;  /* 0x00008000000079c5 */ /* 0x000fe40000010000 */
[----:B------:R-:W-:-:S06]  /*3e50*/  WARPGROUP.ARRIVE ;  /* 0x00000000000079c5 */ /* 0x000fcc0000000000 */
[----:B------:R-:W-:Y:S01]  /*3e60*/  HGMMA.64x8x16.F32.BF16 R44, gdesc[UR4], R44, gsb0 ;  /* 0x00000000042c79f0 */ /* 0x000fe2000800182c */
[----:B------:R-:W-:Y:S01]  /*3e70*/  R2UR UR6, R9 ;  /* 0x00000000090672ca */ /* 0x000fe200000e0000 */
[----:B------:R-:W-:Y:S01]  /*3e80*/  UMOV UR7, 0x40000000 ;  /* 0x4000000000077882 */ /* 0x000fe20000000000 */
[----:B------:R-:W-:Y:S01]  /*3e90*/  VIADD R9, R224, 0x102 ;  /* 0x00000102e0097836 */ /* 0x000fe20000000000 */
[----:B------:R-:W-:Y:S02]  /*3ea0*/  WARPGROUP.DEPBAR.LE gsb0, 0x0 ;  /* 0x00008000000079c5 */ /* 0x000fe40000010000 */
[----:B------:R-:W-:-:S08]  /*3eb0*/  WARPGROUP.ARRIVE ;  /* 0x00000000000079c5 */ /* 0x000fd00000000000 */
[----:B------:R-:W-:Y:S01]  /*3ec0*/  HGMMA.64x8x16.F32.BF16 R48, gdesc[UR4], R48, gsb0 ;  /* 0x00000000043079f0 */ /* 0x000fe20008001830 */
[----:B------:R-:W-:Y:S01]  /*3ed0*/  R2UR UR6, R9 ;  /* 0x00000000090672ca */ /* 0x000fe200000e0000 */
[----:B------:R-:W-:Y:S01]  /*3ee0*/  UMOV UR7, 0x40000000 ;  /* 0x4000000000077882 */ /* 0x000fe20000000000 */
[----:B------:R-:W-:-:S05]  /*3ef0*/  VIADD R9, R224, 0x182 ;  /* 0x00000182e0097836 */ /* 0x000fca0000000000 */
[----:B------:R-:W-:Y:S01]  /*3f00*/  R2UR UR8, R9 ;  /* 0x00000000090872ca */ /* 0x000fe200000e0000 */
[----:B------:R-:W-:-:S05]  /*3f10*/  VIADD R9, R224, 0x4 ;  /* 0x00000004e0097836 */ /* 0x000fca0000000000 */
        /* <DEDUP_REMOVED lines=12> */
[----:B------:R-:W-:Y:S01]  /*3fe0*/  R2UR UR9, R10 ;  /* 0x000000000a0972ca */ /* 0x000fe200000e0000 */
[----:B------:R-:W-:Y:S01]  /*3ff0*/  VIADD R10, R225, 0x6 ;  /* 0x00000006e10a7836 */ /* 0x000fe20000000000 */
[----:B------:R-:W-:Y:S02]  /*4000*/  WARPGROUP.DEPBAR.LE gsb0, 0x0 ;  /* 0x00008000000079c5 */ /* 0x000fe40000010000 */
[----:B------:R-:W-:-:S06]  /*4010*/  WARPGROUP.ARRIVE ;  /* 0x00000000000079c5 */ /* 0x000fcc0000000000 */
[----:B------:R-:W-:Y:S01]  /*4020*/  HGMMA.64x8x16.F32.BF16 R220, gdesc[UR4], R220, gsb0 ;  /* 0x0000000004dc79f0 */ /* 0x000fe200080018dc */
        /* <DEDUP_REMOVED lines=225> */
[----:B------:R-:W-:-:S05]  /*4e40*/  VIADD R10, R225, 0x402 ;  /* 0x00000402e10a7836 */ /* 0x000fca0000000000 */
[----:B------:R-:W-:Y:S01]  /*4e50*/  R2UR UR12, R10 ;  /* 0x000000000a0c72ca */ /* 0x000fe200000e0000 */
[----:B------:R-:W-:Y:S01]  /*4e60*/  VIADD R10, R224, 0x702 ;  /* 0x00000702e00a7836 */ /* 0x000fe20000000000 */
[----:B------:R-:W-:Y:S02]  /*4e70*/  WARPGROUP.DEPBAR.LE gsb0, 0x0 ;  /* 0x00008000000079c5 */ /* 0x000fe40000010000 */
[----:B------:R-:W-:-:S06]  /*4e80*/  WARPGROUP.ARRIVE ;  /* 0x00000000000079c5 */ /* 0x000fcc0000000000 */
[----:B------:R-:W-:Y:S01]  /*4e90*/  HGMMA.64x8x16.F32.BF16 R44, gdesc[UR4], R44, gsb0 ;  /* 0x00000000042c79f0 */ /* 0x000fe2000800182c */
[----:B------:R-:W-:Y:S01]  /*4ea0*/  R2UR UR6, R9 ;  /* 0x00000000090672ca */ /* 0x000fe200000e0000 */
[----:B------:R-:W-:Y:S01]  /*4eb0*/  UMOV UR7, 0x40000000 ;  /* 0x4000000000077882 */ /* 0x000fe20000000000 */
[----:B------:R-:W-:-:S05]  /*4ec0*/  VIADD R9, R224, 0x600 ;  /* 0x00000600e0097836 */ /* 0x000fca0000000000 */
[----:B------:R-:W-:Y:S01]  /*4ed0*/  R2UR UR8, R9 ;  /* 0x00000000090872ca */ /* 0x000fe200000e0000 */
        /* <DEDUP_REMOVED lines=33> */
[----:B------:R-:W-:Y:S01]  /*50f0*/  R2UR UR12, R10 ;  /* 0x000000000a0c72ca */ /* 0x000fe200000e0000 */
        /* <DEDUP_REMOVED lines=44> */
[----:B------:R-:W-:Y:S01]  /*53c0*/  FMUL.FTZ R9, R24, UR61 ;  /* 0x0000003d18097c20 */ /* 0x000fe20008410000 */
[----:B------:R-:W-:-:S05]  /*53d0*/  VIADD R24, R224, 0x804 ;  /* 0x00000804e0187836 */ /* 0x000fca0000000000 */
[----:B------:R-:W-:Y:S01]  /*53e0*/  MUFU.TANH R9, R9 ;  /* 0x0000000900097308 */ /* 0x000fe20000002400 */
        /* <DEDUP_REMOVED lines=8> */
[C---:B------:R-:W-:Y:S01]  /*5470*/  VIADD R10, R225.reuse, 0x600 ;  /* 0x00000600e10a7836 */ /* 0x040fe20000000000 */
[----:B------:R-:W-:Y:S01]  /*5480*/  R2UR UR13, R20 ;  /* 0x00000000140d72ca */ /* 0x000fe200000e0000 */
[----:B------:R-:W-:Y:S02]  /*5490*/  VIADD R20, R224, 0x902 ;  /* 0x00000902e0147836 */ /* 0x000fe40000000000 */
[----:B------:R-:W-:Y:S01]  /*54a0*/  VIADD R225, R225, 0x606 ;  /* 0x00000606e1e17836 */ /* 0x000fe20000000000 */
[----:B------:R-:W-:Y:S01]  /*54b0*/  R2UR UR10, R10 ;  /* 0x000000000a0a72ca */ /* 0x000fe200000e0000 */
[----:B------:R-:W-:Y:S01]  /*54c0*/  VIADD R10, R224, 0x800 ;  /* 0x00000800e00a7836 */ /* 0x000fe20000000000 */
[----:B------:R-:W-:-:S02]  /*54d0*/  R2UR UR11, R20 ;  /* 0x00000000140b72ca */ /* 0x000fc400000e0000 */
[----:B------:R1:W4:Y:S02]  /*54e0*/  MUFU.TANH R20, R31 ;  /* 0x0000001f00147308 */ /* 0x0003240000002400 */
[----:B------:R-:W-:Y:S01]  /*54f0*/  R2UR UR20, R10 ;  /* 0x000000000a1472ca */ /* 0x000fe200000e0000 */
[----:B------:R-:W-:Y:S01]  /*5500*/  FMUL.FTZ R10, R25, UR61 ;  /* 0x0000003d190a7c20 */ /* 0x000fe20008410000 */
[----:B------:R-:W-:-:S05]  /*5510*/  VIADD R25, R224, 0x984 ;  /* 0x00000984e0197836 */ /* 0x000fca0000000000 */
[----:B------:R-:W-:Y:S01]  /*5520*/  R2UR UR26, R25 ;  /* 0x00000000191a72ca */ /* 0x000fe200000e0000 */
[----:B------:R-:W5:Y:S01]  /*5530*/  MUFU.TANH R10, R10 ;  /* 0x0000000a000a7308 */ /* 0x000f620000002400 */
[----:B-1----:R-:W-:-:S07]  /*5540*/  FMUL.FTZ R31, R40, UR61 ;  /* 0x0000003d281f7c20 */ /* 0x002fce0008410000 */
[----:B------:R1:W-:Y:S08]  /*5550*/  MUFU.TANH R25, R36 ;  /* 0x0000002400197308 */ /* 0x0003f00000002400 */
[----:B------:R-:W-:Y:S01]  /*5560*/  MUFU.TANH R31, R31 ;  /* 0x0000001f001f7308 */ /* 0x000fe20000002400 */
[----:B-1----:R-:W-:Y:S01]  /*5570*/  FMUL.FTZ R36, R41, UR61 ;  /* 0x0000003d29247c20 */ /* 0x002fe20008410000 */
[----:B----4-:R-:W-:Y:S01]  /*5580*/  FSEL R41, R20, -INF , P2 ;  /* 0xff80000014297808 */ /* 0x010fe20001000000 */
[----:B------:R-:W-:-:S02]  /*5590*/  WARPGROUP.DEPBAR.LE gsb0, 0x0 ;  /* 0x00008000000079c5 */ /* 0x000fc40000010000 */
[----:B------:R-:W-:-:S03]  /*55a0*/  WARPGROUP.ARRIVE ;  /* 0x00000000000079c5 */ /* 0x000fc60000000000 */
[----:B------:R-:W-:Y:S03]  /*55b0*/  MUFU.TANH R36, R36 ;  /* 0x0000002400247308 */ /* 0x000fe60000002400 */
        /* <DEDUP_REMOVED lines=9> */
[----:B------:R-:W-:-:S05]  /*5650*/  VIADD R15, R224, 0x802 ;  /* 0x00000802e00f7836 */ /* 0x000fca0000000000 */
[----:B------:R-:W-:Y:S02]  /*5660*/  R2UR UR15, R15 ;  /* 0x000000000f0f72ca */ /* 0x000fe400000e0000 */
[----:B------:R5:W1:Y:S02]  /*5670*/  MUFU.TANH R15, R30 ;  /* 0x0000001e000f7308 */ /* 0x000a640000002400 */
[C---:B-----5:R-:W-:Y:S01]  /*5680*/  FSEL R30, R10.reuse, -INF , P6 ;  /* 0xff8000000a1e7808 */ /* 0x060fe20003000000 */
[----:B------:R-:W-:Y:S01]  /*5690*/  FFMA.FTZ R10, -R10, R10, 1 ;  /* 0x3f8000000a0a7423 */ /* 0x000fe2000001010a */
[----:B------:R-:W-:Y:S02]  /*56a0*/  ISETP.GT.AND P6, PT, R2, 0x31, PT ;  /* 0x000000310200780c */ /* 0x000fe40003fc4270 */
[----:B-1----:R-:W-:Y:S01]  /*56b0*/  FSEL R227, R15, -INF , P1 ;  /* 0xff8000000fe37808 */ /* 0x002fe20000800000 */
[----:B------:R-:W-:Y:S02]  /*56c0*/  WARPGROUP.DEPBAR.LE gsb0, 0x0 ;  /* 0x00008000000079c5 */ /* 0x000fe40000010000 */
[----:B------:R-:W-:-:S06]  /*56d0*/  WARPGROUP.ARRIVE ;  /* 0x00000000000079c5 */ /* 0x000fcc0000000000 */
[----:B------:R-:W-:Y:S01]  /*56e0*/  HGMMA.64x8x16.F32.BF16 R52, gdesc[UR4], R52, gsb0 ;  /* 0x00000000043479f0 */ /* 0x000fe20008001834 */
[----:B------:R-:W-:Y:S01]  /*56f0*/  UMOV UR6, UR19 ;  /* 0x0000001300067c82 */ /* 0x000fe20008000000 */
[----:B------:R-:W-:Y:S01]  /*5700*/  UMOV UR7, 0x40000000 ;  /* 0x4000000000077882 */ /* 0x000fe20000000000 */
[----:B------:R-:W-:Y:S02]  /*5710*/  R2UR UR19, R14 ;  /* 0x000000000e1372ca */ /* 0x000fe400000e0000 */
[----:B------:R-:W1:Y:S02]  /*5720*/  MUFU.TANH R14, R29 ;  /* 0x0000001d000e7308 */ /* 0x000e640000002400 */
[C---:B-1----:R-:W-:Y:S01]  /*5730*/  FSEL R40, R14.reuse, -INF , P2 ;  /* 0xff8000000e287808 */ /* 0x042fe20001000000 */
[----:B------:R-:W-:Y:S01]  /*5740*/  FFMA.FTZ R14, -R14, R14, 1 ;  /* 0x3f8000000e0e7423 */ /* 0x000fe2000001010e */
[----:B------:R-:W-:Y:S01]  /*5750*/  ISETP.GT.AND P2, PT, R2, 0x41, PT ;  /* 0x000000410200780c */ /* 0x000fe20003f44270 */
[----:B------:R-:W-:-:S02]  /*5760*/  WARPGROUP.DEPBAR.LE gsb0, 0x0 ;  /* 0x00008000000079c5 */ /* 0x000fc40000010000 */
[----:B------:R-:W-:-:S06]  /*5770*/  WARPGROUP.ARRIVE ;  /* 0x00000000000079c5 */ /* 0x000fcc0000000000 */
[----:B------:R-:W-:Y:S01]  /*5780*/  HGMMA.64x8x16.F32.BF16 R216, gdesc[UR4], R216, gsb0 ;  /* 0x0000000004d879f0 */ /* 0x000fe200080018d8 */
[----:B------:R-:W-:Y:S01]  /*5790*/  UMOV UR6, UR21 ;  /* 0x0000001500067c82 */ /* 0x000fe20008000000 */
[----:B------:R-:W-:Y:S01]  /*57a0*/  UMOV UR7, 0x40000000 ;  /* 0x4000000000077882 */ /* 0x000fe20000000000 */
[----:B------:R-:W-:Y:S02]  /*57b0*/  R2UR UR21, R12 ;  /* 0x000000000c1572ca */ /* 0x000fe400000e0000 */
[----:B------:R1:W-:Y:S02]  /*57c0*/  MUFU.TANH R12, R28 ;  /* 0x0000001c000c7308 */ /* 0x0003e40000002400 */
[----:B-1----:R-:W-:-:S05]  /*57d0*/  VIADD R28, R224, 0x906 ;  /* 0x00000906e01c7836 */ /* 0x002fca0000000000 */
[----:B------:R-:W-:Y:S02]  /*57e0*/  R2UR UR30, R28 ;  /* 0x000000001c1e72ca */ /* 0x000fe400000e0000 */
        /* <DEDUP_REMOVED lines=9> */
[----:B------:R-:W-:Y:S01]  /*5880*/  FMUL.FTZ R21, R32, UR61 ;  /* 0x0000003d20157c20 */ /* 0x000fe20008410000 */
[----:B------:R-:W-:Y:S01]  /*5890*/  R2UR UR22, R26 ;  /* 0x000000001a1672ca */ /* 0x000fe200000e0000 */
[----:B------:R-:W-:Y:S01]  /*58a0*/  FMUL.FTZ R32, R42, UR61 ;  /* 0x0000003d2a207c20 */ /* 0x000fe20008410000 */
[----:B------:R-:W-:Y:S08]  /*58b0*/  MUFU.TANH R26, R37 ;  /* 0x00000025001a7308 */ /* 0x000ff00000002400 */
[----:B------:R-:W-:Y:S08]  /*58c0*/  MUFU.TANH R21, R21 ;  /* 0x0000001500157308 */ /* 0x000ff00000002400 */
[----:B------:R-:W-:Y:S01]  /*58d0*/  MUFU.TANH R32, R32 ;  /* 0x0000002000207308 */ /* 0x000fe20000002400 */
[----:B------:R-:W-:-:S02]  /*58e0*/  WARPGROUP.DEPBAR.LE gsb0, 0x0 ;  /* 0x00008000000079c5 */ /* 0x000fc40000010000 */
[----:B------:R-:W-:-:S06]  /*58f0*/  WARPGROUP.ARRIVE ;  /* 0x00000000000079c5 */ /* 0x000fcc0000000000 */
[----:B------:R-:W-:Y:S01]  /*5900*/  HGMMA.64x8x16.F32.BF16 R44, gdesc[UR4], R44, gsb0 ;  /* 0x00000000042c79f0 */ /* 0x000fe2000800182c */
[----:B------:R-:W-:Y:S01]  /*5910*/  UMOV UR6, UR8 ;  /* 0x0000000800067c82 */ /* 0x000fe20008000000 */
[----:B------:R-:W-:Y:S01]  /*5920*/  UMOV UR7, 0x40000000 ;  /* 0x4000000000077882 */ /* 0x000fe20000000000 */
[----:B------:R-:W-:Y:S01]  /*5930*/  R2UR UR8, R22 ;  /* 0x00000000160872ca */ /* 0x000fe200000e0000 */
[----:B------:R-:W-:-:S06]  /*5940*/  FMUL.FTZ R22, R33, UR61 ;  /* 0x0000003d21167c20 */ /* 0x000fcc0008410000 */
[----:B------:R-:W1:Y:S02]  /*5950*/  MUFU.TANH R22, R22 ;  /* 0x0000001600167308 */ /* 0x000e640000002400 */
[C---:B-1----:R-:W-:Y:S01]  /*5960*/  FSEL R42, R22.reuse, -INF , P4 ;  /* 0xff800000162a7808 */ /* 0x042fe20002000000 */
[----:B------:R-:W-:Y:S01]  /*5970*/  FFMA.FTZ R22, -R22, R22, 1 ;  /* 0x3f80000016167423 */ /* 0x000fe20000010116 */
        /* <DEDUP_REMOVED lines=30> */
[----:B------:R-:W-:Y:S01]  /*5b60*/  VIADD R24, R224, 0x884 ;  /* 0x00000884e0187836 */ /* 0x000fe20000000000 */
[C---:B------:R-:W-:Y:S01]  /*5b70*/  FSEL R34, R9.reuse, -INF , P5 ;  /* 0xff80000009227808 */ /* 0x040fe20002800000 */
[----:B------:R-:W-:Y:S01]  /*5b80*/  FFMA.FTZ R9, -R9, R9, 1 ;  /* 0x3f80000009097423 */ /* 0x000fe20000010109 */
[----:B------:R-:W-:Y:S01]  /*5b90*/  ISETP.GT.AND P5, PT, R2, 0x30, PT ;  /* 0x000000300200780c */ /* 0x000fe20003fa4270 */
[----:B------:R-:W-:Y:S01]  /*5ba0*/  MUFU.TANH R23, R23 ;  /* 0x0000001700177308 */ /* 0x000fe20000002400 */
[----:B------:R-:W-:Y:S01]  /*5bb0*/  R2UR UR14, R24 ;  /* 0x00000000180e72ca */ /* 0x000fe200000e0000 */
[----:B------:R-:W-:-:S02]  /*5bc0*/  VIADD R24, R224, 0x904 ;  /* 0x00000904e0187836 */ /* 0x000fc40000000000 */
[----:B------:R-:W-:-:S03]  /*5bd0*/  VIADD R224, R224, 0x986 ;  /* 0x00000986e0e07836 */ /* 0x000fc60000000000 */
[----:B------:R-:W-:Y:S02]  /*5be0*/  R2UR UR16, R24 ;  /* 0x00000000181072ca */ /* 0x000fe400000e0000 */
[----:B------:R-:W-:Y:S01]  /*5bf0*/  MUFU.TANH R24, R35 ;  /* 0x0000002300187308 */ /* 0x000fe20000002400 */
[----:B------:R-:W-:Y:S02]  /*5c00*/  R2UR UR28, R224 ;  /* 0x00000000e01c72ca */ /* 0x000fe400000e0000 */
[----:B------:R-:W-:Y:S01]  /*5c10*/  FSEL R224, R36, -INF , P2 ;  /* 0xff80000024e07808 */ /* 0x000fe20001000000 */
[----:B------:R-:W-:Y:S02]  /*5c20*/  WARPGROUP.DEPBAR.LE gsb0, 0x0 ;  /* 0x00008000000079c5 */ /* 0x000fe40000010000 */
[----:B------:R-:W-:-:S06]  /*5c30*/  WARPGROUP.ARRIVE ;  /* 0x00000000000079c5 */ /* 0x000fcc0000000000 */
[----:B------:R-:W-:Y:S01]  /*5c40*/  HGMMA.64x8x16.F32.BF16 R44, gdesc[UR4], R44, gsb0 ;  /* 0x00000000042c79f0 */ /* 0x000fe2000800182c */
[----:B------:R-:W-:Y:S01]  /*5c50*/  UMOV UR6, UR20 ;  /* 0x0000001400067c82 */ /* 0x000fe20008000000 */
[----:B------:R-:W-:Y:S01]  /*5c60*/  UMOV UR7, 0x40000000 ;  /* 0x4000000000077882 */ /* 0x000fe20000000000 */
[----:B------:R-:W-:Y:S01]  /*5c70*/  R2UR UR20, R27 ;  /* 0x000000001b1472ca */ /* 0x000fe200000e0000 */
[----:B------:R-:W-:Y:S01]  /*5c80*/  FMUL.FTZ R27, R38, UR61 ;  /* 0x0000003d261b7c20 */ /* 0x000fe20008410000 */
[C---:B------:R-:W-:Y:S01]  /*5c90*/  FSEL R38, R12.reuse, -INF , P1 ;  /* 0xff8000000c267808 */ /* 0x040fe20000800000 */
[----:B------:R-:W-:Y:S01]  /*5ca0*/  FFMA.FTZ R12, -R12, R12, 1 ;  /* 0x3f8000000c0c7423 */ /* 0x000fe2000001010c */
[----:B------:R-:W-:-:S03]  /*5cb0*/  ISETP.GT.AND P1, PT, R2, 0x40, PT ;  /* 0x000000400200780c */ /* 0x000fc60003f24270 */
        /* <DEDUP_REMOVED lines=8> */
[----:B------:R-:W-:Y:S01]  /*5d40*/  UMOV UR25, UR29 ;  /* 0x0000001d00197c82 */ /* 0x000fe20008000000 */
[----:B------:R-:W-:Y:S02]  /*5d50*/  WARPGROUP.DEPBAR.LE gsb0, 0x0 ;  /* 0x00008000000079c5 */ /* 0x000fe40000010000 */
[----:B------:R-:W-:-:S06]  /*5d60*/  WARPGROUP.ARRIVE ;  /* 0x00000000000079c5 */ /* 0x000fcc0000000000 */
[----:B------:R-:W-:Y:S01]  /*5d70*/  HGMMA.64x8x16.F32.BF16 R52, gdesc[UR4], R52, gsb0 ;  /* 0x00000000043479f0 */ /* 0x000fe20008001834 */
[----:B------:R-:W-:Y:S01]  /*5d80*/  UMOV UR6, UR23 ;  /* 0x0000001700067c82 */ /* 0x000fe20008000000 */
[----:B------:R-:W-:Y:S01]  /*5d90*/  UMOV UR7, 0x40000000 ;  /* 0x4000000000077882 */ /* 0x000fe20000000000 */
[----:B------:R-:W-:Y:S01]  /*5da0*/  UMOV UR23, 0x40 ;  /* 0x0000004000177882 */ /* 0x000fe20000000000 */
        /* <DEDUP_REMOVED lines=11> */
[----:B------:R-:W-:Y:S01]  /*5e60*/  UMOV UR4, UR17 ;  /* 0x0000001100047c82 */ /* 0x000fe20008000000 */
[----:B------:R-:W-:Y:S01]  /*5e70*/  UMOV UR5, 0x40000040 ;  /* 0x4000004000057882 */ /* 0x000fe20000000000 */
[----:B------:R-:W-:Y:S01]  /*5e80*/  ULDC UR17, c[0x0][0x744] ;  /* 0x0001d10000117ab9 */ /* 0x000fe20000000800 */
[----:B------:R-:W-:Y:S01]  /*5e90*/  UMOV UR19, 0x40 ;  /* 0x0000004000137882 */ /* 0x000fe20000000000 */
[--C-:B--2---:R-:W-:Y:S01]  /*5ea0*/  FFMA.FTZ R39, R30, UR17, -R7.reuse ;  /* 0x000000111e277c23 */ /* 0x104fe20008010807 */
[----:B------:R-:W-:Y:S01]  /*5eb0*/  FSEL R30, R21, -INF , P3 ;  /* 0xff800000151e7808 */ /* 0x000fe20001800000 */
[--C-:B------:R-:W-:Y:S01]  /*5ec0*/  FFMA.FTZ R37, R40, UR17, -R7.reuse ;  /* 0x0000001128257c23 */ /* 0x100fe20008010807 */
[--C-:B------:R-:W-:Y:S01]  /*5ed0*/  FFMA.FTZ R29, R38, UR17, -R7.reuse ;  /* 0x00000011261d7c23 */ /* 0x100fe20008010807 */
[--C-:B------:R-:W-:Y:S01]  /*5ee0*/  FFMA.FTZ R33, R42, UR17, -R7.reuse ;  /* 0x000000112a217c23 */ /* 0x100fe20008010807 */
[----:B------:R-:W-:Y:S01]  /*5ef0*/  FSEL R38, R26, -INF , P6 ;  /* 0xff8000001a267808 */ /* 0x000fe20003000000 */
[--C-:B------:R-:W-:Y:S01]  /*5f00*/  FFMA.FTZ R40, R30, UR17, -R7.reuse ;  /* 0x000000111e287c23 */ /* 0x100fe20008010807 */
[----:B------:R-:W-:Y:S01]  /*5f10*/  FSEL R30, R25, -INF , P5 ;  /* 0xff800000191e7808 */ /* 0x000fe20002800000 */
[--C-:B---3--:R-:W-:Y:S01]  /*5f20*/  FFMA.FTZ R234, R227, UR17, -R8.reuse ;  /* 0x00000011e3ea7c23 */ /* 0x108fe20008010808 */
[----:B------:R-:W-:Y:S01]  /*5f30*/  FSEL R42, R31, -INF , P1 ;  /* 0xff8000001f2a7808 */ /* 0x000fe20000800000 */
[--C-:B------:R-:W-:Y:S01]  /*5f40*/  FFMA.FTZ R34, R34, UR17, -R7.reuse ;  /* 0x0000001122227c23 */ /* 0x100fe20008010807 */
[----:B------:R-:W-:Y:S01]  /*5f50*/  FSEL R227, R23, -INF , P3 ;  /* 0xff80000017e37808 */ /* 0x000fe20001800000 */
[--C-:B------:R-:W-:Y:S01]  /*5f60*/  FFMA.FTZ R30, R30, UR17, -R7.reuse ;  /* 0x000000111e1e7c23 */ /* 0x100fe20008010807 */
[--C-:B------:R-:W-:Y:S01]  /*5f70*/  FFMA.FTZ R38, R38, UR17, -R7.reuse ;  /* 0x0000001126267c23 */ /* 0x100fe20008010807 */
[--C-:B------:R-:W-:Y:S01]  /*5f80*/  FFMA.FTZ R35, R42, UR17, -R7.reuse ;  /* 0x000000112a237c23 */ /* 0x100fe20008010807 */
[----:B------:R-:W-:Y:S01]  /*5f90*/  FFMA.FTZ R7, R224, UR17, -R7 ;  /* 0x00000011e0077c23 */ /* 0x000fe20008010807 */
[--C-:B------:R-:W-:Y:S01]  /*5fa0*/  FFMA.FTZ R42, R41, UR17, -R8.reuse ;  /* 0x00000011292a7c23 */ /* 0x100fe20008010808 */
[--C-:B------:R-:W-:Y:S01]  /*5fb0*/  FFMA.FTZ R224, R233, UR17, -R8.reuse ;  /* 0x00000011e9e07c23 */ /* 0x100fe20008010808 */
[--C-:B------:R-:W-:Y:S01]  /*5fc0*/  FFMA.FTZ R226, R227, UR17, -R8.reuse ;  /* 0x00000011e3e27c23 */ /* 0x100fe20008010808 */
[--C-:B------:R-:W-:Y:S01]  /*5fd0*/  FFMA.FTZ R41, R43, UR17, -R8.reuse ;  /* 0x000000112b297c23 */ /* 0x100fe20008010808 */
[----:B------:R-:W-:Y:S01]  /*5fe0*/  FSEL R233, R24, -INF , P4 ;  /* 0xff80000018e97808 */ /* 0x000fe20002000000 */
[--C-:B------:R-:W-:Y:S01]  /*5ff0*/  FFMA.FTZ R235, R235, UR17, -R8.reuse ;  /* 0x00000011ebeb7c23 */ /* 0x100fe20008010808 */
[----:B------:R-:W-:Y:S01]  /*6000*/  FSEL R43, R28, -INF , P6 ;  /* 0xff8000001c2b7808 */ /* 0x000fe20003000000 */
[----:B------:R-:W1:Y:S01]  /*6010*/  MUFU.EX2 R34, R34 ;  /* 0x0000002200227308 */ /* 0x000e620000000800 */
[----:B------:R-:W-:Y:S01]  /*6020*/  FSEL R227, R32, -INF , P1 ;  /* 0xff80000020e37808 */ /* 0x000fe20000800000 */
[--C-:B------:R-:W-:Y:S01]  /*6030*/  FFMA.FTZ R233, R233, UR17, -R8.reuse ;  /* 0x00000011e9e97c23 */ /* 0x100fe20008010808 */
[----:B------:R-:W-:Y:S01]  /*6040*/  FFMA.FTZ R31, -R31, R31, 1 ;  /* 0x3f8000001f1f7423 */ /* 0x000fe2000001011f */
[--C-:B------:R-:W-:Y:S01]  /*6050*/  FFMA.FTZ R43, R43, UR17, -R8.reuse ;  /* 0x000000112b2b7c23 */ /* 0x100fe20008010808 */
[----:B------:R-:W-:Y:S01]  /*6060*/  FFMA.FTZ R25, -R25, R25, 1 ;  /* 0x3f80000019197423 */ /* 0x000fe20000010119 */
[--C-:B------:R-:W-:Y:S01]  /*6070*/  FFMA.FTZ R227, R227, UR17, -R8.reuse ;  /* 0x00000011e3e37c23 */ /* 0x100fe20008010808 */
[----:B------:R-:W-:Y:S01]  /*6080*/  FFMA.FTZ R8, R236, UR17, -R8 ;  /* 0x00000011ec087c23 */ /* 0x000fe20008010808 */
[----:B------:R-:W2:Y:S01]  /*6090*/  MUFU.EX2 R39, R39 ;  /* 0x0000002700277308 */ /* 0x000ea20000000800 */
[----:B------:R-:W-:Y:S01]  /*60a0*/  FFMA.FTZ R32, -R32, R32, 1 ;  /* 0x3f80000020207423 */ /* 0x000fe20000010120 */
[----:B------:R-:W-:Y:S01]  /*60b0*/  FFMA.FTZ R21, -R21, R21, 1 ;  /* 0x3f80000015157423 */ /* 0x000fe20000010115 */
[----:B------:R-:W-:Y:S01]  /*60c0*/  FFMA.FTZ R28, -R28, R28, 1 ;  /* 0x3f8000001c1c7423 */ /* 0x000fe2000001011c */
[----:B------:R-:W-:-:S04]  /*60d0*/  UMOV UR17, UR57 ;  /* 0x0000003900117c82 */ /* 0x000fc80008000000 */
[----:B------:R-:W3:Y:S01]  /*60e0*/  MUFU.EX2 R37, R37 ;  /* 0x0000002500257308 */ /* 0x000ee20000000800 */
[----:B------:R-:W-:Y:S02]  /*60f0*/  WARPGROUP.DEPBAR.LE gsb0, 0x0 ;  /* 0x00008000000079c5 */ /* 0x000fe40000010000 */
[----:B------:R-:W-:-:S05]  /*6100*/  WARPGROUP.ARRIVE ;  /* 0x00000000000079c5 */ /* 0x000fca0000000000 */
[----:B------:R-:W-:Y:S01]  /*6110*/  MUFU.EX2 R33, R33 ;  /* 0x0000002100217308 */ /* 0x000fe20000000800 */
[----:B------:R-:W-:Y:S01]  /*6120*/  HGMMA.64x8x16.F32.BF16 R44, gdesc[UR4], R44, gsb0 ;  /* 0x00000000042c79f0 */ /* 0x000fe2000800182c */
[----:B------:R-:W-:Y:S01]  /*6130*/  UMOV UR6, UR15 ;  /* 0x0000000f00067c82 */ /* 0x000fe20008000000 */
[----:B------:R-:W-:Y:S01]  /*6140*/  UMOV UR7, 0x40000000 ;  /* 0x4000000000077882 */ /* 0x000fe20000000000 */
[----:B------:R-:W-:-:S04]  /*6150*/  UMOV UR15, 0x40000000 ;  /* 0x40000000000f7882 */ /* 0x000fc80000000000 */
[----:B------:R-:W-:Y:S08]  /*6160*/  MUFU.EX2 R35, R35 ;  /* 0x0000002300237308 */ /* 0x000ff00000000800 */
[----:B------:R-:W-:Y:S08]  /*6170*/  MUFU.EX2 R30, R30 ;  /* 0x0000001e001e7308 */ /* 0x000ff00000000800 */
[----:B------:R-:W-:Y:S08]  /*6180*/  MUFU.EX2 R224, R224 ;  /* 0x000000e000e07308 */ /* 0x000ff00000000800 */
[----:B------:R-:W4:Y:S08]  /*6190*/  MUFU.EX2 R29, R29 ;  /* 0x0000001d001d7308 */ /* 0x000f300000000800 */
[----:B------:R-:W-:Y:S08]  /*61a0*/  MUFU.EX2 R235, R235 ;  /* 0x000000eb00eb7308 */ /* 0x000ff00000000800 */
[----:B------:R-:W-:Y:S01]  /*61b0*/  MUFU.EX2 R226, R226 ;  /* 0x000000e200e27308 */ /* 0x000fe20000000800 */
[----:B------:R-:W-:-:S02]  /*61c0*/  WARPGROUP.DEPBAR.LE gsb0, 0x0 ;  /* 0x00008000000079c5 */ /* 0x000fc40000010000 */
[----:B------:R-:W-:-:S05]  /*61d0*/  WARPGROUP.ARRIVE ;  /* 0x00000000000079c5 */ /* 0x000fca0000000000 */
[----:B------:R-:W-:Y:S01]  /*61e0*/  MUFU.EX2 R42, R42 ;  /* 0x0000002a002a7308 */ /* 0x000fe20000000800 */
[----:B------:R-:W-:Y:S01]  /*61f0*/  HGMMA.64x8x16.F32.BF16 R48, gdesc[UR4], R48, gsb0 ;  /* 0x00000000043079f0 */ /* 0x000fe20008001830 */
[----:B------:R-:W-:Y:S01]  /*6200*/  UMOV UR6, UR13 ;  /* 0x0000000d00067c82 */ /* 0x000fe20008000000 */
[----:B------:R-:W-:-:S05]  /*6210*/  UMOV UR7, 0x40000000 ;  /* 0x4000000000077882 */ /* 0x000fca0000000000 */
[----:B------:R-:W5:Y:S08]  /*6220*/  MUFU.EX2 R40, R40 ;  /* 0x0000002800287308 */ /* 0x000f700000000800 */
[----:B------:R-:W-:Y:S08]  /*6230*/  MUFU.EX2 R233, R233 ;  /* 0x000000e900e97308 */ /* 0x000ff00000000800 */
[----:B------:R-:W-:Y:S01]  /*6240*/  MUFU.EX2 R8, R8 ;  /* 0x0000000800087308 */ /* 0x000fe20000000800 */
[----:B------:R-:W-:-:S02]  /*6250*/  WARPGROUP.DEPBAR.LE gsb0, 0x0 ;  /* 0x00008000000079c5 */ /* 0x000fc40000010000 */
        /* <DEDUP_REMOVED lines=17> */
[----:B------:R-:W-:Y:S01]  /*6370*/  UMOV UR10, UR26 ;  /* 0x0000001a000a7c82 */ /* 0x000fe20008000000 */
[----:B------:R-:W-:Y:S01]  /*6380*/  UMOV UR13, UR5 ;  /* 0x00000005000d7c82 */ /* 0x000fe20008000000 */
[----:B------:R-:W-:Y:S01]  /*6390*/  UMOV UR8, UR4 ;  /* 0x0000000400087c82 */ /* 0x000fe20008000000 */
[----:B------:R-:W-:Y:S01]  /*63a0*/  UMOV UR9, UR5 ;  /* 0x0000000500097c82 */ /* 0x000fe20008000000 */
        /* <DEDUP_REMOVED lines=23> */
[----:B------:R-:W-:Y:S02]  /*6520*/  WARPGROUP.DEPBAR.LE gsb0, 0x0 ;  /* 0x00008000000079c5 */ /* 0x000fe40000010000 */
[----:B------:R-:W-:-:S06]  /*6530*/  WARPGROUP.ARRIVE ;  /* 0x00000000000079c5 */ /* 0x000fcc0000000000 */
[----:B------:R-:W-:Y:S01]  /*6540*/  HGMMA.64x8x16.F32.BF16 R220, gdesc[UR8], R220, gsb0 ;  /* 0x0000000008dc79f0 */ /* 0x000fe200080018dc */
[----:B------:R-:W-:Y:S02]  /*6550*/  UMOV UR9, UR35 ;  /* 0x0000002300097c82 */ /* 0x000fe40008000000 */
[----:B------:R-:W-:Y:S02]  /*6560*/  WARPGROUP.DEPBAR.LE gsb0, 0x0 ;  /* 0x00008000000079c5 */ /* 0x000fe40000010000 */
[----:B------:R-:W-:-:S06]  /*6570*/  WARPGROUP.ARRIVE ;  /* 0x00000000000079c5 */ /* 0x000fcc0000000000 */
[----:B------:R-:W-:Y:S01]  /*6580*/  HGMMA.64x8x16.F32.BF16 R44, gdesc[UR4], R44, gsb0 ;  /* 0x00000000042c79f0 */ /* 0x000fe2000800182c */
[----:B------:R-:W-:Y:S01]  /*6590*/  UMOV UR6, UR22 ;  /* 0x0000001600067c82 */ /* 0x000fe20008000000 */
[----:B------:R-:W-:Y:S01]  /*65a0*/  UMOV UR7, 0x40000000 ;  /* 0x4000000000077882 */ /* 0x000fe20000000000 */
[----:B------:R-:W-:Y:S02]  /*65b0*/  WARPGROUP.DEPBAR.LE gsb0, 0x0 ;  /* 0x00008000000079c5 */ /* 0x000fe40000010000 */
[----:B------:R-:W1:Y:S01]  /*65c0*/  LDS R236, [R237+0x2c300] ;  /* 0x02c30000edec7984 */ /* 0x000e620000000800 */
[----:B------:R-:W-:-:S06]  /*65d0*/  WARPGROUP.ARRIVE ;  /* 0x00000000000079c5 */ /* 0x000fcc0000000000 */
[----:B------:R-:W-:Y:S01]  /*65e0*/  HGMMA.64x8x16.F32.BF16 R48, gdesc[UR4], R48, gsb0 ;  /* 0x00000000043079f0 */ /* 0x000fe20008001830 */
[----:B------:R-:W-:Y:S01]  /*65f0*/  UMOV UR6, UR20 ;  /* 0x0000001400067c82 */ /* 0x000fe20008000000 */
[----:B------:R-:W-:Y:S01]  /*6600*/  UMOV UR7, 0x40000000 ;  /* 0x4000000000077882 */ /* 0x000fe20000000000 */
[--C-:B-1----:R-:W-:Y:S01]  /*6610*/  FADD.FTZ R44, R44, -R236.reuse ;  /* 0x800000ec2c2c7221 */ /* 0x102fe20000010000 */
[----:B------:R-:W-:-:S03]  /*6620*/  FADD.FTZ R45, R45, -R236 ;  /* 0x800000ec2d2d7221 */ /* 0x000fc60000010000 */
[----:B------:R-:W-:Y:S01]  /*6630*/  FMUL.FTZ R44, R34, R44 ;  /* 0x0000002c222c7220 */ /* 0x000fe20000410000 */
[----:B--2---:R-:W-:-:S03]  /*6640*/  FMUL.FTZ R45, R39, R45 ;  /* 0x0000002d272d7220 */ /* 0x004fc60000410000 */
[----:B------:R-:W-:Y:S01]  /*6650*/  FMUL.FTZ R9, R9, R44 ;  /* 0x0000002c09097220 */ /* 0x000fe20000410000 */
[----:B------:R-:W-:Y:S02]  /*6660*/  FMUL.FTZ R10, R10, R45 ;  /* 0x0000002d0a0a7220 */ /* 0x000fe40000410000 */
[----:B------:R-:W1:Y:S03]  /*6670*/  MUFU.EX2 R45, R38 ;  /* 0x00000026002d7308 */ /* 0x000e660000000800 */
[----:B------:R-:W-:Y:S01]  /*6680*/  F2FP.BF16.F32.PACK_AB R10, R10, R9 ;  /* 0x000000090a0a723e */ /* 0x000fe200000010ff */
[----:B------:R-:W-:Y:S02]  /*6690*/  WARPGROUP.DEPBAR.LE gsb0, 0x0 ;  /* 0x00008000000079c5 */ /* 0x000fe40000010000 */
[----:B------:R-:W-:Y:S01]  /*66a0*/  WARPGROUP.ARRIVE ;  /* 0x00000000000079c5 */ /* 0x000fe20000000000 */
[--C-:B------:R-:W-:Y:S01]  /*66b0*/  FADD.FTZ R44, R49, -R236.reuse ;  /* 0x800000ec312c7221 */ /* 0x100fe20000010000 */
[----:B------:R2:W1:Y:S01]  /*66c0*/  MUFU.EX2 R38, R7 ;  /* 0x0000000700267308 */ /* 0x0004620000000800 */
[----:B------:R-:W-:-:S02]  /*66d0*/  FADD.FTZ R48, R48, -R236 ;  /* 0x800000ec30307221 */ /* 0x000fc40000010000 */
[----:B---3--:R-:W-:Y:S01]  /*66e0*/  FMUL.FTZ R49, R37, R44 ;  /* 0x0000002c25317220 */ /* 0x008fe20000410000 */
[----:B------:R-:W-:Y:S01]  /*66f0*/  HGMMA.64x8x16.F32.BF16 R52, gdesc[UR4], R52, gsb0 ;  /* 0x00000000043479f0 */ /* 0x000fe20008001834 */
[----:B------:R-:W-:Y:S01]  /*6700*/  UMOV UR6, UR30 ;  /* 0x0000001e00067c82 */ /* 0x000fe20008000000 */
[----:B------:R-:W-:Y:S01]  /*6710*/  UMOV UR7, 0x40000000 ;  /* 0x4000000000077882 */ /* 0x000fe20000000000 */
[----:B------:R-:W-:Y:S01]  /*6720*/  FMUL.FTZ R49, R14, R49 ;  /* 0x000000310e317220 */ /* 0x000fe20000410000 */
[----:B----4-:R-:W-:Y:S01]  /*6730*/  FMUL.FTZ R48, R29, R48 ;  /* 0x000000301d307220 */ /* 0x010fe20000410000 */
[----:B--2---:R-:W-:Y:S01]  /*6740*/  FFMA.FTZ R7, -R26, R26, 1 ;  /* 0x3f8000001a077423 */ /* 0x004fe2000001011a */
[----:B------:R-:W-:Y:S01]  /*6750*/  FFMA.FTZ R44, -R13, R13, 1 ;  /* 0x3f8000000d2c7423 */ /* 0x000fe2000001010d */
[----:B------:R-:W-:Y:S01]  /*6760*/  FFMA.FTZ R13, -R15, R15, 1 ;  /* 0x3f8000000f0d7423 */ /* 0x000fe2000001010f */
[----:B------:R-:W-:Y:S02]  /*6770*/  FMUL.FTZ R12, R12, R48 ;  /* 0x000000300c0c7220 */ /* 0x000fe40000410000 */
[----:B------:R-:W-:Y:S03]  /*6780*/  MUFU.EX2 R48, R43 ;  /* 0x0000002b00307308 */ /* 0x000fe60000000800 */
[----:B------:R-:W-:Y:S01]  /*6790*/  F2FP.BF16.F32.PACK_AB R12, R49, R12 ;  /* 0x0000000c310c723e */ /* 0x000fe200000010ff */
[----:B------:R-:W-:-:S02]  /*67a0*/  WARPGROUP.DEPBAR.LE gsb0, 0x0 ;  /* 0x00008000000079c5 */ /* 0x000fc40000010000 */
[----:B------:R-:W-:Y:S01]  /*67b0*/  WARPGROUP.ARRIVE ;  /* 0x00000000000079c5 */ /* 0x000fe20000000000 */
[--C-:B------:R-:W-:Y:S01]  /*67c0*/  FADD.FTZ R14, R53, -R236.reuse ;  /* 0x800000ec350e7221 */ /* 0x100fe20000010000 */
[----:B------:R-:W-:-:S03]  /*67d0*/  FADD.FTZ R52, R52, -R236 ;  /* 0x800000ec34347221 */ /* 0x000fc60000010000 */
[C---:B------:R-:W-:Y:S01]  /*67e0*/  FMUL.FTZ R53, R33.reuse, R14 ;  /* 0x0000000e21357220 */ /* 0x040fe20000410000 */
[----:B------:R-:W-:Y:S01]  /*67f0*/  HGMMA.64x8x16.F32.BF16 R216, gdesc[UR4], R216, gsb0 ;  /* 0x0000000004d879f0 */ /* 0x000fe200080018d8 */
[----:B------:R-:W-:Y:S01]  /*6800*/  UMOV UR6, UR28 ;  /* 0x0000001c00067c82 */ /* 0x000fe20008000000 */
[----:B------:R-:W-:Y:S01]  /*6810*/  UMOV UR7, 0x40000000 ;  /* 0x4000000000077882 */ /* 0x000fe20000000000 */
[----:B------:R-:W-:Y:S01]  /*6820*/  FMUL.FTZ R22, R22, R53 ;  /* 0x0000003516167220 */ /* 0x000fe20000410000 */
[----:B-----5:R-:W-:Y:S01]  /*6830*/  FMUL.FTZ R52, R40, R52 ;  /* 0x0000003428347220 */ /* 0x020fe20000410000 */
[----:B------:R-:W-:-:S03]  /*6840*/  F2FP.BF16.F32.PACK_AB R40, R33, R40 ;  /* 0x000000282128723e */ /* 0x000fc600000010ff */
[----:B------:R-:W-:Y:S01]  /*6850*/  FMUL.FTZ R21, R21, R52 ;  /* 0x0000003415157220 */ /* 0x000fe20000410000 */
[----:B------:R-:W-:Y:S02]  /*6860*/  WARPGROUP.DEPBAR.LE gsb0, 0x0 ;  /* 0x00008000000079c5 */ /* 0x000fe40000010000 */
[----:B------:R-:W-:Y:S01]  /*6870*/  WARPGROUP.ARRIVE ;  /* 0x00000000000079c5 */ /* 0x000fe20000000000 */
[--C-:B------:R-:W-:Y:S01]  /*6880*/  FADD.FTZ R14, R217, -R236.reuse ;  /* 0x800000ecd90e7221 */ /* 0x100fe20000010000 */
[----:B------:R-:W-:-:S03]  /*6890*/  FADD.FTZ R53, R216, -R236 ;  /* 0x800000ecd8357221 */ /* 0x000fc60000010000 */
[----:B-1----:R-:W-:Y:S01]  /*68a0*/  FMUL.FTZ R14, R45, R14 ;  /* 0x0000000e2d0e7220 */ /* 0x002fe20000410000 */
[----:B------:R-:W-:Y:S01]  /*68b0*/  HGMMA.64x8x16.F32.BF16 R220, gdesc[UR4], R220, gsb0 ;  /* 0x0000000004dc79f0 */ /* 0x000fe200080018dc */
[----:B------:R-:W-:Y:S01]  /*68c0*/  FMUL.FTZ R26, R30, R53 ;  /* 0x000000351e1a7220 */ /* 0x000fe20000410000 */
[----:B------:R-:W-:Y:S01]  /*68d0*/  UIADD3 UR4, UR60, 0x2c500, URZ ;  /* 0x0002c5003c047890 */ /* 0x000fe2000fffe03f */
[----:B------:R-:W-:Y:S01]  /*68e0*/  FMUL.FTZ R7, R7, R14 ;  /* 0x0000000e07077220 */ /* 0x000fe20000410000 */
[----:B------:R-:W-:Y:S01]  /*68f0*/  FFMA.FTZ R14, -R36, R36, 1 ;  /* 0x3f800000240e7423 */ /* 0x000fe20000010124 */
[----:B------:R-:W-:Y:S01]  /*6900*/  FMUL.FTZ R26, R25, R26 ;  /* 0x0000001a191a7220 */ /* 0x000fe20000410000 */
[----:B------:R-:W-:Y:S01]  /*6910*/  USHF.R.U32.HI UR4, URZ, 0x4, UR4 ;  /* 0x000000043f047899 */ /* 0x000fe20008011604 */
[----:B------:R-:W1:Y:S01]  /*6920*/  MUFU.EX2 R25, R234 ;  /* 0x000000ea00197308 */ /* 0x000e620000000800 */
[----:B------:R-:W-:Y:S02]  /*6930*/  UMOV UR7, 0x40 ;  /* 0x0000004000077882 */ /* 0x000fe40000000000 */
[----:B------:R-:W-:Y:S01]  /*6940*/  F2FP.BF16.F32.PACK_AB R26, R7, R26 ;  /* 0x0000001a071a723e */ /* 0x000fe200000010ff */
[----:B------:R-:W-:-:S04]  /*6950*/  ULOP3.LUT UR4, UR4, 0x3fff, URZ, 0xc0, !UPT ;  /* 0x00003fff04047892 */ /* 0x000fc8000f8ec03f */
[----:B------:R-:W-:-:S04]  /*6960*/  ULOP3.LUT UR4, UR4, 0x80000, URZ, 0xfc, !UPT ;  /* 0x0008000004047892 */ /* 0x000fc8000f8efc3f */
[----:B------:R-:W-:Y:S02]  /*6970*/  UIADD3 UR5, UR4, 0x80, URZ ;  /* 0x0000008004057890 */ /* 0x000fe4000fffe03f */
[----:B------:R-:W-:Y:S02]  /*6980*/  UIADD3 UR6, UR4, 0x100, URZ ;  /* 0x0000010004067890 */ /* 0x000fe4000fffe03f */
[----:B------:R-:W-:Y:S01]  /*6990*/  UMOV UR58, UR4 ;  /* 0x00000004003a7c82 */ /* 0x000fe20008000000 */
[----:B------:R-:W-:Y:S02]  /*69a0*/  UIADD3 UR50, UR4, 0x10, URZ ;  /* 0x0000001004327890 */ /* 0x000fe4000fffe03f */
[----:B------:R-:W-:Y:S01]  /*69b0*/  UMOV UR34, UR5 ;  /* 0x0000000500227c82 */ /* 0x000fe20008000000 */
[----:B------:R-:W-:Y:S01]  /*69c0*/  UIADD3 UR5, UR4, 0x180, URZ ;  /* 0x0000018004057890 */ /* 0x000fe2000fffe03f */
[----:B------:R-:W-:Y:S01]  /*69d0*/  UMOV UR14, UR6 ;  /* 0x00000006000e7c82 */ /* 0x000fe20008000000 */
[----:B------:R-:W-:-:S02]  /*69e0*/  UIADD3 UR6, UR4, 0x200, URZ ;  /* 0x0000020004067890 */ /* 0x000fc4000fffe03f */
[----:B------:R-:W-:-:S03]  /*69f0*/  UIADD3 UR54, UR4, 0x190, URZ ;  /* 0x0000019004367890 */ /* 0x000fc6000fffe03f */
[----:B------:R-:W-:Y:S01]  /*6a00*/  UMOV UR18, UR5 ;  /* 0x0000000500127c82 */ /* 0x000fe20008000000 */
[----:B------:R-:W-:Y:S02]  /*6a10*/  UIADD3 UR5, UR4, 0x90, URZ ;  /* 0x0000009004057890 */ /* 0x000fe4000fffe03f */
[----:B------:R-:W-:Y:S02]  /*6a20*/  UIADD3 UR46, UR4, 0x210, URZ ;  /* 0x00000210042e7890 */ /* 0x000fe4000fffe03f */
[----:B------:R-:W-:Y:S02]  /*6a30*/  UIADD3 UR30, UR4, 0x20, URZ ;  /* 0x00000020041e7890 */ /* 0x000fe4000fffe03f */
[----:B------:R-:W-:Y:S02]  /*6a40*/  UIADD3 UR42, UR4, 0xa0, URZ ;  /* 0x000000a0042a7890 */ /* 0x000fe4000fffe03f */
[----:B------:R-:W-:Y:S01]  /*6a50*/  UIADD3 UR38, UR4, 0x120, URZ ;  /* 0x0000012004267890 */ /* 0x000fe2000fffe03f */
[----:B------:R-:W-:Y:S01]  /*6a60*/  UMOV UR8, UR34 ;  /* 0x0000002200087c82 */ /* 0x000fe20008000000 */
[----:B------:R-:W-:Y:S01]  /*6a70*/  UIADD3 UR26, UR4, 0x220, URZ ;  /* 0x00000220041a7890 */ /* 0x000fe2000fffe03f */
[----:B------:R-:W-:Y:S01]  /*6a80*/  MOV R9, UR30 ;  /* 0x0000001e00097c02 */ /* 0x000fe20008000f00 */
[----:B------:R-:W-:-:S02]  /*6a90*/  WARPGROUP.DEPBAR.LE gsb0, 0x0 ;  /* 0x00008000000079c5 */ /* 0x000fc40000010000 */
[----:B------:R-:W2:Y:S01]  /*6aa0*/  LDS R237, [R237+0x2c320] ;  /* 0x02c32000eded7984 */ /* 0x000ea20000000800 */
[--C-:B------:R-:W-:Y:S01]  /*6ab0*/  FADD.FTZ R220, R220, -R236.reuse ;  /* 0x800000ecdcdc7221 */ /* 0x100fe20000010000 */
[----:B------:R-:W-:-:S03]  /*6ac0*/  FADD.FTZ R221, R221, -R236 ;  /* 0x800000ecdddd7221 */ /* 0x000fc60000010000 */
[----:B------:R-:W-:Y:S01]  /*6ad0*/  FMUL.FTZ R36, R35, R220 ;  /* 0x000000dc23247220 */ /* 0x000fe20000410000 */
[C---:B------:R-:W-:Y:S01]  /*6ae0*/  FMUL.FTZ R221, R38.reuse, R221 ;  /* 0x000000dd26dd7220 */ /* 0x040fe20000410000 */
[----:B------:R-:W-:Y:S02]  /*6af0*/  F2FP.BF16.F32.PACK_AB R38, R38, R35 ;  /* 0x000000232626723e */ /* 0x000fe400000010ff */
[----:B------:R-:W-:Y:S01]  /*6b00*/  FMUL.FTZ R36, R31, R36 ;  /* 0x000000241f247220 */ /* 0x000fe20000410000 */
[----:B------:R-:W-:-:S05]  /*6b10*/  FMUL.FTZ R31, R14, R221 ;  /* 0x000000dd0e1f7220 */ /* 0x000fca0000410000 */
[----:B------:R-:W-:Y:S01]  /*6b20*/  F2FP.BF16.F32.PACK_AB R36, R31, R36 ;  /* 0x000000241f24723e */ /* 0x000fe200000010ff */
[--C-:B--2---:R-:W-:Y:S01]  /*6b30*/  FADD.FTZ R53, R46, -R237.reuse ;  /* 0x800000ed2e357221 */ /* 0x104fe20000010000 */
[--C-:B------:R-:W-:Y:S01]  /*6b40*/  FADD.FTZ R51, R51, -R237.reuse ;  /* 0x800000ed33337221 */ /* 0x100fe20000010000 */
[----:B------:R-:W-:Y:S01]  /*6b50*/  FFMA.FTZ R46, -R20, R20, 1 ;  /* 0x3f800000142e7423 */ /* 0x000fe20000010114 */
[----:B------:R-:W-:Y:S01]  /*6b60*/  FFMA.FTZ R20, -R23, R23, 1 ;  /* 0x3f80000017147423 */ /* 0x000fe20000010117 */
[----:B------:R-:W-:Y:S01]  /*6b70*/  FMUL.FTZ R14, R224, R53 ;  /* 0x00000035e00e7220 */ /* 0x000fe20000410000 */
[----:B------:R-:W-:Y:S01]  /*6b80*/  FMUL.FTZ R51, R42, R51 ;  /* 0x000000332a337220 */ /* 0x000fe20000410000 */
[--C-:B------:R-:W-:Y:S01]  /*6b90*/  FADD.FTZ R50, R50, -R237.reuse ;  /* 0x800000ed32327221 */ /* 0x100fe20000010000 */
[--C-:B------:R-:W-:Y:S01]  /*6ba0*/  FADD.FTZ R222, R222, -R237.reuse ;  /* 0x800000eddede7221 */ /* 0x100fe20000010000 */
[----:B------:R-:W-:Y:S01]  /*6bb0*/  FMUL.FTZ R11, R11, R14 ;  /* 0x0000000e0b0b7220 */ /* 0x000fe20000410000 */
[--C-:B------:R-:W-:Y:S01]  /*6bc0*/  FADD.FTZ R14, R47, -R237.reuse ;  /* 0x800000ed2f0e7221 */ /* 0x100fe20000010000 */
[----:B------:R-:W-:Y:S01]  /*6bd0*/  FMUL.FTZ R46, R46, R51 ;  /* 0x000000332e2e7220 */ /* 0x000fe20000410000 */
[----:B------:R2:W3:Y:S01]  /*6be0*/  MUFU.EX2 R47, R41 ;  /* 0x00000029002f7308 */ /* 0x0004e20000000800 */
[----:B-1----:R-:W-:Y:S01]  /*6bf0*/  FMUL.FTZ R50, R25, R50 ;  /* 0x0000003219327220 */ /* 0x002fe20000410000 */
[----:B------:R-:W-:Y:S01]  /*6c00*/  FMUL.FTZ R15, R235, R14 ;  /* 0x0000000eeb0f7220 */ /* 0x000fe20000410000 */
[----:B------:R-:W-:Y:S01]  /*6c10*/  F2FP.BF16.F32.PACK_AB R14, R39, R34 ;  /* 0x00000022270e723e */ /* 0x000fe200000010ff */
[----:B------:R-:W-:Y:S01]  /*6c20*/  FFMA.FTZ R51, -R24, R24, 1 ;  /* 0x3f80000018337423 */ /* 0x000fe20000010118 */
[----:B------:R-:W-:Y:S01]  /*6c30*/  F2FP.BF16.F32.PACK_AB R24, R37, R29 ;  /* 0x0000001d2518723e */ /* 0x000fe200000010ff */
[----:B------:R-:W-:Y:S01]  /*6c40*/  FMUL.FTZ R44, R44, R15 ;  /* 0x0000000f2c2c7220 */ /* 0x000fe20000410000 */
[--C-:B------:R-:W-:Y:S01]  /*6c50*/  FADD.FTZ R15, R54, -R237.reuse ;  /* 0x800000ed360f7221 */ /* 0x100fe20000010000 */
[----:B------:R-:W1:Y:S01]  /*6c60*/  MUFU.EX2 R39, R227 ;  /* 0x000000e300277308 */ /* 0x000e620000000800 */
[----:B------:R-:W-:Y:S01]  /*6c70*/  F2FP.BF16.F32.PACK_AB R25, R42, R25 ;  /* 0x000000192a19723e */ /* 0x000fe200000010ff */
[--C-:B------:R-:W-:Y:S01]  /*6c80*/  FADD.FTZ R34, R55, -R237.reuse ;  /* 0x800000ed37227221 */ /* 0x100fe20000010000 */
[----:B------:R-:W-:Y:S01]  /*6c90*/  FMUL.FTZ R15, R226, R15 ;  /* 0x0000000fe20f7220 */ /* 0x000fe20000410000 */
[----:B--2---:R-:W-:Y:S01]  /*6ca0*/  F2FP.BF16.F32.PACK_AB R41, R233, R226 ;  /* 0x000000e2e929723e */ /* 0x004fe200000010ff */
[--C-:B------:R-:W-:Y:S01]  /*6cb0*/  FADD.FTZ R218, R218, -R237.reuse ;  /* 0x800000eddada7221 */ /* 0x100fe20000010000 */
[--C-:B------:R-:W-:Y:S01]  /*6cc0*/  FADD.FTZ R219, R219, -R237.reuse ;  /* 0x800000eddbdb7221 */ /* 0x100fe20000010000 */
[----:B------:R-:W-:Y:S01]  /*6cd0*/  FMUL.FTZ R20, R20, R15 ;  /* 0x0000000f14147220 */ /* 0x000fe20000410000 */
[----:B------:R-:W-:Y:S01]  /*6ce0*/  F2FP.BF16.F32.PACK_AB R15, R235, R224 ;  /* 0x000000e0eb0f723e */ /* 0x000fe200000010ff */
[----:B------:R-:W-:Y:S01]  /*6cf0*/  BAR.SYNC.DEFER_BLOCKING 0x9, 0x100 ;  /* 0x0244000000007b1d */ /* 0x000fe20000010000 */
[----:B------:R-:W-:Y:S01]  /*6d00*/  FADD.FTZ R223, R223, -R237 ;  /* 0x800000eddfdf7221 */ /* 0x000fe20000010000 */
[----:B------:R-:W-:Y:S01]  /*6d10*/  FMUL.FTZ R34, R233, R34 ;  /* 0x00000022e9227220 */ /* 0x000fe20000410000 */
[----:B---3--:R-:W-:Y:S01]  /*6d20*/  FMUL.FTZ R218, R47, R218 ;  /* 0x000000da2fda7220 */ /* 0x008fe20000410000 */
[----:B------:R-:W-:Y:S01]  /*6d30*/  FMUL.FTZ R219, R48, R219 ;  /* 0x000000db30db7220 */ /* 0x000fe20000410000 */
[----:B------:R-:W-:Y:S01]  /*6d40*/  FMUL.FTZ R13, R13, R50 ;  /* 0x000000320d0d7220 */ /* 0x000fe20000410000 */
[----:B------:R-:W-:Y:S01]  /*6d50*/  FMUL.FTZ R51, R51, R34 ;  /* 0x0000002233337220 */ /* 0x000fe20000410000 */
[----:B------:R-:W-:Y:S01]  /*6d60*/  FMUL.FTZ R27, R27, R218 ;  /* 0x000000da1b1b7220 */ /* 0x000fe20000410000 */
[----:B-1----:R-:W-:Y:S01]  /*6d70*/  FMUL.FTZ R23, R39, R222 ;  /* 0x000000de27177220 */ /* 0x002fe20000410000 */
[----:B------:R-:W-:Y:S01]  /*6d80*/  F2FP.BF16.F32.PACK_AB R39, R8, R39 ;  /* 0x000000270827723e */ /* 0x000fe200000010ff */
[----:B------:R-:W-:Y:S01]  /*6d90*/  FMUL.FTZ R28, R28, R219 ;  /* 0x000000db1c1c7220 */ /* 0x000fe20000410000 */
[----:B------:R-:W-:Y:S01]  /*6da0*/  F2FP.BF16.F32.PACK_AB R11, R44, R11 ;  /* 0x0000000b2c0b723e */ /* 0x000fe200000010ff */
[----:B------:R-:W-:Y:S01]  /*6db0*/  FMUL.FTZ R32, R32, R23 ;  /* 0x0000001720207220 */ /* 0x000fe20000410000 */
[----:B------:R-:W-:Y:S01]  /*6dc0*/  IMAD R23, R4, 0x2000, R6 ;  /* 0x0000200004177824 */ /* 0x000fe200078e0206 */
[----:B------:R-:W-:-:S02]  /*6dd0*/  F2FP.BF16.F32.PACK_AB R13, R46, R13 ;  /* 0x0000000d2e0d723e */ /* 0x000fc400000010ff */
[----:B------:R-:W-:Y:S02]  /*6de0*/  F2FP.BF16.F32.PACK_AB R50, R22, R21 ;  /* 0x000000151632723e */ /* 0x000fe400000010ff */
[----:B------:R-:W-:Y:S02]  /*6df0*/  SHF.R.U32.HI R216, RZ, 0x4, R23 ;  /* 0x00000004ffd87819 */ /* 0x000fe40000011617 */
[----:B------:R-:W-:Y:S02]  /*6e00*/  F2FP.BF16.F32.PACK_AB R51, R51, R20 ;  /* 0x000000143333723e */ /* 0x000fe400000010ff */
[----:B------:R-:W-:Y:S01]  /*6e10*/  LOP3.LUT R216, R216, 0x3fff, RZ, 0xc0, !PT ;  /* 0x00003fffd8d87812 */ /* 0x000fe200078ec0ff */
[----:B------:R1:W-:Y:S01]  /*6e20*/  STSM.16.M88.2 [R0+0x2c500], R14 ;  /* 0x02c5000e00007844 */ /* 0x0003e20000000100 */
[----:B------:R-:W-:Y:S02]  /*6e30*/  F2FP.BF16.F32.PACK_AB R27, R28, R27 ;  /* 0x0000001b1c1b723e */ /* 0x000fe400000010ff */
[C---:B------:R-:W-:Y:S01]  /*6e40*/  R2UR UR56, R216.reuse ;  /* 0x00000000d83872ca */ /* 0x040fe200000e0000 */
[----:B------:R-:W-:Y:S01]  /*6e50*/  STSM.16.M88.2 [R0+0x2cd00], R24 ;  /* 0x02cd001800007844 */ /* 0x000fe20000000100 */
[----:B------:R-:W-:-:S02]  /*6e60*/  VIADD R6, R216, 0x80 ;  /* 0x00000080d8067836 */ /* 0x000fc40000000000 */
[----:B------:R-:W-:Y:S01]  /*6e70*/  VIADD R217, R216, 0x500 ;  /* 0x00000500d8d97836 */ /* 0x000fe20000000000 */
[----:B------:R-:W-:Y:S02]  /*6e80*/  STSM.16.M88.2 [R0+0x2d500], R40 ;  /* 0x02d5002800007844 */ /* 0x000fe40000000100 */
[----:B------:R-:W-:Y:S01]  /*6e90*/  R2UR UR48, R6 ;  /* 0x00000000063072ca */ /* 0x000fe200000e0000 */
[----:B------:R-:W-:Y:S01]  /*6ea0*/  VIADD R6, R216, 0x100 ;  /* 0x00000100d8067836 */ /* 0x000fe20000000000 */
[----:B-1----:R-:W-:Y:S01]  /*6eb0*/  F2FP.BF16.F32.PACK_AB R14, R45, R30 ;  /* 0x0000001e2d0e723e */ /* 0x002fe200000010ff */
[----:B------:R-:W-:Y:S01]  /*6ec0*/  FMUL.FTZ R30, R8, R223 ;  /* 0x000000df081e7220 */ /* 0x000fe20000410000 */
[----:B------:R-:W-:Y:S02]  /*6ed0*/  F2FP.BF16.F32.PACK_AB R15, R48, R47 ;  /* 0x0000002f300f723e */ /* 0x000fe400000010ff */
[----:B------:R-:W-:Y:S01]  /*6ee0*/  UMOV UR32, UR56 ;  /* 0x0000003800207c82 */ /* 0x000fe20008000000 */
[----:B------:R-:W-:Y:S01]  /*6ef0*/  FMUL.FTZ R225, R225, R30 ;  /* 0x0000001ee1e17220 */ /* 0x000fe20000410000 */
[----:B------:R-:W-:Y:S01]  /*6f00*/  UMOV UR12, UR56 ;  /* 0x00000038000c7c82 */ /* 0x000fe20008000000 */
[----:B------:R-:W-:Y:S01]  /*6f10*/  STSM.16.M88.2 [R0+0x2dd00], R14 ;  /* 0x02dd000e00007844 */ /* 0x000fe20000000100 */
[----:B------:R-:W-:Y:S01]  /*6f20*/  UMOV UR16, UR56 ;  /* 0x0000003800107c82 */ /* 0x000fe20008000000 */
[----:B------:R-:W-:Y:S01]  /*6f30*/  R2UR UR28, R6 ;  /* 0x00000000061c72ca */ /* 0x000fe200000e0000 */
[----:B------:R-:W-:Y:S01]  /*6f40*/  VIADD R6, R216, 0x180 ;  /* 0x00000180d8067836 */ /* 0x000fe20000000000 */
[----:B------:R-:W-:Y:S01]  /*6f50*/  STSM.16.M88.2 [R0+0x2e500], R38 ;  /* 0x02e5002600007844 */ /* 0x000fe20000000100 */
[----:B------:R-:W-:Y:S01]  /*6f60*/  F2FP.BF16.F32.PACK_AB R37, R225, R32 ;  /* 0x00000020e125723e */ /* 0x000fe200000010ff */
[----:B------:R-:W-:Y:S01]  /*6f70*/  UMOV UR20, UR48 ;  /* 0x0000003000147c82 */ /* 0x000fe20008000000 */
[----:B------:R-:W-:Y:S01]  /*6f80*/  UMOV UR52, UR48 ;  /* 0x0000003000347c82 */ /* 0x000fe20008000000 */
[----:B------:R-:W-:Y:S01]  /*6f90*/  @!PT LDS RZ, [RZ] ;  /* 0x00000000fffff984 */ /* 0x000fe20000000800 */
[----:B------:R-:W-:Y:S01]  /*6fa0*/  @!PT LDS RZ, [RZ] ;  /* 0x00000000fffff984 */ /* 0x000fe20000000800 */
[----:B------:R-:W-:Y:S01]  /*6fb0*/  @!PT LDS RZ, [RZ] ;  /* 0x00000000fffff984 */ /* 0x000fe20000000800 */
[----:B------:R-:W-:Y:S01]  /*6fc0*/  @!PT LDS RZ, [RZ] ;  /* 0x00000000fffff984 */ /* 0x000fe20000000800 */
[----:B------:R1:W-:Y:S06]  /*6fd0*/  MEMBAR.ALL.CTA ;  /* 0x0000000000007992 */ /* 0x0003ec0000008000 */
[----:B-1----:R-:W1:Y:S01]  /*6fe0*/  FENCE.VIEW.ASYNC.S ;  /* 0x00000000000073c6 */ /* 0x002e620000000000 */
[----:B------:R-:W-:Y:S01]  /*6ff0*/  UMOV UR44, UR48 ;  /* 0x00000030002c7c82 */ /* 0x000fe20008000000 */
[----:B------:R-:W-:Y:S01]  /*7000*/  MOV R8, UR31 ;  /* 0x0000001f00087c02 */ /* 0x000fe20008000f00 */
[----:B------:R-:W-:Y:S01]  /*7010*/  UMOV UR40, UR28 ;  /* 0x0000001c00287c82 */ /* 0x000fe20008000000 */
[----:B------:R-:W-:Y:S01]  /*7020*/  UMOV UR36, UR28 ;  /* 0x0000001c00247c82 */ /* 0x000fe20008000000 */
[----:B------:R-:W-:Y:S01]  /*7030*/  UMOV UR24, UR28 ;  /* 0x0000001c00187c82 */ /* 0x000fe20008000000 */
[----:B-1----:R-:W-:Y:S06]  /*7040*/  BAR.SYNC.DEFER_BLOCKING 0x9, 0x100 ;  /* 0x0244000000007b1d */ /* 0x002fec0000010000 */
[----:B------:R-:W-:Y:S04]  /*7050*/  STSM.16.M88.2 [R0+0x2ed00], R10 ;  /* 0x02ed000a00007844 */ /* 0x000fe80000000100 */
[----:B------:R-:W-:Y:S04]  /*7060*/  STSM.16.M88.2 [R0+0x2f500], R12 ;  /* 0x02f5000c00007844 */ /* 0x000fe80000000100 */
[----:B------:R-:W-:Y:S04]  /*7070*/  STSM.16.M88.2 [R0+0x2fd00], R50 ;  /* 0x02fd003200007844 */ /* 0x000fe80000000100 */
[----:B------:R-:W-:Y:S04]  /*7080*/  STSM.16.M88.2 [R0+0x30500], R26 ;  /* 0x0305001a00007844 */ /* 0x000fe80000000100 */
[----:B------:R1:W-:Y:S01]  /*7090*/  STSM.16.M88.2 [R0+0x30d00], R36 ;  /* 0x030d002400007844 */ /* 0x0003e20000000100 */
[----:B------:R-:W-:-:S06]  /*70a0*/  WARPGROUP.ARRIVE ;  /* 0x00000000000079c5 */ /* 0x000fcc0000000000 */
[----:B------:R-:W-:Y:S03]  /*70b0*/  HGMMA.64x16x16.F32.BF16 R56, gdesc[UR56].tnspA.tnspB, R56, gsb0 ;  /* 0x60200000383879f0 */ /* 0x000fe60008001838 */
[----:B------:R-:W-:Y:S02]  /*70c0*/  WARPGROUP.DEPBAR.LE gsb0, 0x0 ;  /* 0x00008000000079c5 */ /* 0x000fe40000010000 */
[----:B------:R-:W-:-:S06]  /*70d0*/  WARPGROUP.ARRIVE ;  /* 0x00000000000079c5 */ /* 0x000fcc0000000000 */
[----:B------:R-:W-:Y:S01]  /*70e0*/  HGMMA.64x16x16.F32.BF16 R72, gdesc[UR32].tnspA.tnspB, R72, gsb0 ;  /* 0x60200000204879f0 */ /* 0x000fe20008001848 */
[----:B------:R-:W-:Y:S01]  /*70f0*/  UIADD3 UR34, UR4, 0x1a0, URZ ;  /* 0x000001a004227890 */ /* 0x000fe2000fffe03f */
[----:B------:R-:W-:Y:S01]  /*7100*/  UMOV UR32, UR28 ;  /* 0x0000001c00207c82 */ /* 0x000fe20008000000 */
[----:B------:R-:W-:Y:S01]  /*7110*/  UMOV UR33, UR29 ;  /* 0x0000001d00217c82 */ /* 0x000fe20008000000 */
[----:B------:R-:W-:Y:S01]  /*7120*/  UMOV UR35, 0x40 ;  /* 0x0000004000237882 */ /* 0x000fe20000000000 */
[----:B------:R-:W-:Y:S02]  /*7130*/  WARPGROUP.DEPBAR.LE gsb0, 0x0 ;  /* 0x00008000000079c5 */ /* 0x000fe40000010000 */
[----:B------:R-:W-:-:S06]  /*7140*/  WARPGROUP.ARRIVE ;  /* 0x00000000000079c5 */ /* 0x000fcc0000000000 */
[----:B------:R-:W-:Y:S01]  /*7150*/  HGMMA.64x16x16.F32.BF16 R88, gdesc[UR12].tnspA.tnspB, R88, gsb0 ;  /* 0x602000000c5879f0 */ /* 0x000fe20008001858 */
[----:B------:R-:W-:Y:S01]  /*7160*/  UMOV UR12, UR14 ;  /* 0x0000000e000c7c82 */ /* 0x000fe20008000000 */
[----:B------:R-:W-:Y:S01]  /*7170*/  UMOV UR13, UR15 ;  /* 0x0000000f000d7c82 */ /* 0x000fe20008000000 */
[----:B------:R-:W-:Y:S01]  /*7180*/  UMOV UR14, UR18 ;  /* 0x00000012000e7c82 */ /* 0x000fe20008000000 */
[----:B------:R-:W-:Y:S01]  /*7190*/  UMOV UR15, UR19 ;  /* 0x00000013000f7c82 */ /* 0x000fe20008000000 */
[----:B------:R-:W-:Y:S02]  /*71a0*/  WARPGROUP.DEPBAR.LE gsb0, 0x0 ;  /* 0x00008000000079c5 */ /* 0x000fe40000010000 */
[----:B------:R-:W-:-:S06]  /*71b0*/  WARPGROUP.ARRIVE ;  /* 0x00000000000079c5 */ /* 0x000fcc0000000000 */
[----:B------:R-:W-:Y:S01]  /*71c0*/  HGMMA.64x16x16.F32.BF16 R104, gdesc[UR16].tnspA.tnspB, R104, gsb0 ;  /* 0x60200000106879f0 */ /* 0x000fe20008001868 */
[----:B------:R-:W-:Y:S01]  /*71d0*/  UMOV UR16, UR56 ;  /* 0x0000003800107c82 */ /* 0x000fe20008000000 */
[----:B------:R-:W-:Y:S01]  /*71e0*/  UMOV UR17, UR57 ;  /* 0x0000003900117c82 */ /* 0x000fe20008000000 */
[----:B------:R-:W-:Y:S01]  /*71f0*/  UMOV UR18, UR6 ;  /* 0x0000000600127c82 */ /* 0x000fe20008000000 */
[----:B------:R-:W-:Y:S01]  /*7200*/  UMOV UR19, 0x40 ;  /* 0x0000004000137882 */ /* 0x000fe20000000000 */
[----:B------:R-:W-:Y:S01]  /*7210*/  UMOV UR10, UR18 ;  /* 0x00000012000a7c82 */ /* 0x000fe20008000000 */
[----:B------:R-:W-:Y:S01]  /*7220*/  UMOV UR11, UR19 ;  /* 0x00000013000b7c82 */ /* 0x000fe20008000000 */
[----:B------:R-:W-:Y:S01]  /*7230*/  UIADD3 UR6, UR4, 0x110, URZ ;  /* 0x0000011004067890 */ /* 0x000fe2000fffe03f */
[----:B------:R-:W-:-:S06]  /*7240*/  UMOV UR57, UR23 ;  /* 0x0000001700397c82 */ /* 0x000fcc0008000000 */
[----:B------:R-:W-:Y:S01]  /*7250*/  UMOV UR22, UR6 ;  /* 0x0000000600167c82 */ /* 0x000fe20008000000 */
[----:B------:R-:W-:Y:S01]  /*7260*/  UIADD3 UR6, UR4, 0x230, URZ ;  /* 0x0000023004067890 */ /* 0x000fe2000fffe03f */
        /* <DEDUP_REMOVED lines=8> */
[----:B------:R-:W-:-:S04]  /*72f0*/  UIADD3 UR5, UR60, 0x2ed00, URZ ;  /* 0x0002ed003c057890 */ /* 0x000fc8000fffe03f */
[----:B------:R-:W-:Y:S01]  /*7300*/  USHF.R.U32.HI UR5, URZ, 0x4, UR5 ;  /* 0x000000043f057899 */ /* 0x000fe20008011605 */
[----:B------:R-:W-:Y:S02]  /*7310*/  WARPGROUP.DEPBAR.LE gsb0, 0x0 ;  /* 0x00008000000079c5 */ /* 0x000fe40000010000 */
[----:B------:R-:W-:-:S06]  /*7320*/  WARPGROUP.ARRIVE ;  /* 0x00000000000079c5 */ /* 0x000fcc0000000000 */
[----:B------:R-:W-:Y:S01]  /*7330*/  HGMMA.64x16x16.F32.BF16 R56, gdesc[UR48].tnspA.tnspB, R56, gsb0 ;  /* 0x60200000303879f0 */ /* 0x000fe20008001838 */
[----:B------:R-:W-:Y:S01]  /*7340*/  UMOV UR48, UR10 ;  /* 0x0000000a00307c82 */ /* 0x000fe20008000000 */
[----:B------:R-:W-:Y:S01]  /*7350*/  UIADD3 UR10, UR4, 0xb0, URZ ;  /* 0x000000b0040a7890 */ /* 0x000fe2000fffe03f */
[----:B------:R-:W-:Y:S01]  /*7360*/  UMOV UR49, UR11 ;  /* 0x0000000b00317c82 */ /* 0x000fe20008000000 */
[----:B------:R-:W-:Y:S01]  /*7370*/  UMOV UR11, 0x40 ;  /* 0x00000040000b7882 */ /* 0x000fe20000000000 */
        /* <DEDUP_REMOVED lines=10> */
[----:B------:R-:W-:Y:S01]  /*7420*/  UIADD3 UR22, UR4, 0x130, URZ ;  /* 0x0000013004167890 */ /* 0x000fe2000fffe03f */
[----:B------:R-:W-:Y:S01]  /*7430*/  UMOV UR23, 0x40 ;  /* 0x0000004000177882 */ /* 0x000fe20000000000 */
[----:B------:R-:W-:Y:S02]  /*7440*/  WARPGROUP.DEPBAR.LE gsb0, 0x0 ;  /* 0x00008000000079c5 */ /* 0x000fe40000010000 */
[----:B------:R-:W-:-:S06]  /*7450*/  WARPGROUP.ARRIVE ;  /* 0x00000000000079c5 */ /* 0x000fcc0000000000 */
[----:B------:R-:W-:Y:S01]  /*7460*/  HGMMA.64x16x16.F32.BF16 R104, gdesc[UR52].tnspA.tnspB, R104, gsb0 ;  /* 0x60200000346879f0 */ /* 0x000fe20008001868 */
[----:B------:R-:W-:Y:S01]  /*7470*/  UMOV UR52, UR16 ;  /* 0x0000001000347c82 */ /* 0x000fe20008000000 */
[----:B------:R-:W-:Y:S01]  /*7480*/  UMOV UR53, UR17 ;  /* 0x0000001100357c82 */ /* 0x000fe20008000000 */
        /* <DEDUP_REMOVED lines=10> */
[----:B------:R-:W-:Y:S01]  /*7530*/  UMOV UR29, 0x40000040 ;  /* 0x40000040001d7882 */ /* 0x000fe20000000000 */
[----:B------:R-:W-:Y:S02]  /*7540*/  UMOV UR31, 0x8 ;  /* 0x00000008001f7882 */ /* 0x000fe40000000000 */
[----:B------:R-:W-:Y:S01]  /*7550*/  IMAD.U32 R21, RZ, RZ, UR31 ;  /* 0x0000001fff157e24 */ /* 0x000fe2000f8e00ff */
[----:B------:R-:W-:Y:S02]  /*7560*/  WARPGROUP.DEPBAR.LE gsb0, 0x0 ;  /* 0x00008000000079c5 */ /* 0x000fe40000010000 */
[----:B------:R-:W-:-:S06]  /*7570*/  WARPGROUP.ARRIVE ;  /* 0x00000000000079c5 */ /* 0x000fcc0000000000 */
[----:B------:R-:W-:Y:S01]  /*7580*/  HGMMA.64x16x16.F32.BF16 R72, gdesc[UR40].tnspA.tnspB, R72, gsb0 ;  /* 0x60200000284879f0 */ /* 0x000fe20008001848 */
[----:B------:R-:W-:Y:S01]  /*7590*/  UMOV UR40, UR12 ;  /* 0x0000000c00287c82 */ /* 0x000fe20008000000 */
[----:B------:R-:W-:Y:S01]  /*75a0*/  R2UR UR12, R6 ;  /* 0x00000000060c72ca */ /* 0x000fe200000e0000 */
[----:B------:R-:W-:Y:S01]  /*75b0*/  UMOV UR41, UR13 ;  /* 0x0000000d00297c82 */ /* 0x000fe20008000000 */
[----:B------:R-:W-:Y:S01]  /*75c0*/  UMOV UR13, 0x40000040 ;  /* 0x40000040000d7882 */ /* 0x000fe20000000000 */
[----:B------:R-:W-:Y:S01]  /*75d0*/  VIADD R6, R5, 0x80 ;  /* 0x0000008005067836 */ /* 0x000fe20000000000 */
[----:B------:R-:W-:Y:S01]  /*75e0*/  UMOV UR21, UR13 ;  /* 0x0000000d00157c82 */ /* 0x000fe20008000000 */
[----:B------:R-:W-:-:S08]  /*75f0*/  UMOV UR17, UR13 ;  /* 0x0000000d00117c82 */ /* 0x000fd00008000000 */
        /* <DEDUP_REMOVED lines=23> */
[----:B------:R-:W-:Y:S01]  /*7770*/  UMOV UR57, 0x40000040 ;  /* 0x4000004000397882 */ /* 0x000fe20000000000 */
[----:B------:R-:W-:-:S02]  /*7780*/  WARPGROUP.DEPBAR.LE gsb0, 0x0 ;  /* 0x00008000000079c5 */ /* 0x000fc40000010000 */
[----:B------:R-:W-:-:S06]  /*7790*/  WARPGROUP.ARRIVE ;  /* 0x00000000000079c5 */ /* 0x000fcc0000000000 */
[----:B------:R-:W-:Y:S01]  /*77a0*/  HGMMA.64x16x16.F32.BF16 R120, gdesc[UR24].tnspA.tnspB, R120, gsb0 ;  /* 0x60200000187879f0 */ /* 0x000fe20008001878 */
[----:B------:R-:W-:Y:S01]  /*77b0*/  ULOP3.LUT UR25, UR5, 0x3fff, URZ, 0xc0, !UPT ;  /* 0x00003fff05197892 */ /* 0x000fe2000f8ec03f */
[----:B------:R-:W-:-:S03]  /*77c0*/  R2UR UR5, R5 ;  /* 0x00000000050572ca */ /* 0x000fc600000e0000 */
[----:B------:R-:W-:-:S07]  /*77d0*/  ULOP3.LUT UR24, UR25, 0x400000, URZ, 0xfc, !UPT ;  /* 0x0040000019187892 */ /* 0x000fce000f8efc3f */
[----:B------:R-:W-:Y:S02]  /*77e0*/  UMOV UR30, UR24 ;  /* 0x00000018001e7c82 */ /* 0x000fe40008000000 */
[----:B------:R-:W-:Y:S01]  /*77f0*/  IMAD.U32 R20, RZ, RZ, UR30 ;  /* 0x0000001eff147e24 */ /* 0x000fe2000f8e00ff */
[----:B------:R-:W-:Y:S01]  /*7800*/  UMOV UR28, UR5 ;  /* 0x00000005001c7c82 */ /* 0x000fe20008000000 */
[----:B------:R-:W-:Y:S01]  /*7810*/  UMOV UR5, UR13 ;  /* 0x0000000d00057c82 */ /* 0x000fe20008000000 */
[----:B------:R-:W-:Y:S02]  /*7820*/  WARPGROUP.DEPBAR.LE gsb0, 0x0 ;  /* 0x00008000000079c5 */ /* 0x000fe40000010000 */
[----:B------:R-:W-:-:S06]  /*7830*/  WARPGROUP.ARRIVE ;  /* 0x00000000000079c5 */ /* 0x000fcc0000000000 */
[----:B------:R-:W-:Y:S03]  /*7840*/  HGMMA.64x16x16.F32.BF16 R56, gdesc[UR12].tnspA.tnspB, R56, gsb0 ;  /* 0x602000000c3879f0 */ /* 0x000fe60008001838 */
[----:B------:R-:W-:Y:S02]  /*7850*/  WARPGROUP.DEPBAR.LE gsb0, 0x0 ;  /* 0x00008000000079c5 */ /* 0x000fe40000010000 */
[----:B------:R-:W-:-:S06]  /*7860*/  WARPGROUP.ARRIVE ;  /* 0x00000000000079c5 */ /* 0x000fcc0000000000 */
[----:B------:R-:W-:Y:S01]  /*7870*/  HGMMA.64x16x16.F32.BF16 R72, gdesc[UR8].tnspA.tnspB, R72, gsb0 ;  /* 0x60200000084879f0 */ /* 0x000fe20008001848 */
[----:B------:R-:W-:Y:S01]  /*7880*/  UMOV UR13, 0x40000040 ;  /* 0x40000040000d7882 */ /* 0x000fe20000000000 */
[----:B------:R-:W-:Y:S01]  /*7890*/  ULDC.64 UR8, c[0x0][0x208] ;  /* 0x0000820000087ab9 */ /* 0x000fe20000000a00 */
[----:B------:R-:W-:Y:S02]  /*78a0*/  WARPGROUP.DEPBAR.LE gsb0, 0x0 ;  /* 0x00008000000079c5 */ /* 0x000fe40000010000 */
[----:B------:R-:W-:-:S06]  /*78b0*/  WARPGROUP.ARRIVE ;  /* 0x00000000000079c5 */ /* 0x000fcc0000000000 */
[----:B------:R-:W-:Y:S03]  /*78c0*/  HGMMA.64x16x16.F32.BF16 R88, gdesc[UR20].tnspA.tnspB, R88, gsb0 ;  /* 0x60200000145879f0 */ /* 0x000fe60008001858 */
[----:B------:R-:W-:Y:S02]  /*78d0*/  WARPGROUP.DEPBAR.LE gsb0, 0x0 ;  /* 0x00008000000079c5 */ /* 0x000fe40000010000 */
[----:B------:R-:W-:-:S06]  /*78e0*/  WARPGROUP.ARRIVE ;  /* 0x00000000000079c5 */ /* 0x000fcc0000000000 */
[----:B------:R-:W-:Y:S03]  /*78f0*/  HGMMA.64x16x16.F32.BF16 R104, gdesc[UR16].tnspA.tnspB, R104, gsb0 ;  /* 0x60200000106879f0 */ /* 0x000fe60008001868 */
[----:B------:R-:W-:Y:S02]  /*7900*/  WARPGROUP.DEPBAR.LE gsb0, 0x0 ;  /* 0x00008000000079c5 */ /* 0x000fe40000010000 */
[----:B------:R-:W-:-:S06]  /*7910*/  WARPGROUP.ARRIVE ;  /* 0x00000000000079c5 */ /* 0x000fcc0000000000 */
[----:B------:R-:W-:Y:S01]  /*7920*/  HGMMA.64x16x16.F32.BF16 R120, gdesc[UR4].tnspA.tnspB, R120, gsb0 ;  /* 0x60200000047879f0 */ /* 0x000fe20008001878 */
[----:B------:R-:W-:Y:S01]  /*7930*/  R2UR UR5, R6 ;  /* 0x00000000060572ca */ /* 0x000fe200000e0000 */
[----:B------:R-:W-:Y:S01]  /*7940*/  UIADD3 UR4, UR24, 0x80, URZ ;  /* 0x0000008018047890 */ /* 0x000fe2000fffe03f */
[----:B------:R-:W-:Y:S01]  /*7950*/  VIADD R6, R5, 0x100 ;  /* 0x0000010005067836 */ /* 0x000fe20000000000 */
[----:B------:R-:W-:Y:S02]  /*7960*/  WARPGROUP.DEPBAR.LE gsb0, 0x0 ;  /* 0x00008000000079c5 */ /* 0x000fe40000010000 */
[----:B------:R-:W-:Y:S01]  /*7970*/  @!PT LDS RZ, [RZ] ;  /* 0x00000000fffff984 */ /* 0x000fe20000000800 */
[----:B------:R-:W-:Y:S01]  /*7980*/  @!PT LDS RZ, [RZ] ;  /* 0x00000000fffff984 */ /* 0x000fe20000000800 */
[----:B------:R-:W-:Y:S01]  /*7990*/  @!PT LDS RZ, [RZ] ;  /* 0x00000000fffff984 */ /* 0x000fe20000000800 */
[----:B------:R-:W-:Y:S01]  /*79a0*/  @!PT LDS RZ, [RZ] ;  /* 0x00000000fffff984 */ /* 0x000fe20000000800 */
[----:B------:R2:W-:Y:S06]  /*79b0*/  MEMBAR.ALL.CTA ;  /* 0x0000000000007992 */ /* 0x0005ec0000008000 */
[----:B--2---:R-:W2:Y:S02]  /*79c0*/  FENCE.VIEW.ASYNC.S ;  /* 0x00000000000073c6 */ /* 0x004ea40000000000 */
[----:B--2---:R-:W-:Y:S06]  /*79d0*/  BAR.SYNC.DEFER_BLOCKING 0x9, 0x100 ;  /* 0x0244000000007b1d */ /* 0x004fec0000010000 */
[----:B-1----:R-:W-:-:S06]  /*79e0*/  WARPGROUP.ARRIVE ;  /* 0x00000000000079c5 */ /* 0x002fcc0000000000 */
[----:B------:R-:W-:Y:S01]  /*79f0*/  HGMMA.64x64x16.F32.BF16 R24, gdesc[UR28].tnspA, RZ, !UPT, gsb0 ;  /* 0x20e000001c1879f0 */ /* 0x000fe2000c0018ff */
[----:B------:R-:W-:Y:S01]  /*7a00*/  UMOV UR28, UR5 ;  /* 0x00000005001c7c82 */ /* 0x000fe20008000000 */
[----:B------:R-:W-:Y:S01]  /*7a10*/  UMOV UR29, 0x40000040 ;  /* 0x40000040001d7882 */ /* 0x000fe20000000000 */
[----:B------:R-:W-:Y:S01]  /*7a20*/  UMOV UR30, UR4 ;  /* 0x00000004001e7c82 */ /* 0x000fe20008000000 */
[----:B------:R-:W-:Y:S01]  /*7a30*/  UMOV UR31, 0x8 ;  /* 0x00000008001f7882 */ /* 0x000fe20000000000 */
[----:B------:R-:W-:Y:S01]  /*7a40*/  R2UR UR5, R6 ;  /* 0x00000000060572ca */ /* 0x000fe200000e0000 */
[----:B------:R-:W-:Y:S01]  /*7a50*/  UIADD3 UR4, UR24, 0x100, URZ ;  /* 0x0000010018047890 */ /* 0x000fe2000fffe03f */
[----:B------:R-:W-:Y:S02]  /*7a60*/  IMAD.U32 R14, RZ, RZ, UR30 ;  /* 0x0000001eff0e7e24 */ /* 0x000fe4000f8e00ff */
[----:B------:R-:W-:Y:S02]  /*7a70*/  IMAD.U32 R15, RZ, RZ, UR31 ;  /* 0x0000001fff0f7e24 */ /* 0x000fe4000f8e00ff */
[----:B------:R-:W-:Y:S01]  /*7a80*/  VIADD R6, R5, 0x180 ;  /* 0x0000018005067836 */ /* 0x000fe20000000000 */
[----:B------:R-:W-:-:S02]  /*7a90*/  WARPGROUP.DEPBAR.LE gsb0, 0x0 ;  /* 0x00008000000079c5 */ /* 0x000fc40000010000 */
[----:B------:R-:W-:-:S06]  /*7aa0*/  WARPGROUP.ARRIVE ;  /* 0x00000000000079c5 */ /* 0x000fcc0000000000 */
[----:B------:R-:W-:Y:S01]  /*7ab0*/  HGMMA.64x64x16.F32.BF16 R24, gdesc[UR28].tnspA, R24, gsb0 ;  /* 0x20e000001c1879f0 */ /* 0x000fe20008001818 */
        /* <DEDUP_REMOVED lines=20> */
[----:B------:R-:W-:-:S05]  /*7c00*/  VIADD R6, R216, 0x400 ;  /* 0x00000400d8067836 */ /* 0x000fca0000000000 */
[----:B------:R-:W-:Y:S01]  /*7c10*/  R2UR UR56, R6 ;  /* 0x00000000063872ca */ /* 0x000fe200000e0000 */
[----:B------:R-:W-:Y:S02]  /*7c20*/  WARPGROUP.DEPBAR.LE gsb0, 0x0 ;  /* 0x00008000000079c5 */ /* 0x000fe40000010000 */
[----:B------:R-:W-:-:S06]  /*7c30*/  WARPGROUP.ARRIVE ;  /* 0x00000000000079c5 */ /* 0x000fcc0000000000 */
[----:B------:R-:W-:Y:S01]  /*7c40*/  HGMMA.64x64x16.F32.BF16 R24, gdesc[UR28].tnspA, R24, gsb0 ;  /* 0x20e000001c1879f0 */ /* 0x000fe20008001818 */
[----:B------:R-:W-:Y:S01]  /*7c50*/  UMOV UR28, UR5 ;  /* 0x00000005001c7c82 */ /* 0x000fe20008000000 */
[----:B------:R-:W-:Y:S01]  /*7c60*/  UMOV UR29, 0x40000040 ;  /* 0x40000040001d7882 */ /* 0x000fe20000000000 */
[----:B------:R-:W-:Y:S01]  /*7c70*/  UMOV UR30, UR4 ;  /* 0x00000004001e7c82 */ /* 0x000fe20008000000 */
[----:B------:R-:W-:Y:S01]  /*7c80*/  UMOV UR31, 0x8 ;  /* 0x00000008001f7882 */ /* 0x000fe20000000000 */
[----:B------:R-:W-:Y:S01]  /*7c90*/  IMAD.U32 R6, RZ, RZ, UR30 ;  /* 0x0000001eff067e24 */ /* 0x000fe2000f8e00ff */
[----:B------:R-:W-:Y:S01]  /*7ca0*/  ULDC.64 UR4, c[0x0][0x2c0] ;  /* 0x0000b00000047ab9 */ /* 0x000fe20000000a00 */
[----:B------:R-:W-:Y:S01]  /*7cb0*/  IMAD.U32 R7, RZ, RZ, UR31 ;  /* 0x0000001fff077e24 */ /* 0x000fe2000f8e00ff */
[----:B------:R-:W-:Y:S02]  /*7cc0*/  WARPGROUP.DEPBAR.LE gsb0, 0x0 ;  /* 0x00008000000079c5 */ /* 0x000fe40000010000 */
[----:B------:R-:W-:-:S06]  /*7cd0*/  WARPGROUP.ARRIVE ;  /* 0x00000000000079c5 */ /* 0x000fcc0000000000 */
[----:B------:R-:W-:Y:S01]  /*7ce0*/  HGMMA.64x64x16.F32.BF16 R24, gdesc[UR28].tnspA, R24, gsb0 ;  /* 0x20e000001c1879f0 */ /* 0x000fe20008001818 */
[----:B------:R-:W-:Y:S01]  /*7cf0*/  R2UR UR31, R8 ;  /* 0x00000000081f72ca */ /* 0x000fe200000e0000 */
[C---:B------:R-:W-:Y:S01]  /*7d00*/  VIADD R8, R216.reuse, 0x480 ;  /* 0x00000480d8087836 */ /* 0x040fe20000000000 */
[----:B------:R-:W-:Y:S02]  /*7d10*/  R2UR UR30, R9 ;  /* 0x00000000091e72ca */ /* 0x000fe400000e0000 */
[----:B------:R-:W-:Y:S01]  /*7d20*/  R2UR UR28, R217 ;  /* 0x00000000d91c72ca */ /* 0x000fe200000e0000 */
[----:B------:R-:W-:Y:S02]  /*7d30*/  WARPGROUP.DEPBAR.LE gsb0, 0x0 ;  /* 0x00008000000079c5 */ /* 0x000fe40000010000 */
[----:B------:R-:W-:Y:S01]  /*7d40*/  WARPGROUP.ARRIVE ;  /* 0x00000000000079c5 */ /* 0x000fe20000000000 */
[----:B------:R-:W-:Y:S01]  /*7d50*/  UMOV UR29, 0x40000040 ;  /* 0x40000040001d7882 */ /* 0x000fe20000000000 */
[----:B------:R-:W-:-:S02]  /*7d60*/  VIADD R216, R216, 0x580 ;  /* 0x00000580d8d87836 */ /* 0x000fc40000000000 */
[----:B------:R-:W-:Y:S02]  /*7d70*/  IMAD.SHL.U32 R9, R16, 0x4000, RZ ;  /* 0x0000400010097824 */ /* 0x000fe400078e00ff */
[----:B------:R-:W-:Y:S01]  /*7d80*/  HGMMA.64x16x16.F32.BF16 R64, gdesc[UR56].tnspA.tnspB, R64, gsb0 ;  /* 0x60200000384079f0 */ /* 0x000fe20008001840 */
[----:B------:R-:W-:Y:S01]  /*7d90*/  UMOV UR58, UR32 ;  /* 0x00000020003a7c82 */ /* 0x000fe20008000000 */
[----:B------:R-:W-:Y:S01]  /*7da0*/  UMOV UR59, UR33 ;  /* 0x00000021003b7c82 */ /* 0x000fe20008000000 */
[----:B------:R-:W-:Y:S02]  /*7db0*/  R2UR UR12, R216 ;  /* 0x00000000d80c72ca */ /* 0x000fe400000e0000 */
[C---:B------:R-:W-:Y:S01]  /*7dc0*/  IADD3 R22, P1, R9.reuse, R230, RZ ;  /* 0x000000e609167210 */ /* 0x040fe20007f3e0ff */
[----:B------:R-:W-:Y:S02]  /*7dd0*/  WARPGROUP.DEPBAR.LE gsb0, 0x0 ;  /* 0x00008000000079c5 */ /* 0x000fe40000010000 */
[----:B------:R-:W-:Y:S01]  /*7de0*/  WARPGROUP.ARRIVE ;  /* 0x00000000000079c5 */ /* 0x000fe20000000000 */
[----:B------:R-:W-:Y:S01]  /*7df0*/  UMOV UR32, UR28 ;  /* 0x0000001c00207c82 */ /* 0x000fe20008000000 */
[----:B------:R-:W-:Y:S01]  /*7e00*/  UMOV UR33, UR29 ;  /* 0x0000001d00217c82 */ /* 0x000fe20008000000 */
[----:B------:R-:W-:-:S03]  /*7e10*/  LEA.HI.X.SX32 R9, R9, R232, 0x1, P1 ;  /* 0x000000e809097211 */ /* 0x000fc600008f0eff */
[----:B------:R-:W-:Y:S01]  /*7e20*/  HGMMA.64x16x16.F32.BF16 R80, gdesc[UR56].tnspA.tnspB, R80, gsb0 ;  /* 0x60200000385079f0 */ /* 0x000fe20008001850 */
[----:B------:R-:W-:Y:S01]  /*7e30*/  UMOV UR58, UR36 ;  /* 0x00000024003a7c82 */ /* 0x000fe20008000000 */
[----:B------:R-:W-:Y:S01]  /*7e40*/  UMOV UR59, UR37 ;  /* 0x00000025003b7c82 */ /* 0x000fe20008000000 */
        /* <DEDUP_REMOVED lines=10> */
[----:B------:R-:W-:Y:S01]  /*7ef0*/  R2UR UR48, R8 ;  /* 0x00000000083072ca */ /* 0x000fe200000e0000 */
[----:B------:R-:W-:Y:S01]  /*7f00*/  UMOV UR49, 0x40000040 ;  /* 0x4000004000317882 */ /* 0x000fe20000000000 */
[----:B------:R-:W-:Y:S01]  /*7f10*/  UMOV UR40, UR28 ;  /* 0x0000001c00287c82 */ /* 0x000fe20008000000 */
[----:B------:R-:W-:Y:S01]  /*7f20*/  UMOV UR41, UR29 ;  /* 0x0000001d00297c82 */ /* 0x000fe20008000000 */
[----:B------:R-:W-:Y:S01]  /*7f30*/  UMOV UR36, UR28 ;  /* 0x0000001c00247c82 */ /* 0x000fe20008000000 */
[----:B------:R-:W-:Y:S01]  /*7f40*/  UMOV UR37, UR29 ;  /* 0x0000001d00257c82 */ /* 0x000fe20008000000 */
[----:B------:R-:W-:-:S04]  /*7f50*/  LEA R8, P1, R22, UR4, 0x2 ;  /* 0x0000000416087c11 */ /* 0x000fc8000f8210ff */
[----:B------:R-:W-:-:S05]  /*7f60*/  LEA.HI.X R9, R22, UR5, R9, 0x2, P1 ;  /* 0x0000000516097c11 */ /* 0x000fca00088f1409 */
[----:B------:R1:W-:Y:S04]  /*7f70*/  REDG.E.ADD.F32x4.FTZ.RN.STRONG.GPU desc[UR8][R8.64], R24 ;  /* 0x00000018080079a6 */ /* 0x0003e8000c10f788 */
[----:B------:R2:W-:Y:S04]  /*7f80*/  REDG.E.ADD.F32x4.FTZ.RN.STRONG.GPU desc[UR8][R8.64+0x800], R28 ;  /* 0x0008001c080079a6 */ /* 0x0005e8000c10f788 */
[----:B------:R2:W-:Y:S04]  /*7f90*/  REDG.E.ADD.F32x4.FTZ.RN.STRONG.GPU desc[UR8][R8.64+0x1000], R32 ;  /* 0x00100020080079a6 */ /* 0x0005e8000c10f788 */
[----:B------:R2:W-:Y:S04]  /*7fa0*/  REDG.E.ADD.F32x4.FTZ.RN.STRONG.GPU desc[UR8][R8.64+0x1800], R36 ;  /* 0x00180024080079a6 */ /* 0x0005e8000c10f788 */
[----:B------:R2:W-:Y:S04]  /*7fb0*/  REDG.E.ADD.F32x4.FTZ.RN.STRONG.GPU desc[UR8][R8.64+0x2000], R40 ;  /* 0x00200028080079a6 */ /* 0x0005e8000c10f788 */
[----:B------:R2:W-:Y:S04]  /*7fc0*/  REDG.E.ADD.F32x4.FTZ.RN.STRONG.GPU desc[UR8][R8.64+0x2800], R44 ;  /* 0x0028002c080079a6 */ /* 0x0005e8000c10f788 */
[----:B------:R2:W-:Y:S04]  /*7fd0*/  REDG.E.ADD.F32x4.FTZ.RN.STRONG.GPU desc[UR8][R8.64+0x3000], R48 ;  /* 0x00300030080079a6 */ /* 0x0005e8000c10f788 */
[----:B------:R2:W-:Y:S01]  /*7fe0*/  REDG.E.ADD.F32x4.FTZ.RN.STRONG.GPU desc[UR8][R8.64+0x3800], R52 ;  /* 0x00380034080079a6 */ /* 0x0005e2000c10f788 */
[----:B------:R-:W-:-:S02]  /*7ff0*/  WARPGROUP.DEPBAR.LE gsb0, 0x0 ;  /* 0x00008000000079c5 */ /* 0x000fc40000010000 */
[----:B------:R-:W-:-:S06]  /*8000*/  WARPGROUP.ARRIVE ;  /* 0x00000000000079c5 */ /* 0x000fcc0000000000 */
[----:B------:R-:W-:Y:S03]  /*8010*/  HGMMA.64x16x16.F32.BF16 R128, gdesc[UR56].tnspA.tnspB, R128, gsb0 ;  /* 0x60200000388079f0 */ /* 0x000fe60008001880 */
        /* <DEDUP_REMOVED lines=60> */
[----:B------:R-:W-:-:S05]  /*83e0*/  VIADD R23, R23, 0xffff0000 ;  /* 0xffff000017177836 */ /* 0x000fca0000000000 */
[----:B------:R-:W-:Y:S01]  /*83f0*/  SHF.R.U32.HI R23, RZ, 0x4, R23 ;  /* 0x00000004ff177819 */ /* 0x000fe20000011617 */
[----:B------:R-:W-:Y:S02]  /*8400*/  WARPGROUP.DEPBAR.LE gsb0, 0x0 ;  /* 0x00008000000079c5 */ /* 0x000fe40000010000 */
[----:B------:R-:W-:-:S06]  /*8410*/  WARPGROUP.ARRIVE ;  /* 0x00000000000079c5 */ /* 0x000fcc0000000000 */
[----:B------:R-:W-:Y:S01]  /*8420*/  HGMMA.64x16x16.F32.BF16 R128, gdesc[UR4].tnspA.tnspB, R128, gsb0 ;  /* 0x60200000048079f0 */ /* 0x000fe20008001880 */
[----:B------:R-:W-:-:S05]  /*8430*/  LOP3.LUT R22, R23, 0x3fff, RZ, 0xc0, !PT ;  /* 0x00003fff17167812 */ /* 0x000fca00078ec0ff */
[----:B------:R-:W-:Y:S01]  /*8440*/  IMAD R233, R3, 0x800, R22 ;  /* 0x0000080003e97824 */ /* 0x000fe200078e0216 */
[----:B------:R-:W-:-:S04]  /*8450*/  ULOP3.LUT UR8, UR25, 0x80000, URZ, 0xfc, !UPT ;  /* 0x0008000019087892 */ /* 0x000fc8000f8efc3f */
[----:B------:R-:W-:Y:S01]  /*8460*/  R2UR UR52, R233 ;  /* 0x00000000e93472ca */ /* 0x000fe200000e0000 */
[----:B------:R-:W-:Y:S01]  /*8470*/  UMOV UR53, 0x40000040 ;  /* 0x4000004000357882 */ /* 0x000fe20000000000 */
[----:B------:R-:W-:Y:S01]  /*8480*/  UMOV UR55, 0x40 ;  /* 0x0000004000377882 */ /* 0x000fe20000000000 */
[----:B------:R-:W-:Y:S01]  /*8490*/  UMOV UR54, UR8 ;  /* 0x0000000800367c82 */ /* 0x000fe20008000000 */
[----:B------:R-:W-:Y:S02]  /*84a0*/  WARPGROUP.DEPBAR.LE gsb0, 0x0 ;  /* 0x00008000000079c5 */ /* 0x000fe40000010000 */
[----:B------:R-:W-:-:S07]  /*84b0*/  WARPGROUP.ARRIVE ;  /* 0x00000000000079c5 */ /* 0x000fce0000000000 */
[----:B------:R-:W-:Y:S01]  /*84c0*/  HGMMA.64x16x16.F32.BF16 R136, gdesc[UR52].tnspA.tnspB, R136, gsb0 ;  /* 0x60200000348879f0 */ /* 0x000fe20008001888 */
[----:B------:R-:W-:Y:S01]  /*84d0*/  UIADD3 UR9, UR8, 0x80, URZ ;  /* 0x0000008008097890 */ /* 0x000fe2000fffe03f */
[----:B------:R-:W-:Y:S01]  /*84e0*/  UMOV UR44, UR52 ;  /* 0x00000034002c7c82 */ /* 0x000fe20008000000 */
[----:B------:R-:W-:Y:S01]  /*84f0*/  UMOV UR45, UR53 ;  /* 0x00000035002d7c82 */ /* 0x000fe20008000000 */
[----:B------:R-:W-:-:S04]  /*8500*/  UMOV UR47, 0x40 ;  /* 0x00000040002f7882 */ /* 0x000fc80000000000 */
[----:B------:R-:W-:Y:S01]  /*8510*/  UMOV UR46, UR9 ;  /* 0x00000009002e7c82 */ /* 0x000fe20008000000 */
[----:B------:R-:W-:Y:S02]  /*8520*/  WARPGROUP.DEPBAR.LE gsb0, 0x0 ;  /* 0x00008000000079c5 */ /* 0x000fe40000010000 */
[----:B------:R-:W-:-:S06]  /*8530*/  WARPGROUP.ARRIVE ;  /* 0x00000000000079c5 */ /* 0x000fcc0000000000 */
        /* <DEDUP_REMOVED lines=10> */
[----:B------:R-:W-:Y:S01]  /*85e0*/  IMAD.U32 R216, RZ, RZ, UR14 ;  /* 0x0000000effd87e24 */ /* 0x000fe2000f8e00ff */
[----:B------:R-:W-:Y:S01]  /*85f0*/  UMOV UR12, UR52 ;  /* 0x00000034000c7c82 */ /* 0x000fe20008000000 */
[----:B------:R-:W-:Y:S01]  /*8600*/  IMAD.U32 R217, RZ, RZ, UR15 ;  /* 0x0000000fffd97e24 */ /* 0x000fe2000f8e00ff */
[----:B------:R-:W-:Y:S01]  /*8610*/  UMOV UR13, UR53 ;  /* 0x00000035000d7c82 */ /* 0x000fe20008000000 */
[----:B------:R-:W-:Y:S02]  /*8620*/  UMOV UR15, 0x40 ;  /* 0x00000040000f7882 */ /* 0x000fe40000000000 */
        /* <DEDUP_REMOVED lines=14> */
[----:B-1----:R-:W-:Y:S02]  /*8710*/  VIADD R24, R233, 0x80 ;  /* 0x00000080e9187836 */ /* 0x002fe40000000000 */
[----:B------:R-:W-:-:S03]  /*8720*/  IMAD.U32 R22, RZ, RZ, UR46 ;  /* 0x0000002eff167e24 */ /* 0x000fc6000f8e00ff */
[----:B------:R-:W-:Y:S01]  /*8730*/  R2UR UR44, R24 ;  /* 0x00000000182c72ca */ /* 0x000fe200000e0000 */
[----:B------:R-:W-:Y:S01]  /*8740*/  UIADD3 UR46, UR8, 0x10, URZ ;  /* 0x00000010082e7890 */ /* 0x000fe2000fffe03f */
[----:B------:R-:W-:Y:S01]  /*8750*/  IMAD.U32 R23, RZ, RZ, UR47 ;  /* 0x0000002fff177e24 */ /* 0x000fe2000f8e00ff */
[----:B------:R-:W-:Y:S01]  /*8760*/  UMOV UR45, 0x40000040 ;  /* 0x40000040002d7882 */ /* 0x000fe20000000000 */
[----:B------:R-:W-:Y:S01]  /*8770*/  UMOV UR47, 0x40 ;  /* 0x00000040002f7882 */ /* 0x000fe20000000000 */
        /* <DEDUP_REMOVED lines=40> */
[----:B------:R-:W-:Y:S01]  /*8a00*/  VIADD R24, R233, 0x100 ;  /* 0x00000100e9187836 */ /* 0x000fe20000000000 */
[----:B------:R-:W-:-:S04]  /*8a10*/  UIADD3 UR26, UR8, 0x20, URZ ;  /* 0x00000020081a7890 */ /* 0x000fc8000fffe03f */
[----:B------:R-:W-:Y:S01]  /*8a20*/  R2UR UR24, R24 ;  /* 0x00000000181872ca */ /* 0x000fe200000e0000 */
[----:B------:R-:W-:Y:S01]  /*8a30*/  UMOV UR25, 0x40000040 ;  /* 0x4000004000197882 */ /* 0x000fe20000000000 */
[----:B------:R-:W-:Y:S01]  /*8a40*/  UMOV UR27, 0x40 ;  /* 0x00000040001b7882 */ /* 0x000fe20000000000 */
[----:B------:R-:W-:Y:S02]  /*8a50*/  WARPGROUP.DEPBAR.LE gsb0, 0x0 ;  /* 0x00008000000079c5 */ /* 0x000fe40000010000 */
[----:B------:R-:W-:-:S08]  /*8a60*/  WARPGROUP.ARRIVE ;  /* 0x00000000000079c5 */ /* 0x000fd00000000000 */
        /* <DEDUP_REMOVED lines=51> */
[----:B------:R-:W-:Y:S01]  /*8da0*/  IMAD.U32 R226, RZ, RZ, UR14 ;  /* 0x0000000effe27e24 */ /* 0x000fe2000f8e00ff */
[----:B------:R-:W-:Y:S01]  /*8db0*/  UIADD3 UR14, UR8, 0x1b0, URZ ;  /* 0x000001b0080e7890 */ /* 0x000fe2000fffe03f */
[----:B------:R-:W-:Y:S01]  /*8dc0*/  IMAD.U32 R227, RZ, RZ, UR15 ;  /* 0x0000000fffe37e24 */ /* 0x000fe2000f8e00ff */
[----:B------:R-:W-:Y:S01]  /*8dd0*/  UMOV UR12, UR4 ;  /* 0x00000004000c7c82 */ /* 0x000fe20008000000 */
[----:B------:R-:W-:Y:S01]  /*8de0*/  UMOV UR13, UR5 ;  /* 0x00000005000d7c82 */ /* 0x000fe20008000000 */
[----:B------:R-:W-:Y:S01]  /*8df0*/  UMOV UR15, 0x40 ;  /* 0x00000040000f7882 */ /* 0x000fe20000000000 */
[----:B------:R-:W-:Y:S02]  /*8e00*/  WARPGROUP.DEPBAR.LE gsb0, 0x0 ;  /* 0x00008000000079c5 */ /* 0x000fe40000010000 */
[----:B------:R-:W-:-:S06]  /*8e10*/  WARPGROUP.ARRIVE ;  /* 0x00000000000079c5 */ /* 0x000fcc0000000000 */
[----:B------:R-:W-:Y:S01]  /*8e20*/  HGMMA.64x16x16.F32.BF16 R184, gdesc[UR12].tnspA.tnspB, R184, gsb0 ;  /* 0x602000000cb879f0 */ /* 0x000fe200080018b8 */
[----:B------:R-:W-:Y:S01]  /*8e30*/  UIADD3 UR10, UR8, 0x230, URZ ;  /* 0x00000230080a7890 */ /* 0x000fe2000fffe03f */
[----:B------:R-:W-:Y:S02]  /*8e40*/  UMOV UR9, UR5 ;  /* 0x0000000500097c82 */ /* 0x000fe40008000000 */
[----:B------:R-:W-:Y:S01]  /*8e50*/  UMOV UR8, UR4 ;  /* 0x0000000400087c82 */ /* 0x000fe20008000000 */
[----:B------:R-:W-:Y:S01]  /*8e60*/  UMOV UR11, 0x40 ;  /* 0x00000040000b7882 */ /* 0x000fe20000000000 */
[----:B------:R-:W-:Y:S02]  /*8e70*/  WARPGROUP.DEPBAR.LE gsb0, 0x0 ;  /* 0x00008000000079c5 */ /* 0x000fe40000010000 */
[----:B------:R-:W-:-:S06]  /*8e80*/  WARPGROUP.ARRIVE ;  /* 0x00000000000079c5 */ /* 0x000fcc0000000000 */
[----:B------:R-:W-:Y:S03]  /*8e90*/  HGMMA.64x16x16.F32.BF16 R200, gdesc[UR8].tnspA.tnspB, R200, gsb0 ;  /* 0x6020000008c879f0 */ /* 0x000fe600080018c8 */
[----:B------:R-:W-:Y:S02]  /*8ea0*/  WARPGROUP.DEPBAR.LE gsb0, 0x0 ;  /* 0x00008000000079c5 */ /* 0x000fe40000010000 */
[----:B--2---:R-:W-:Y:S05]  /*8eb0*/  @!P0 BRA `(.L_x_17) ;  /* 0x0000000000048947 */ /* 0x004fea0003800000 */
[----:B------:R-:W-:Y:S01]  /*8ec0*/  BPT.TRAP 0x1 ;  /* 0x000000040000795c */ /* 0x000fe20000300000 */
.L_x_17:
[----:B------:R-:W-:Y:S01]  /*8ed0*/  UIADD3 UR4, UR60, 0x31838, URZ ;  /* 0x000318383c047890 */ /* 0x000fe2000fffe03f */
[----:B------:R-:W-:Y:S01]  /*8ee0*/  VIADD R24, R5, 0x500 ;  /* 0x0000050005187836 */ /* 0x000fe20000000000 */
[----:B------:R-:W-:Y:S01]  /*8ef0*/  R2UR UR58, R20 ;  /* 0x00000000143a72ca */ /* 0x000fe200000e0000 */
[----:B------:R-:W-:Y:S01]  /*8f00*/  UMOV UR57, 0x40000040 ;  /* 0x4000004000397882 */ /* 0x000fe20000000000 */
[----:B------:R-:W-:Y:S01]  /*8f10*/  UPRMT UR4, URZ, 0x654, UR4 ;  /* 0x000006543f047896 */ /* 0x000fe20008000004 */
[----:B------:R-:W-:Y:S01]  /*8f20*/  R2UR UR59, R21 ;  /* 0x00000000153b72ca */ /* 0x000fe200000e0000 */
[----:B------:R-:W-:Y:S01]  /*8f30*/  VIADD R20, R5, 0x580 ;  /* 0x0000058005147836 */ /* 0x000fe20000000000 */
[----:B------:R-:W-:Y:S01]  /*8f40*/  R2UR UR56, R24 ;  /* 0x00000000183872ca */ /* 0x000fe200000e0000 */
[----:B------:R-:W-:-:S05]  /*8f50*/  ULDC.64 UR8, c[0x0][0x208] ;  /* 0x0000820000087ab9 */ /* 0x000fca0000000a00 */
[----:B------:R-:W-:Y:S01]  /*8f60*/  SYNCS.ARRIVE.TRANS64.RED.A1T0 RZ, [UR4], RZ ;  /* 0x000000ffffff79a7 */ /* 0x000fe20008100404 */
[----:B------:R-:W-:-:S06]  /*8f70*/  WARPGROUP.ARRIVE ;  /* 0x00000000000079c5 */ /* 0x000fcc0000000000 */
[----:B------:R-:W-:Y:S01]  /*8f80*/  HGMMA.64x64x16.F32.BF16 R24, gdesc[UR56].tnspA, RZ, !UPT, gsb0 ;  /* 0x20e00000381879f0 */ /* 0x000fe2000c0018ff */
[----:B------:R-:W-:Y:S01]  /*8f90*/  R2UR UR56, R20 ;  /* 0x00000000143872ca */ /* 0x000fe200000e0000 */
[----:B------:R-:W-:Y:S01]  /*8fa0*/  UMOV UR57, 0x40000040 ;  /* 0x4000004000397882 */ /* 0x000fe20000000000 */
[----:B------:R-:W-:Y:S01]  /*8fb0*/  R2UR UR58, R14 ;  /* 0x000000000e3a72ca */ /* 0x000fe200000e0000 */
[----:B------:R-:W-:Y:S01]  /*8fc0*/  VIADD R14, R5, 0x600 ;  /* 0x00000600050e7836 */ /* 0x000fe20000000000 */
[----:B------:R-:W-:Y:S01]  /*8fd0*/  R2UR UR59, R15 ;  /* 0x000000000f3b72ca */ /* 0x000fe200000e0000 */
[----:B------:R-:W-:Y:S02]  /*8fe0*/  WARPGROUP.DEPBAR.LE gsb0, 0x0 ;  /* 0x00008000000079c5 */ /* 0x000fe40000010000 */
[----:B------:R-:W-:-:S10]  /*8ff0*/  WARPGROUP.ARRIVE ;  /* 0x00000000000079c5 */ /* 0x000fd40000000000 */
[----:B------:R-:W-:Y:S01]  /*9000*/  HGMMA.64x64x16.F32.BF16 R24, gdesc[UR56].tnspA, R24, gsb0 ;  /* 0x20e00000381879f0 */ /* 0x000fe20008001818 */
[----:B------:R-:W-:Y:S01]  /*9010*/  R2UR UR56, R14 ;  /* 0x000000000e3872ca */ /* 0x000fe200000e0000 */
[----:B------:R-:W-:Y:S01]  /*9020*/  UMOV UR57, 0x40000040 ;  /* 0x4000004000397882 */ /* 0x000fe20000000000 */
[----:B------:R-:W-:Y:S01]  /*9030*/  R2UR UR58, R12 ;  /* 0x000000000c3a72ca */ /* 0x000fe200000e0000 */
[----:B------:R-:W-:Y:S01]  /*9040*/  VIADD R12, R5, 0x680 ;  /* 0x00000680050c7836 */ /* 0x000fe20000000000 */
[----:B------:R-:W-:Y:S01]  /*9050*/  R2UR UR59, R13 ;  /* 0x000000000d3b72ca */ /* 0x000fe200000e0000 */
[----:B------:R-:W-:Y:S01]  /*9060*/  VIADD R5, R5, 0x700 ;  /* 0x0000070005057836 */ /* 0x000fe20000000000 */
[----:B------:R-:W-:Y:S02]  /*9070*/  WARPGROUP.DEPBAR.LE gsb0, 0x0 ;  /* 0x00008000000079c5 */ /* 0x000fe40000010000 */
[----:B------:R-:W-:-:S09]  /*9080*/  WARPGROUP.ARRIVE ;  /* 0x00000000000079c5 */ /* 0x000fd20000000000 */
[----:B------:R-:W-:Y:S01]  /*9090*/  HGMMA.64x64x16.F32.BF16 R24, gdesc[UR56].tnspA, R24, gsb0 ;  /* 0x20e00000381879f0 */ /* 0x000fe20008001818 */
[----:B------:R-:W-:Y:S01]  /*90a0*/  R2UR UR56, R12 ;  /* 0x000000000c3872ca */ /* 0x000fe200000e0000 */
[----:B------:R-:W-:Y:S01]  /*90b0*/  UMOV UR57, 0x40000040 ;  /* 0x4000004000397882 */ /* 0x000fe20000000000 */
[----:B------:R-:W-:Y:S02]  /*90c0*/  R2UR UR58, R10 ;  /* 0x000000000a3a72ca */ /* 0x000fe400000e0000 */
[----:B------:R-:W-:Y:S01]  /*90d0*/  R2UR UR59, R11 ;  /* 0x000000000b3b72ca */ /* 0x000fe200000e0000 */
[----:B------:R-:W-:Y:S02]  /*90e0*/  WARPGROUP.DEPBAR.LE gsb0, 0x0 ;  /* 0x00008000000079c5 */ /* 0x000fe40000010000 */
[----:B------:R-:W-:-:S10]  /*90f0*/  WARPGROUP.ARRIVE ;  /* 0x00000000000079c5 */ /* 0x000fd40000000000 */
        /* <DEDUP_REMOVED lines=8> */
[----:B------:R-:W-:-:S05]  /*9180*/  VIADD R5, R233, 0x400 ;  /* 0x00000400e9057836 */ /* 0x000fca0000000000 */
[----:B------:R-:W-:Y:S01]  /*9190*/  R2UR UR52, R5 ;  /* 0x00000000053472ca */ /* 0x000fe200000e0000 */
[----:B------:R-:W-:Y:S01]  /*91a0*/  UMOV UR53, 0x40000040 ;  /* 0x4000004000357882 */ /* 0x000fe20000000000 */
[----:B------:R-:W-:Y:S02]  /*91b0*/  WARPGROUP.DEPBAR.LE gsb0, 0x0 ;  /* 0x00008000000079c5 */ /* 0x000fe40000010000 */
[----:B------:R-:W-:Y:S01]  /*91c0*/  WARPGROUP.ARRIVE ;  /* 0x00000000000079c5 */ /* 0x000fe20000000000 */
[----:B------:R-:W-:Y:S01]  /*91d0*/  VIADD R5, R233, 0x480 ;  /* 0x00000480e9057836 */ /* 0x000fe20000000000 */
[----:B------:R-:W-:Y:S01]  /*91e0*/  UMOV UR45, 0x40000040 ;  /* 0x40000040002d7882 */ /* 0x000fe20000000000 */
[----:B------:R-:W-:Y:S01]  /*91f0*/  UMOV UR25, 0x40000040 ;  /* 0x4000004000197882 */ /* 0x000fe20000000000 */
[----:B------:R-:W-:Y:S01]  /*9200*/  UMOV UR5, 0x40000040 ;  /* 0x4000004000057882 */ /* 0x000fe20000000000 */
[----:B------:R1:W-:Y:S04]  /*9210*/  REDG.E.ADD.F32x4.FTZ.RN.STRONG.GPU desc[UR8][R8.64+0x4000], R24 ;  /* 0x00400018080079a6 */ /* 0x0003e8000c10f788 */
[----:B------:R-:W-:Y:S01]  /*9220*/  HGMMA.64x16x16.F32.BF16 R144, gdesc[UR52].tnspA.tnspB, R144, gsb0 ;  /* 0x60200000349079f0 */ /* 0x000fe20008001890 */
[----:B------:R-:W-:-:S02]  /*9230*/  R2UR UR54, R22 ;  /* 0x00000000163672ca */ /* 0x000fc400000e0000 */
[----:B------:R-:W-:Y:S02]  /*9240*/  R2UR UR55, R23 ;  /* 0x00000000173772ca */ /* 0x000fe400000e0000 */
[----:B------:R-:W-:Y:S01]  /*9250*/  R2UR UR44, R5 ;  /* 0x00000000052c72ca */ /* 0x000fe200000e0000 */
[----:B------:R-:W-:Y:S01]  /*9260*/  UMOV UR41, UR25 ;  /* 0x0000001900297c82 */ /* 0x000fe20008000000 */
[----:B------:R-:W-:Y:S01]  /*9270*/  UMOV UR37, UR25 ;  /* 0x0000001900257c82 */ /* 0x000fe20008000000 */
[----:B------:R-:W-:Y:S01]  /*9280*/  UMOV UR33, UR25 ;  /* 0x0000001900217c82 */ /* 0x000fe20008000000 */
[----:B------:R-:W-:Y:S01]  /*9290*/  UMOV UR21, UR5 ;  /* 0x0000000500157c82 */ /* 0x000fe20008000000 */
[----:B------:R-:W-:Y:S01]  /*92a0*/  UMOV UR17, UR5 ;  /* 0x0000000500117c82 */ /* 0x000fe20008000000 */
[----:B------:R-:W-:Y:S01]  /*92b0*/  UMOV UR13, UR5 ;  /* 0x00000005000d7c82 */ /* 0x000fe20008000000 */
[----:B------:R1:W-:Y:S01]  /*92c0*/  REDG.E.ADD.F32x4.FTZ.RN.STRONG.GPU desc[UR8][R8.64+0x4800], R28 ;  /* 0x0048001c080079a6 */ /* 0x0003e2000c10f788 */
[----:B------:R-:W-:-:S02]  /*92d0*/  WARPGROUP.DEPBAR.LE gsb0, 0x0 ;  /* 0x00008000000079c5 */ /* 0x000fc40000010000 */
[----:B------:R-:W-:Y:S01]  /*92e0*/  WARPGROUP.ARRIVE ;  /* 0x00000000000079c5 */ /* 0x000fe20000000000 */
[C---:B------:R-:W-:Y:S01]  /*92f0*/  VIADD R5, R233.reuse, 0x500 ;  /* 0x00000500e9057836 */ /* 0x040fe20000000000 */
[----:B------:R1:W-:Y:S04]  /*9300*/  REDG.E.ADD.F32x4.FTZ.RN.STRONG.GPU desc[UR8][R8.64+0x5000], R32 ;  /* 0x00500020080079a6 */ /* 0x0003e8000c10f788 */
[----:B------:R-:W-:Y:S01]  /*9310*/  HGMMA.64x16x16.F32.BF16 R160, gdesc[UR52].tnspA.tnspB, R160, gsb0 ;  /* 0x6020000034a079f0 */ /* 0x000fe200080018a0 */
[----:B------:R-:W-:Y:S01]  /*9320*/  R2UR UR54, R216 ;  /* 0x00000000d83672ca */ /* 0x000fe200000e0000 */
[----:B------:R-:W-:Y:S01]  /*9330*/  VIADD R233, R233, 0x580 ;  /* 0x00000580e9e97836 */ /* 0x000fe20000000000 */
[----:B------:R-:W-:Y:S01]  /*9340*/  R2UR UR55, R217 ;  /* 0x00000000d93772ca */ /* 0x000fe200000e0000 */
[----:B------:R1:W-:Y:S01]  /*9350*/  REDG.E.ADD.F32x4.FTZ.RN.STRONG.GPU desc[UR8][R8.64+0x5800], R36 ;  /* 0x00580024080079a6 */ /* 0x0003e2000c10f788 */
[----:B------:R-:W-:-:S02]  /*9360*/  WARPGROUP.DEPBAR.LE gsb0, 0x0 ;  /* 0x00008000000079c5 */ /* 0x000fc40000010000 */
[----:B------:R-:W-:Y:S01]  /*9370*/  WARPGROUP.ARRIVE ;  /* 0x00000000000079c5 */ /* 0x000fe20000000000 */
[----:B------:R-:W-:Y:S01]  /*9380*/  R2UR UR24, R5 ;  /* 0x00000000051872ca */ /* 0x000fe200000e0000 */
[----:B------:R1:W-:Y:S07]  /*9390*/  REDG.E.ADD.F32x4.FTZ.RN.STRONG.GPU desc[UR8][R8.64+0x6000], R40 ;  /* 0x00600028080079a6 */ /* 0x0003ee000c10f788 */
[----:B------:R-:W-:Y:S01]  /*93a0*/  HGMMA.64x16x16.F32.BF16 R176, gdesc[UR52].tnspA.tnspB, R176, gsb0 ;  /* 0x6020000034b079f0 */ /* 0x000fe200080018b0 */
[----:B------:R-:W-:Y:S01]  /*93b0*/  R2UR UR54, R218 ;  /* 0x00000000da3672ca */ /* 0x000fe200000e0000 */
[----:B------:R1:W-:Y:S01]  /*93c0*/  REDG.E.ADD.F32x4.FTZ.RN.STRONG.GPU desc[UR8][R8.64+0x6800], R44 ;  /* 0x0068002c080079a6 */ /* 0x0003e2000c10f788 */
[----:B------:R-:W-:-:S02]  /*93d0*/  R2UR UR55, R219 ;  /* 0x00000000db3772ca */ /* 0x000fc400000e0000 */
[----:B------:R-:W-:Y:S01]  /*93e0*/  R2UR UR4, R233 ;  /* 0x00000000e90472ca */ /* 0x000fe200000e0000 */
[----:B------:R1:W-:Y:S01]  /*93f0*/  REDG.E.ADD.F32x4.FTZ.RN.STRONG.GPU desc[UR8][R8.64+0x7000], R48 ;  /* 0x00700030080079a6 */ /* 0x0003e2000c10f788 */
[----:B------:R-:W-:Y:S01]  /*9400*/  UMOV UR40, UR24 ;  /* 0x0000001800287c82 */ /* 0x000fe20008000000 */
[----:B------:R-:W-:Y:S01]  /*9410*/  UMOV UR36, UR24 ;  /* 0x0000001800247c82 */ /* 0x000fe20008000000 */
[----:B------:R-:W-:Y:S01]  /*9420*/  UMOV UR32, UR24 ;  /* 0x0000001800207c82 */ /* 0x000fe20008000000 */
[----:B------:R1:W-:Y:S08]  /*9430*/  REDG.E.ADD.F32x4.FTZ.RN.STRONG.GPU desc[UR8][R8.64+0x7800], R52 ;  /* 0x00780034080079a6 */ /* 0x0003f0000c10f788 */
[----:B------:R-:W-:Y:S01]  /*9440*/  UMOV UR20, UR4 ;  /* 0x0000000400147c82 */ /* 0x000fe20008000000 */
[----:B------:R-:W-:Y:S01]  /*9450*/  UMOV UR16, UR4 ;  /* 0x0000000400107c82 */ /* 0x000fe20008000000 */
[----:B------:R-:W-:Y:S01]  /*9460*/  UMOV UR12, UR4 ;  /* 0x00000004000c7c82 */ /* 0x000fe20008000000 */
[----:B------:R-:W-:-:S02]  /*9470*/  WARPGROUP.DEPBAR.LE gsb0, 0x0 ;  /* 0x00008000000079c5 */ /* 0x000fc40000010000 */
[----:B------:R-:W-:-:S06]  /*9480*/  WARPGROUP.ARRIVE ;  /* 0x00000000000079c5 */ /* 0x000fcc0000000000 */
[----:B------:R-:W-:Y:S01]  /*9490*/  HGMMA.64x16x16.F32.BF16 R192, gdesc[UR52].tnspA.tnspB, R192, gsb0 ;  /* 0x6020000034c079f0 */ /* 0x000fe200080018c0 */
[----:B------:R-:W-:Y:S02]  /*94a0*/  R2UR UR54, R220 ;  /* 0x00000000dc3672ca */ /* 0x000fe400000e0000 */
[----:B------:R-:W-:Y:S01]  /*94b0*/  R2UR UR55, R221 ;  /* 0x00000000dd3772ca */ /* 0x000fe200000e0000 */
[----:B------:R-:W-:Y:S02]  /*94c0*/  WARPGROUP.DEPBAR.LE gsb0, 0x0 ;  /* 0x00008000000079c5 */ /* 0x000fe40000010000 */
[----:B------:R-:W-:-:S10]  /*94d0*/  WARPGROUP.ARRIVE ;  /* 0x00000000000079c5 */ /* 0x000fd40000000000 */
[----:B------:R-:W-:Y:S03]  /*94e0*/  HGMMA.64x16x16.F32.BF16 R208, gdesc[UR52].tnspA.tnspB, R208, gsb0 ;  /* 0x6020000034d079f0 */ /* 0x000fe600080018d0 */
[----:B------:R-:W-:Y:S02]  /*94f0*/  WARPGROUP.DEPBAR.LE gsb0, 0x0 ;  /* 0x00008000000079c5 */ /* 0x000fe40000010000 */
[----:B------:R-:W-:-:S06]  /*9500*/  WARPGROUP.ARRIVE ;  /* 0x00000000000079c5 */ /* 0x000fcc0000000000 */
[----:B------:R-:W-:Y:S01]  /*9510*/  HGMMA.64x16x16.F32.BF16 R144, gdesc[UR44].tnspA.tnspB, R144, gsb0 ;  /* 0x602000002c9079f0 */ /* 0x000fe20008001890 */
[----:B------:R-:W-:Y:S02]  /*9520*/  R2UR UR46, R222 ;  /* 0x00000000de2e72ca */ /* 0x000fe400000e0000 */
[----:B------:R-:W-:Y:S01]  /*9530*/  R2UR UR47, R223 ;  /* 0x00000000df2f72ca */ /* 0x000fe200000e0000 */
[----:B------:R-:W-:Y:S02]  /*9540*/  WARPGROUP.DEPBAR.LE gsb0, 0x0 ;  /* 0x00008000000079c5 */ /* 0x000fe40000010000 */
[----:B------:R-:W-:-:S10]  /*9550*/  WARPGROUP.ARRIVE ;  /* 0x00000000000079c5 */ /* 0x000fd40000000000 */
        /* <DEDUP_REMOVED lines=51> */
[----:B-1----:R-:W-:Y:S05]  /*9890*/  @!P0 BRA `(.L_x_18) ;  /* 0x0000000000048947 */ /* 0x002fea0003800000 */
[----:B------:R-:W-:Y:S01]  /*98a0*/  BPT.TRAP 0x1 ;  /* 0x000000040000795c */ /* 0x000fe20000300000 */
.L_x_18:
[----:B------:R-:W2:Y:S01]  /*98b0*/  LDL R5, [R1] ;  /* 0x0000000001057983 */ /* 0x000ea20000100800 */
[----:B------:R-:W-:Y:S01]  /*98c0*/  VIADD R16, R16, 0x1 ;  /* 0x0000000110107836 */ /* 0x000fe20000000000 */
[----:B------:R-:W-:Y:S01]  /*98d0*/  LOP3.LUT R18, R18, 0x1, RZ, 0x3c, !PT ;  /* 0x0000000112127812 */ /* 0x000fe200078e3cff */
[----:B------:R-:W-:Y:S02]  /*98e0*/  VIADD R3, R3, 0x1 ;  /* 0x0000000103037836 */ /* 0x000fe40000000000 */
[----:B------:R-:W-:-:S03]  /*98f0*/  VIADD R17, R17, 0x31820 ;  /* 0x0003182011117836 */ /* 0x000fc60000000000 */
[C---:B------:R-:W-:Y:S02]  /*9900*/  ISETP.NE.AND P0, PT, R3.reuse, 0x2, PT ;  /* 0x000000020300780c */ /* 0x040fe40003f05270 */
[----:B------:R-:W-:Y:S02]  /*9910*/  PRMT R17, RZ, 0x654, R17 ;  /* 0x00000654ff117816 */ /* 0x000fe40000000011 */
[----:B------:R-:W-:Y:S02]  /*9920*/  SEL R6, RZ, 0x1, P0 ;  /* 0x00000001ff067807 */ /* 0x000fe40000000000 */
[----:B------:R1:W-:Y:S01]  /*9930*/  SYNCS.ARRIVE.TRANS64.RED.A1T0 RZ, [R17+URZ], RZ ;  /* 0x000000ff11ff79a7 */ /* 0x0003e2000810043f */
[----:B------:R-:W-:Y:S02]  /*9940*/  SEL R3, R3, RZ, P0 ;  /* 0x000000ff03037207 */ /* 0x000fe40000000000 */
[----:B------:R-:W-:Y:S02]  /*9950*/  LOP3.LUT R19, R19, R6, RZ, 0x3c, !PT ;  /* 0x0000000613137212 */ /* 0x000fe400078e3cff */
[----:B--2---:R-:W-:-:S13]  /*9960*/  ISETP.GE.AND P1, PT, R16, R5, PT ;  /* 0x000000051000720c */ /* 0x004fda0003f26270 */
[----:B-1----:R-:W-:Y:S05]  /*9970*/  @!P1 BRA `(.L_x_19) ;  /* 0xffffff7400b49947 */ /* 0x002fea000383ffff */
.L_x_8:
[----:B------:R-:W-:Y:S01]  /*9980*/  IMAD.U32 R16, RZ, RZ, UR60 ;  /* 0x0000003cff107e24 */ /* 0x000fe2000f8e00ff */
[----:B------:R-:W-:Y:S02]  /*9990*/  ULDC UR4, c[0x0][0x740] ;  /* 0x0001d00000047ab9 */ /* 0x000fe40000000800 */
[----:B------:R-:W-:Y:S01]  /*99a0*/  FMUL.FTZ R136, R136, UR4 ;  /* 0x0000000488887c20 */ /* 0x000fe20008410000 */
[----:B------:R-:W-:Y:S01]  /*99b0*/  FMUL.FTZ R137, R137, UR4 ;  /* 0x0000000489897c20 */ /* 0x000fe20008410000 */
[----:B------:R-:W-:Y:S01]  /*99c0*/  LOP3.LUT P0, RZ, R16, 0x3ff, RZ, 0xc0, !PT ;  /* 0x000003ff10ff7812 */ /* 0x000fe2000780c0ff */
[----:B------:R-:W-:Y:S01]  /*99d0*/  FMUL.FTZ R138, R138, UR4 ;  /* 0x000000048a8a7c20 */ /* 0x000fe20008410000 */
        /* <DEDUP_REMOVED lines=77> */
[----:B------:R-:W-:Y:S06]  /*9eb0*/  @!P0 BRA `(.L_x_20) ;  /* 0x0000000000408947 */ /* 0x000fec0003800000 */
[----:B------:R-:W-:Y:S01]  /*9ec0*/  MOV R2, 0x0 ;  /* 0x0000000000027802 */ /* 0x000fe20000000f00 */
[----:B------:R-:W-:Y:S01]  /*9ed0*/  ULDC.64 UR4, c[0x4][0x70] ;  /* 0x01001c0000047ab9 */ /* 0x000fe20000000a00 */
[----:B------:R-:W-:Y:S01]  /*9ee0*/  ULDC.64 UR6, c[0x4][0x8] ;  /* 0x0100020000067ab9 */ /* 0x000fe20000000a00 */
[----:B------:R-:W-:Y:S02]  /*9ef0*/  IMAD.U32 R4, RZ, RZ, UR4 ;  /* 0x00000004ff047e24 */ /* 0x000fe4000f8e00ff */
[----:B------:R-:W-:Y:S01]  /*9f00*/  IMAD.U32 R5, RZ, RZ, UR5 ;  /* 0x00000005ff057e24 */ /* 0x000fe2000f8e00ff */
[----:B------:R-:W1:Y:S01]  /*9f10*/  LDC.64 R2, c[0x4][R2] ;  /* 0x0100000002027b82 */ /* 0x000e620000000a00 */
[----:B------:R-:W-:Y:S01]  /*9f20*/  ULDC.64 UR4, c[0x4][0x78] ;  /* 0x01001e0000047ab9 */ /* 0x000fe20000000a00 */
[----:B------:R-:W-:Y:S02]  /*9f30*/  IMAD.U32 R10, RZ, RZ, UR6 ;  /* 0x00000006ff0a7e24 */ /* 0x000fe4000f8e00ff */
[----:B------:R-:W-:-:S02]  /*9f40*/  IMAD.U32 R6, RZ, RZ, UR4 ;  /* 0x00000004ff067e24 */ /* 0x000fc4000f8e00ff */
[----:B------:R-:W-:Y:S02]  /*9f50*/  IMAD.U32 R7, RZ, RZ, UR5 ;  /* 0x00000005ff077e24 */ /* 0x000fe4000f8e00ff */
[----:B------:R-:W-:Y:S02]  /*9f60*/  IMAD.U32 R11, RZ, RZ, UR7 ;  /* 0x00000007ff0b7e24 */ /* 0x000fe4000f8e00ff */
[----:B------:R-:W-:Y:S02]  /*9f70*/  IMAD.MOV.U32 R8, RZ, RZ, 0x70 ;  /* 0x00000070ff087424 */ /* 0x000fe400078e00ff */
[----:B------:R-:W-:Y:S02]  /*9f80*/  IMAD.MOV.U32 R12, RZ, RZ, 0x1 ;  /* 0x00000001ff0c7424 */ /* 0x000fe400078e00ff */
[----:B------:R-:W-:-:S07]  /*9f90*/  IMAD.MOV.U32 R13, RZ, RZ, RZ ;  /* 0x000000ffff0d7224 */ /* 0x000fce00078e00ff */
[----:B------:R-:W-:-:S07]  /*9fa0*/  LEPC R20, `(.L_x_20) ;  /* 0x000000001014794e */ /* 0x000fce0000000000 */
[----:B-1----:R-:W-:Y:S05]  /*9fb0*/  CALL.ABS.NOINC R2 ;  /* 0x0000000002007343 */ /* 0x002fea0003c00000 */
.L_x_20:
[----:B------:R-:W-:-:S06]  /*9fc0*/  UIADD3 UR4, UR60, 0xa000, URZ ;  /* 0x0000a0003c047890 */ /* 0x000fcc000fffe03f */
[----:B------:R-:W-:-:S05]  /*9fd0*/  IMAD.U32 R17, RZ, RZ, UR4 ;  /* 0x00000004ff117e24 */ /* 0x000fca000f8e00ff */
[----:B------:R-:W-:-:S13]  /*9fe0*/  LOP3.LUT P0, RZ, R17, 0x3ff, RZ, 0xc0, !PT ;  /* 0x000003ff11ff7812 */ /* 0x000fda000780c0ff */
[----:B------:R-:W-:Y:S05]  /*9ff0*/  @!P0 BRA `(.L_x_21) ;  /* 0x0000000000408947 */ /* 0x000fea0003800000 */
        /* <DEDUP_REMOVED lines=16> */
.L_x_21:
        /* <DEDUP_REMOVED lines=18> */
.L_x_22:
        /* <DEDUP_REMOVED lines=18> */
.L_x_23:
[----:B------:R-:W2:Y:S01]  /*a340*/  LDL.LU R2, [R1+0x4] ;  /* 0x0000040001027983 */ /* 0x000ea20000300800 */
[----:B------:R-:W-:Y:S05]  /*a350*/  WARPSYNC.ALL ;  /* 0x0000000000007948 */ /* 0x000fea0003800000 */
[----:B------:R-:W1:Y:S01]  /*a360*/  S2R R0, SR_TID.X ;  /* 0x0000000000007919 */ /* 0x000e620000002100 */
[----:B------:R-:W-:Y:S02]  /*a370*/  F2FP.BF16.F32.PACK_AB R56, R57, R56 ;  /* 0x000000383938723e */ /* 0x000fe400000010ff */
[----:B------:R-:W-:Y:S02]  /*a380*/  F2FP.BF16.F32.PACK_AB R57, R59, R58 ;  /* 0x0000003a3b39723e */ /* 0x000fe400000010ff */
[----:B------:R-:W-:-:S02]  /*a390*/  F2FP.BF16.F32.PACK_AB R64, R65, R64 ;  /* 0x000000404140723e */ /* 0x000fc400000010ff */
[----:B------:R-:W-:Y:S02]  /*a3a0*/  F2FP.BF16.F32.PACK_AB R58, R61, R60 ;  /* 0x0000003c3d3a723e */ /* 0x000fe400000010ff */
[----:B------:R-:W-:Y:S02]  /*a3b0*/  F2FP.BF16.F32.PACK_AB R59, R63, R62 ;  /* 0x0000003e3f3b723e */ /* 0x000fe400000010ff */
[----:B------:R-:W-:Y:S02]  /*a3c0*/  F2FP.BF16.F32.PACK_AB R65, R67, R66 ;  /* 0x000000424341723e */ /* 0x000fe400000010ff */
        /* <DEDUP_REMOVED lines=9> */
[----:B------:R-:W-:Y:S01]  /*a460*/  F2FP.BF16.F32.PACK_AB R82, R85, R84 ;  /* 0x000000545552723e */ /* 0x000fe200000010ff */
[----:B-1----:R-:W-:Y:S01]  /*a470*/  VIADD R6, R0, 0xffffff80 ;  /* 0xffffff8000067836 */ /* 0x002fe20000000000 */
[----:B------:R-:W-:Y:S02]  /*a480*/  F2FP.BF16.F32.PACK_AB R83, R87, R86 ;  /* 0x000000565753723e */ /* 0x000fe400000010ff */
[----:B------:R-:W-:Y:S01]  /*a490*/  F2FP.BF16.F32.PACK_AB R89, R91, R90 ;  /* 0x0000005a5b59723e */ /* 0x000fe200000010ff */
[----:B------:R-:W-:Y:S01]  /*a4a0*/  IMAD.SHL.U32 R0, R6, 0x40, RZ ;  /* 0x0000004006007824 */ /* 0x000fe200078e00ff */
[----:B------:R-:W-:Y:S02]  /*a4b0*/  SHF.R.S32.HI R7, RZ, 0x1f, R6 ;  /* 0x0000001fff077819 */ /* 0x000fe40000011406 */
[----:B------:R-:W-:Y:S02]  /*a4c0*/  F2FP.BF16.F32.PACK_AB R96, R97, R96 ;  /* 0x000000606160723e */ /* 0x000fe400000010ff */
[----:B------:R-:W-:-:S02]  /*a4d0*/  LEA.HI R5, R7, R6, RZ, 0x4 ;  /* 0x0000000607057211 */ /* 0x000fc400078f20ff */
[----:B------:R-:W-:Y:S02]  /*a4e0*/  LEA.HI R8, R7, R6, RZ, 0x7 ;  /* 0x0000000607087211 */ /* 0x000fe400078f38ff */
[----:B------:R-:W-:Y:S02]  /*a4f0*/  SHF.R.S32.HI R4, RZ, 0x4, R5 ;  /* 0x00000004ff047819 */ /* 0x000fe40000011405 */
[----:B------:R-:W-:Y:S02]  /*a500*/  SHF.R.S32.HI R8, RZ, 0x7, R8 ;  /* 0x00000007ff087819 */ /* 0x000fe40000011408 */
[----:B------:R-:W-:Y:S02]  /*a510*/  LEA.HI R5, R5, R4, RZ, 0x1 ;  /* 0x0000000405057211 */ /* 0x000fe400078f08ff */
[----:B------:R-:W-:Y:S02]  /*a520*/  F2FP.BF16.F32.PACK_AB R90, R93, R92 ;  /* 0x0000005c5d5a723e */ /* 0x000fe400000010ff */
[----:B------:R-:W-:-:S02]  /*a530*/  LOP3.LUT R5, R5, 0x7ffffe, RZ, 0xc0, !PT ;  /* 0x007ffffe05057812 */ /* 0x000fc400078ec0ff */
[----:B------:R-:W-:Y:S02]  /*a540*/  F2FP.BF16.F32.PACK_AB R91, R95, R94 ;  /* 0x0000005e5f5b723e */ /* 0x000fe400000010ff */
[----:B------:R-:W-:Y:S01]  /*a550*/  F2FP.BF16.F32.PACK_AB R97, R99, R98 ;  /* 0x000000626361723e */ /* 0x000fe200000010ff */
[----:B------:R-:W-:Y:S01]  /*a560*/  IMAD.IADD R5, R4, 0x1, -R5 ;  /* 0x0000000104057824 */ /* 0x000fe200078e0a05 */
[----:B------:R-:W-:Y:S02]  /*a570*/  F2FP.BF16.F32.PACK_AB R104, R105, R104 ;  /* 0x000000686968723e */ /* 0x000fe400000010ff */
[----:B------:R-:W-:Y:S01]  /*a580*/  F2FP.BF16.F32.PACK_AB R98, R101, R100 ;  /* 0x000000646562723e */ /* 0x000fe200000010ff */
[----:B------:R-:W-:Y:S01]  /*a590*/  IMAD R5, R8, 0xa, R5 ;  /* 0x0000000a08057824 */ /* 0x000fe200078e0205 */
        /* <DEDUP_REMOVED lines=52> */
[----:B------:R-:W-:Y:S01]  /*a8e0*/  F2FP.BF16.F32.PACK_AB R211, R215, R214 ;  /* 0x000000d6d7d3723e */ /* 0x000fe200000010ff */
[----:B--2---:R-:W-:Y:S01]  /*a8f0*/  IMAD.SHL.U32 R3, R2, 0x10, RZ ;  /* 0x0000001002037824 */ /* 0x004fe200078e00ff */
[----:B------:R-:W-:Y:S02]  /*a900*/  LOP3.LUT R2, R0, 0x1c0, RZ, 0xc0, !PT ;  /* 0x000001c000027812 */ /* 0x000fe400078ec0ff */
[----:B------:R-:W-:Y:S02]  /*a910*/  LEA.HI R0, R7, R6, RZ, 0x3 ;  /* 0x0000000607007211 */ /* 0x000fe400078f18ff */
[----:B------:R-:W-:-:S04]  /*a920*/  LOP3.LUT R3, R2, 0x30, R3, 0xf8, !PT ;  /* 0x0000003002037812 */ /* 0x000fc800078ef803 */
[----:B------:R-:W-:Y:S02]  /*a930*/  LOP3.LUT R0, R3, 0x8, R0, 0xf8, !PT ;  /* 0x0000000803007812 */ /* 0x000fe400078ef800 */
[----:B------:R-:W-:Y:S02]  /*a940*/  SHF.R.U32.HI R3, RZ, 0x3, R2 ;  /* 0x00000003ff037819 */ /* 0x000fe40000011602 */
[----:B------:R-:W-:Y:S02]  /*a950*/  LEA.HI R2, R7, R6, RZ, 0x5 ;  /* 0x0000000607027211 */ /* 0x000fe400078f28ff */
[----:B------:R-:W-:Y:S02]  /*a960*/  LOP3.LUT R0, R0, R3, RZ, 0x3c, !PT ;  /* 0x0000000300007212 */ /* 0x000fe400078e3cff */
[----:B------:R-:W-:Y:S02]  /*a970*/  SHF.R.S32.HI R2, RZ, 0x5, R2 ;  /* 0x00000005ff027819 */ /* 0x000fe40000011402 */
[----:B------:R-:W-:Y:S01]  /*a980*/  F2FP.BF16.F32.PACK_AB R6, R141, R140 ;  /* 0x0000008c8d06723e */ /* 0x000fe200000010ff */
[----:B------:R-:W-:Y:S01]  /*a990*/  IMAD.U32 R0, R5, 0x200, R0 ;  /* 0x0000020005007824 */ /* 0x000fe200078e0000 */
[----:B------:R-:W-:-:S02]  /*a9a0*/  F2FP.BF16.F32.PACK_AB R5, R139, R138 ;  /* 0x0000008a8b05723e */ /* 0x000fc400000010ff */
[----:B------:R-:W-:Y:S01]  /*a9b0*/  F2FP.BF16.F32.PACK_AB R7, R143, R142 ;  /* 0x0000008e8f07723e */ /* 0x000fe200000010ff */
[----:B------:R-:W1:Y:S01]  /*a9c0*/  SHFL.IDX PT, R2, R2, RZ, 0x1f ;  /* 0x00001fff02027589 */ /* 0x000e6200000e0000 */
[----:B------:R-:W-:Y:S01]  /*a9d0*/  LEA R0, R0, UR60, 0x1 ;  /* 0x0000003c00007c11 */ /* 0x000fe2000f8e08ff */
[----:B------:R-:W-:Y:S01]  /*a9e0*/  BAR.SYNC.DEFER_BLOCKING 0x1, 0x100 ;  /* 0x0044000000007b1d */ /* 0x000fe20000010000 */
[----:B-1----:R-:W-:-:S05]  /*a9f0*/  ISETP.NE.AND P0, PT, R2, 0x7, PT ;  /* 0x000000070200780c */ /* 0x002fca0003f05270 */
[----:B------:R1:W-:Y:S04]  /*aa00*/  STSM.16.MT88.4 [R0+0xa000], R56 ;  /* 0x00a0003800007844 */ /* 0x0003e80000004200 */
        /* <DEDUP_REMOVED lines=9> */
[----:B------:R1:W-:Y:S04]  /*aaa0*/  STSM.16.MT88.4 [R0], R4 ;  /* 0x0000000400007844 */ /* 0x0003e80000004200 */
        /* <DEDUP_REMOVED lines=8> */
[----:B------:R1:W-:Y:S01]  /*ab30*/  STSM.16.MT88.4 [R0+0x7000], R208 ;  /* 0x007000d000007844 */ /* 0x0003e20000004200 */
[----:B------:R-:W-:Y:S01]  /*ab40*/  @!PT LDS RZ, [RZ] ;  /* 0x00000000fffff984 */ /* 0x000fe20000000800 */
[----:B------:R-:W-:Y:S01]  /*ab50*/  @!PT LDS RZ, [RZ] ;  /* 0x00000000fffff984 */ /* 0x000fe20000000800 */
[----:B------:R-:W-:Y:S01]  /*ab60*/  @!PT LDS RZ, [RZ] ;  /* 0x00000000fffff984 */ /* 0x000fe20000000800 */
[----:B------:R-:W-:Y:S01]  /*ab70*/  @!PT LDS RZ, [RZ] ;  /* 0x00000000fffff984 */ /* 0x000fe20000000800 */
[----:B------:R2:W-:Y:S06]  /*ab80*/  MEMBAR.ALL.CTA ;  /* 0x0000000000007992 */ /* 0x0005ec0000008000 */
[----:B--2---:R-:W2:Y:S02]  /*ab90*/  FENCE.VIEW.ASYNC.S ;  /* 0x00000000000073c6 */ /* 0x004ea40000000000 */
[----:B--2---:R-:W-:Y:S06]  /*aba0*/  BAR.ARV 0x1, 0x120 ;  /* 0x0044800000007b1d */ /* 0x004fec0000002000 */
[----:B------:R-:W-:Y:S05]  /*abb0*/  @P0 BRA `(.L_x_24) ;  /* 0x0000000000c80947 */ /* 0x000fea0003800000 */
[----:B------:R-:W-:Y:S01]  /*abc0*/  BAR.SYNC.DEFER_BLOCKING 0x1, 0x120 ;  /* 0x0044800000007b1d */ /* 0x000fe20000010000 */
[----:B------:R-:W-:-:S05]  /*abd0*/  ELECT P0, URZ, PT ;  /* 0x00000000003f782f */ /* 0x000fca0003800000 */
[----:B------:R-:W-:Y:S08]  /*abe0*/  BSSY B0, `(.L_x_24) ;  /* 0x000002f000007945 */ /* 0x000ff00003800000 */
[----:B------:R-:W-:Y:S05]  /*abf0*/  @!P0 BRA `(.L_x_25) ;  /* 0x0000000000b48947 */ /* 0x000fea0003800000 */
[----:B------:R-:W2:Y:S01]  /*ac00*/  S2UR UR10, SR_CTAID.X ;  /* 0x00000000000a79c3 */ /* 0x000ea20000002500 */
[----:B------:R-:W-:Y:S01]  /*ac10*/  ULDC.64 UR6, c[0x0][0x198] ;  /* 0x0000660000067ab9 */ /* 0x000fe20000000a00 */
[----:B------:R-:W-:Y:S02]  /*ac20*/  UIADD3 UR8, UR60, 0xa000, URZ ;  /* 0x0000a0003c087890 */ /* 0x000fe4000fffe03f */
[----:B------:R-:W-:Y:S02]  /*ac30*/  UIADD3 UR4, UP0, UR6, 0x770, URZ ;  /* 0x0000077006047890 */ /* 0x000fe4000ff1e03f */
[----:B------:R-:W-:Y:S02]  /*ac40*/  UIADD3 UR16, UR60, 0xc800, URZ ;  /* 0x0000c8003c107890 */ /* 0x000fe4000fffe03f */
[----:B------:R-:W3:Y:S01]  /*ac50*/  S2UR UR11, SR_CTAID.Y ;  /* 0x00000000000b79c3 */ /* 0x000ee20000002600 */
[----:B------:R-:W-:Y:S02]  /*ac60*/  UIADD3.X UR5, URZ, UR7, URZ, UP0, !UPT ;  /* 0x000000073f057290 */ /* 0x000fe400087fe43f */
[----:B------:R-:W-:-:S02]  /*ac70*/  UIADD3 UR6, UP0, UR6, 0x670, URZ ;  /* 0x0000067006067890 */ /* 0x000fc4000ff1e03f */
[----:B------:R-:W-:Y:S02]  /*ac80*/  UIADD3 UR40, UR60, 0xf000, URZ ;  /* 0x0000f0003c287890 */ /* 0x000fe4000fffe03f */
[----:B------:R-:W-:Y:S01]  /*ac90*/  UIADD3 UR32, UR60, 0x11800, URZ ;  /* 0x000118003c207890 */ /* 0x000fe2000fffe03f */
[----:B------:R-:W4:Y:S01]  /*aca0*/  S2UR UR12, SR_CTAID.Z ;  /* 0x00000000000c79c3 */ /* 0x000f220000002700 */
[----:B------:R-:W-:Y:S01]  /*acb0*/  UIADD3.X UR7, URZ, UR7, URZ, UP0, !UPT ;  /* 0x000000073f077290 */ /* 0x000fe200087fe43f */
[----:B------:R-:W-:Y:S01]  /*acc0*/  UMOV UR9, URZ ;  /* 0x0000003f00097c82 */ /* 0x000fe20008000000 */
[----:B------:R-:W-:Y:S01]  /*acd0*/  UMOV UR17, 0x40 ;  /* 0x0000004000117882 */ /* 0x000fe20000000000 */
[----:B------:R-:W-:Y:S01]  /*ace0*/  UMOV UR41, 0x80 ;  /* 0x0000008000297882 */ /* 0x000fe20000000000 */
[----:B------:R-:W-:Y:S01]  /*acf0*/  UMOV UR33, 0xc0 ;  /* 0x000000c000217882 */ /* 0x000fe20000000000 */
[----:B------:R-:W-:Y:S02]  /*ad00*/  UIADD3 UR24, UR60, 0x2800, URZ ;  /* 0x000028003c187890 */ /* 0x000fe4000fffe03f */
[----:B--2---:R-:W-:Y:S01]  /*ad10*/  UIMAD UR10, UR10, 0x50, URZ ;  /* 0x000000500a0a78a4 */ /* 0x004fe2000f8e023f */
[----:B------:R-:W-:Y:S01]  /*ad20*/  UMOV UR25, 0x40 ;  /* 0x0000004000197882 */ /* 0x000fe20000000000 */
[----:B---3--:R-:W-:-:S05]  /*ad30*/  UMOV UR19, UR11 ;  /* 0x0000000b00137c82 */ /* 0x008fca0008000000 */
[----:B------:R-:W-:Y:S01]  /*ad40*/  UMOV UR18, UR10 ;  /* 0x0000000a00127c82 */ /* 0x000fe20008000000 */
[----:B------:R-:W-:Y:S01]  /*ad50*/  UMOV UR43, UR11 ;  /* 0x0000000b002b7c82 */ /* 0x000fe20008000000 */
[----:B------:R-:W-:Y:S01]  /*ad60*/  UMOV UR42, UR10 ;  /* 0x0000000a002a7c82 */ /* 0x000fe20008000000 */
[----:B------:R-:W-:Y:S01]  /*ad70*/  UMOV UR35, UR11 ;  /* 0x0000000b00237c82 */ /* 0x000fe20008000000 */
[----:B------:R-:W-:Y:S01]  /*ad80*/  UMOV UR34, UR10 ;  /* 0x0000000a00227c82 */ /* 0x000fe20008000000 */
[----:B------:R-:W-:Y:S01]  /*ad90*/  UMOV UR27, UR11 ;  /* 0x0000000b001b7c82 */ /* 0x000fe20008000000 */
[----:B------:R-:W-:Y:S01]  /*ada0*/  UMOV UR26, UR10 ;  /* 0x0000000a001a7c82 */ /* 0x000fe20008000000 */
[----:B----4-:R-:W-:Y:S01]  /*adb0*/  UMOV UR20, UR12 ;  /* 0x0000000c00147c82 */ /* 0x010fe20008000000 */
[----:B------:R-:W-:Y:S01]  /*adc0*/  UMOV UR44, UR12 ;  /* 0x0000000c002c7c82 */ /* 0x000fe20008000000 */
[----:B------:R2:W-:Y:S01]  /*add0*/  UTMASTG.4D [UR8], [UR4] ;  /* 0x00000008040073b5 */ /* 0x0005e20008018000 */
[----:B------:R-:W-:Y:S01]  /*ade0*/  UMOV UR36, UR12 ;  /* 0x0000000c00247c82 */ /* 0x000fe20008000000 */
[----:B------:R-:W-:Y:S01]  /*adf0*/  UMOV UR28, UR12 ;  /* 0x0000000c001c7c82 */ /* 0x000fe20008000000 */
[----:B------:R3:W-:Y:S01]  /*ae00*/  UTMASTG.4D [UR16], [UR4] ;  /* 0x00000010040073b5 */ /* 0x0007e20008018000 */
[----:B------:R-:W-:Y:S01]  /*ae10*/  UTMASTG.4D [UR40], [UR4] ;  /* 0x00000028040073b5 */ /* 0x000fe20008018000 */
[----:B--2---:R-:W-:Y:S01]  /*ae20*/  UMOV UR8, UR60 ;  /* 0x0000003c00087c82 */ /* 0x004fe20008000000 */
[----:B------:R-:W-:Y:S01]  /*ae30*/  UTMASTG.4D [UR32], [UR4] ;  /* 0x00000020040073b5 */ /* 0x000fe20008018000 */
[----:B---3--:R-:W-:Y:S01]  /*ae40*/  UIADD3 UR16, UR60, 0x5000, URZ ;  /* 0x000050003c107890 */ /* 0x008fe2000fffe03f */
[----:B------:R-:W-:Y:S01]  /*ae50*/  UMOV UR17, 0x80 ;  /* 0x0000008000117882 */ /* 0x000fe20000000000 */
[----:B------:R2:W-:Y:S01]  /*ae60*/  UTMASTG.4D [UR8], [UR6] ;  /* 0x00000008060073b5 */ /* 0x0005e20008018000 */
[----:B------:R3:W-:Y:S06]  /*ae70*/  UTMASTG.4D [UR24], [UR6] ;  /* 0x00000018060073b5 */ /* 0x0007ec0008018000 */
[----:B------:R3:W-:Y:S01]  /*ae80*/  UTMASTG.4D [UR16], [UR6] ;  /* 0x00000010060073b5 */ /* 0x0007e20008018000 */
[----:B--2---:R-:W-:Y:S01]  /*ae90*/  UIADD3 UR8, UR60, 0x7800, URZ ;  /* 0x000078003c087890 */ /* 0x004fe2000fffe03f */
[----:B------:R-:W-:-:S08]  /*aea0*/  UMOV UR9, 0xc0 ;  /* 0x000000c000097882 */ /* 0x000fd00000000000 */
[----:B------:R3:W-:Y:S02]  /*aeb0*/  UTMASTG.4D [UR8], [UR6] ;  /* 0x00000008060073b5 */ /* 0x0007e40008018000 */
[----:B---3--:R0:W-:Y:S02]  /*aec0*/  UTMACMDFLUSH ;  /* 0x00000000000079b7 */ /* 0x0081e40000000000 */
.L_x_25:
[----:B------:R-:W-:Y:S05]  /*aed0*/  BSYNC B0 ;  /* 0x0000000000007941 */ /* 0x000fea0003800000 */
.L_x_24:
[----:B------:R-:W-:-:S04]  /*aee0*/  DEPBAR.LE SB0, 0x0 ;  /* 0x000080000000791a */ /* 0x000fc80000000000 */
[----:B------:R-:W-:Y:S05]  /*aef0*/  EXIT ;  /* 0x000000000000794d */ /* 0x000fea0003800000 */
.L_x_4:
[----:B------:R-:W-:-:S08]  /*af00*/  NOP ;  /* 0x0000000000007918 */ /* 0x000fd00000000000 */
[----:B------:R-:W1:-:S00]  /*af10*/  USETMAXREG.DEALLOC.CTAPOOL 0x18 ;  /* 0x00000018000079c8 */ /* 0x000e4000080e0500 */
[----:B-1----:R-:W-:-:S06]  /*af20*/  LOP3.LUT R2, R2, 0x3, RZ, 0xc0, !PT ;  /* 0x0000000302027812 */ /* 0x002fcc00078ec0ff */
[----:B------:R-:W1:Y:S02]  /*af30*/  SHFL.IDX PT, R2, R2, RZ, 0x1f ;  /* 0x00001fff02027589 */ /* 0x000e6400000e0000 */
[----:B-1----:R-:W-:-:S13]  /*af40*/  ISETP.NE.AND P0, PT, R2, RZ, PT ;  /* 0x000000ff0200720c */ /* 0x002fda0003f05270 */
[----:B------:R-:W-:Y:S05]  /*af50*/  @P0 EXIT ;  /* 0x000000000000094d */ /* 0x000fea0003800000 */
[----:B------:R-:W1:Y:S01]  /*af60*/  S2UR UR21, SR_CTAID.Z ;  /* 0x00000000001579c3 */ /* 0x000e620000002700 */
[----:B------:R-:W-:Y:S02]  /*af70*/  IMAD.MOV.U32 R18, RZ, RZ, RZ ;  /* 0x000000ffff127224 */ /* 0x000fe400078e00ff */
[----:B------:R-:W-:Y:S02]  /*af80*/  IMAD.MOV.U32 R6, RZ, RZ, 0x1 ;  /* 0x00000001ff067424 */ /* 0x000fe400078e00ff */
[----:B------:R-:W-:Y:S01]  /*af90*/  IMAD.MOV.U32 R10, RZ, RZ, 0x1 ;  /* 0x00000001ff0a7424 */ /* 0x000fe200078e00ff */
[----:B-1----:R-:W-:-:S13]  /*afa0*/  ISETP.LE.AND P0, PT, RZ, UR21, PT ;  /* 0x00000015ff007c0c */ /* 0x002fda000bf03270 */
[----:B------:R-:W-:Y:S05]  /*afb0*/  @!P0 BRA `(.L_x_26) ;  /* 0x0000001400648947 */ /* 0x000fea0003800000 */
[----:B------:R-:W1:Y:S01]  /*afc0*/  S2R R9, SR_CTAID.Y ;  /* 0x0000000000097919 */ /* 0x000e620000002600 */
[----:B------:R-:W2:Y:S01]  /*afd0*/  LDC.64 R2, c[0x0][0x730] ;  /* 0x0001cc00ff027b82 */ /* 0x000ea20000000a00 */
[----:B------:R-:W-:Y:S01]  /*afe0*/  ULDC UR4, c[0x0][0x2e8] ;  /* 0x0000ba0000047ab9 */ /* 0x000fe20000000800 */
[----:B------:R-:W-:Y:S01]  /*aff0*/  ELECT P0, URZ, PT ;  /* 0x00000000003f782f */ /* 0x000fe20003800000 */
[----:B------:R-:W3:Y:S01]  /*b000*/  S2R R7, SR_CTAID.Z ;  /* 0x0000000000077919 */ /* 0x000ee20000002700 */
[----:B------:R-:W-:Y:S01]  /*b010*/  UISETP.NE.AND UP0, UPT, UR4, 0x1, UPT ;  /* 0x000000010400788c */ /* 0x000fe2000bf05270 */
[----:B------:R-:W-:Y:S01]  /*b020*/  BSSY B0, `(.L_x_26) ;  /* 0x0000152000007945 */ /* 0x000fe20003800000 */
[----:B------:R-:W-:Y:S02]  /*b030*/  IMAD.MOV.U32 R18, RZ, RZ, RZ ;  /* 0x000000ffff127224 */ /* 0x000fe400078e00ff */
[----:B------:R-:W4:Y:S07]  /*b040*/  S2UR UR20, SR_CTAID.Y ;  /* 0x00000000001479c3 */ /* 0x000f2e0000002600 */
[----:B------:R-:W-:Y:S01]  /*b050*/  @UP0 ULDC UR4, c[0x0][0x2ec] ;  /* 0x0000bb0000040ab9 */ /* 0x000fe20000000800 */
[----:B------:R-:W5:Y:S01]  /*b060*/  LDC.64 R4, c[0x0][0x718] ;  /* 0x0001c600ff047b82 */ /* 0x000f620000000a00 */
[----:B------:R-:W-:Y:S01]  /*b070*/  @UP0 ULDC UR6, c[0x0][0x2f0] ;  /* 0x0000bc0000060ab9 */ /* 0x000fe20000000800 */
[----:B-1----:R-:W-:Y:S01]  /*b080*/  SHF.R.S32.HI R9, RZ, 0x1f, R9 ;  /* 0x0000001fff097819 */ /* 0x002fe20000011409 */
[----:B----4-:R-:W-:-:S02]  /*b090*/  UIMAD.WIDE.U32 UR4, UR20, UR4, URZ ;  /* 0x00000004140472a5 */ /* 0x010fc4000f8e003f */
[----:B------:R-:W-:Y:S01]  /*b0a0*/  UMOV UR12, UR20 ;  /* 0x00000014000c7c82 */ /* 0x000fe20008000000 */
[----:B---3--:R-:W-:Y:S01]  /*b0b0*/  SHF.R.S32.HI R7, RZ, 0x1f, R7 ;  /* 0x0000001fff077819 */ /* 0x008fe20000011407 */
[C---:B--2---:R-:W-:Y:S01]  /*b0c0*/  IMAD R10, R9.reuse, R2, RZ ;  /* 0x00000002090a7224 */ /* 0x044fe200078e02ff */
[----:B------:R-:W-:Y:S01]  /*b0d0*/  @UP0 USHF.R.U32.HI UR12, URZ, UR6, UR5 ;  /* 0x000000063f0c0299 */ /* 0x000fe20008011605 */
[----:B-----5:R-:W-:Y:S02]  /*b0e0*/  IMAD R8, R9, R4, RZ ;  /* 0x0000000409087224 */ /* 0x020fe400078e02ff */
[----:B------:R-:W-:Y:S02]  /*b0f0*/  IMAD R15, R3, UR20, R10 ;  /* 0x00000014030f7c24 */ /* 0x000fe4000f8e020a */
[----:B------:R-:W1:Y:S01]  /*b100*/  LDC.64 R10, c[0x0][0x720] ;  /* 0x0001c800ff0a7b82 */ /* 0x000e620000000a00 */
[----:B------:R-:W-:Y:S02]  /*b110*/  IMAD R13, R5, UR20, R8 ;  /* 0x00000014050d7c24 */ /* 0x000fe4000f8e0208 */
[----:B------:R-:W-:-:S04]  /*b120*/  IMAD.WIDE.U32 R4, R4, UR20, RZ ;  /* 0x0000001404047c25 */ /* 0x000fc8000f8e00ff */
[----:B------:R-:W-:Y:S01]  /*b130*/  IMAD.WIDE.U32 R2, R2, UR20, RZ ;  /* 0x0000001402027c25 */ /* 0x000fe2000f8e00ff */
[----:B------:R-:W2:Y:S03]  /*b140*/  LDC.64 R8, c[0x0][0x738] ;  /* 0x0001ce00ff087b82 */ /* 0x000ea60000000a00 */
[----:B------:R-:W-:Y:S02]  /*b150*/  IMAD.IADD R5, R5, 0x1, R13 ;  /* 0x0000000105057824 */ /* 0x000fe400078e020d */
[----:B------:R-:W-:Y:S02]  /*b160*/  IMAD.IADD R3, R3, 0x1, R15 ;  /* 0x0000000103037824 */ /* 0x000fe400078e020f */
[----:B-1----:R-:W-:Y:S02]  /*b170*/  IMAD R12, R7, R10, RZ ;  /* 0x0000000a070c7224 */ /* 0x002fe400078e02ff */
[----:B------:R-:W-:-:S04]  /*b180*/  IMAD.WIDE.U32 R4, R10, UR21, R4 ;  /* 0x000000150a047c25 */ /* 0x000fc8000f8e0004 */
[----:B------:R-:W-:Y:S02]  /*b190*/  IMAD R11, R11, UR21, R12 ;  /* 0x000000150b0b7c24 */ /* 0x000fe4000f8e020c */
[----:B--2---:R-:W-:Y:S02]  /*b1a0*/  IMAD R12, R7, R8, RZ ;  /* 0x00000008070c7224 */ /* 0x004fe400078e02ff */
[----:B------:R-:W-:-:S04]  /*b1b0*/  IMAD.WIDE.U32 R2, R8, UR21, R2 ;  /* 0x0000001508027c25 */ /* 0x000fc8000f8e0002 */
[----:B------:R-:W-:Y:S02]  /*b1c0*/  IMAD R9, R9, UR21, R12 ;  /* 0x0000001509097c24 */ /* 0x000fe4000f8e020c */
[----:B------:R-:W-:Y:S01]  /*b1d0*/  IMAD.MOV.U32 R10, RZ, RZ, 0x1 ;  /* 0x00000001ff0a7424 */ /* 0x000fe200078e00ff */
[----:B------:R-:W-:Y:S06]  /*b1e0*/  @!P0 BRA `(.L_x_27) ;  /* 0x0000001000d48947 */ /* 0x000fec0003800000 */
[----:B------:R-:W1:Y:S01]  /*b1f0*/  S2R R7, SR_CgaCtaId ;  /* 0x0000000000077919 */ /* 0x000e620000008800 */
[----:B------:R-:W-:Y:S02]  /*b200*/  MOV R8, 0x400 ;  /* 0x0000040000087802 */ /* 0x000fe40000000f00 */
[----:B------:R-:W-:Y:S02]  /*b210*/  ISETP.NE.AND P0, PT, R21, RZ, PT ;  /* 0x000000ff1500720c */ /* 0x000fe40003f05270 */
[----:B-1----:R-:W-:Y:S01]  /*b220*/  LEA R8, R7, R8, 0x18 ;  /* 0x0000000807087211 */ /* 0x002fe200078ec0ff */
[----:B------:R-:W-:-:S05]  /*b230*/  IMAD.MOV.U32 R7, RZ, RZ, 0x1 ;  /* 0x00000001ff077424 */ /* 0x000fca00078e00ff */
[----:B------:R-:W-:-:S04]  /*b240*/  SHF.L.U32 R7, R7, 0x1f, RZ ;  /* 0x0000001f07077819 */ /* 0x000fc800000006ff */
[----:B------:R-:W1:Y:S02]  /*b250*/  SYNCS.PHASECHK.TRANS64.TRYWAIT P1, [R8+URZ+0x31820], R7 ;  /* 0x03182007080075a7 */ /* 0x000e64000802017f */
[----:B-1----:R-:W-:Y:S05]  /*b260*/  @!P1 BRA `(.L_x_28) ;  /* 0x0000001400849947 */ /* 0x002fea0003800000 */
.L_x_46:
[----:B------:R-:W-:Y:S02]  /*b270*/  IMAD.IADD R13, R5, 0x1, R11 ;  /* 0x00000001050d7824 */ /* 0x000fe400078e020b */
[----:B-1----:R-:W-:Y:S02]  /*b280*/  IMAD.IADD R7, R3, 0x1, R9 ;  /* 0x0000000103077824 */ /* 0x002fe400078e0209 */
[----:B------:R-:W-:Y:S01]  /*b290*/  IMAD.MOV.U32 R6, RZ, RZ, 0x1 ;  /* 0x00000001ff067424 */ /* 0x000fe200078e00ff */
[----:B------:R-:W-:Y:S06]  /*b2a0*/  @P0 BRA `(.L_x_29) ;  /* 0x0000000000180947 */ /* 0x000fec0003800000 */
[----:B------:R-:W1:Y:S01]  /*b2b0*/  S2R R10, SR_TID.X ;  /* 0x00000000000a7919 */ /* 0x000e620000002100 */
[----:B------:R-:W-:-:S04]  /*b2c0*/  IMAD.MOV.U32 R9, RZ, RZ, 0x8100 ;  /* 0x00008100ff097424 */ /* 0x000fc800078e00ff */
[----:B------:R2:W-:Y:S01]  /*b2d0*/  SYNCS.ARRIVE.TRANS64 RZ, [R8+URZ+0x31810], R9 ;  /* 0x0318100908ff79a7 */ /* 0x0005e2000800003f */
[----:B-1----:R-:W-:-:S13]  /*b2e0*/  LOP3.LUT P1, RZ, R10, 0x1f, RZ, 0xc0, !PT ;  /* 0x0000001f0aff7812 */ /* 0x002fda000782c0ff */
[----:B--2---:R-:W-:Y:S05]  /*b2f0*/  @!P1 BRA `(.L_x_29) ;  /* 0x0000000000049947 */ /* 0x004fea0003800000 */
[----:B------:R-:W-:Y:S01]  /*b300*/  BPT.TRAP 0x1 ;  /* 0x000000040000795c */ /* 0x000fe20000300000 */
.L_x_29:
[----:B------:R-:W1:Y:S01]  /*b310*/  LDC.64 R10, c[0x0][0x700] ;  /* 0x0001c000ff0a7b82 */ /* 0x000e620000000a00 */
[----:B------:R-:W-:Y:S01]  /*b320*/  R2UR UR8, R8 ;  /* 0x00000000080872ca */ /* 0x000fe200000e0000 */
[----:B------:R-:W-:Y:S01]  /*b330*/  UMOV UR19, URZ ;  /* 0x0000003f00137c82 */ /* 0x000fe20008000000 */
[----:B------:R-:W-:Y:S01]  /*b340*/  UMOV UR30, 0x0 ;  /* 0x00000000001e7882 */ /* 0x000fe20000000000 */
[----:B------:R-:W-:Y:S01]  /*b350*/  UMOV UR31, 0x14f00000 ;  /* 0x14f00000001f7882 */ /* 0x000fe20000000000 */
[----:B------:R-:W-:Y:S01]  /*b360*/  UMOV UR18, URZ ;  /* 0x0000003f00127c82 */ /* 0x000fe20008000000 */
[----:B------:R-:W-:Y:S01]  /*b370*/  UMOV UR42, 0x40 ;  /* 0x00000040002a7882 */ /* 0x000fe20000000000 */
[----:B------:R-:W-:Y:S01]  /*b380*/  UMOV UR44, UR20 ;  /* 0x00000014002c7c82 */ /* 0x000fe20008000000 */
[----:B------:R-:W2:Y:S01]  /*b390*/  LDC.64 R14, c[0x0][0x198] ;  /* 0x00006600ff0e7b82 */ /* 0x000ea20000000a00 */
[----:B------:R-:W-:Y:S01]  /*b3a0*/  UMOV UR45, UR21 ;  /* 0x00000015002d7c82 */ /* 0x000fe20008000000 */
[----:B------:R-:W-:Y:S01]  /*b3b0*/  UMOV UR43, UR19 ;  /* 0x00000013002b7c82 */ /* 0x000fe20008000000 */
[----:B------:R-:W-:Y:S01]  /*b3c0*/  UMOV UR34, 0x80 ;  /* 0x0000008000227882 */ /* 0x000fe20000000000 */
[----:B------:R-:W-:Y:S01]  /*b3d0*/  UMOV UR36, UR20 ;  /* 0x0000001400247c82 */ /* 0x000fe20008000000 */
[----:B------:R-:W-:Y:S01]  /*b3e0*/  UMOV UR37, UR21 ;  /* 0x0000001500257c82 */ /* 0x000fe20008000000 */
[----:B------:R-:W-:Y:S01]  /*b3f0*/  UIADD3 UR16, UR8, 0x14100, URZ ;  /* 0x0001410008107890 */ /* 0x000fe2000fffe03f */
[----:B------:R-:W-:Y:S01]  /*b400*/  IMAD.MOV.U32 R18, RZ, RZ, 0x1 ;  /* 0x00000001ff127424 */ /* 0x000fe200078e00ff */
[----:B------:R-:W3:Y:S01]  /*b410*/  S2UR UR46, SR_CTAID.X ;  /* 0x00000000002e79c3 */ /* 0x000ee20000002500 */
[----:B------:R-:W-:-:S02]  /*b420*/  UIADD3 UR17, UR8, 0x31810, URZ ;  /* 0x0003181008117890 */ /* 0x000fc4000fffe03f */
[----:B------:R-:W-:Y:S02]  /*b430*/  UIADD3 UR40, UR8, 0x16100, URZ ;  /* 0x0001610008287890 */ /* 0x000fe4000fffe03f */
[----:B------:R-:W-:Y:S02]  /*b440*/  UIADD3 UR32, UR8, 0x18100, URZ ;  /* 0x0001810008207890 */ /* 0x000fe4000fffe03f */
[----:B------:R-:W-:Y:S01]  /*b450*/  UIADD3 UR24, UR8, 0x1a100, URZ ;  /* 0x0001a10008187890 */ /* 0x000fe2000fffe03f */
[C---:B-1----:R-:W-:Y:S01]  /*b460*/  LEA R12, P1, R4.reuse, R10, 0x2 ;  /* 0x0000000a040c7211 */ /* 0x042fe200078210ff */
[----:B------:R-:W-:Y:S01]  /*b470*/  UMOV UR41, UR17 ;  /* 0x0000001100297c82 */ /* 0x000fe20008000000 */
[----:B------:R-:W-:Y:S01]  /*b480*/  UMOV UR35, UR19 ;  /* 0x0000001300237c82 */ /* 0x000fe20008000000 */
[----:B------:R-:W-:Y:S01]  /*b490*/  UMOV UR33, UR17 ;  /* 0x0000001100217c82 */ /* 0x000fe20008000000 */
[----:B------:R-:W-:Y:S01]  /*b4a0*/  LEA.HI.X R13, R4, R11, R13, 0x2, P1 ;  /* 0x0000000b040d7211 */ /* 0x000fe200008f140d */
[----:B------:R-:W-:Y:S01]  /*b4b0*/  UMOV UR26, 0xc0 ;  /* 0x000000c0001a7882 */ /* 0x000fe20000000000 */
[----:B------:R-:W1:Y:S01]  /*b4c0*/  LDC R11, c[0x0][0x280] ;  /* 0x0000a000ff0b7b82 */ /* 0x000e620000000800 */
[----:B------:R-:W-:Y:S01]  /*b4d0*/  R2UR UR22, R12 ;  /* 0x000000000c1672ca */ /* 0x000fe200000e0000 */
[----:B--2---:R-:W-:Y:S01]  /*b4e0*/  IMAD.MOV.U32 R4, RZ, RZ, R14 ;  /* 0x000000ffff047224 */ /* 0x004fe200078e000e */
[----:B------:R-:W-:Y:S01]  /*b4f0*/  R2UR UR23, R13 ;  /* 0x000000000d1772ca */ /* 0x000fe200000e0000 */
[----:B------:R-:W-:Y:S01]  /*b500*/  UMOV UR28, UR20 ;  /* 0x00000014001c7c82 */ /* 0x000fe20008000000 */
[----:B------:R-:W-:Y:S01]  /*b510*/  UMOV UR29, UR21 ;  /* 0x00000015001d7c82 */ /* 0x000fe20008000000 */
[----:B------:R-:W-:Y:S01]  /*b520*/  UMOV UR27, UR19 ;  /* 0x00000013001b7c82 */ /* 0x000fe20008000000 */
[C---:B------:R-:W-:Y:S01]  /*b530*/  IADD3 R5, P1, R4.reuse, 0xf0, RZ ;  /* 0x000000f004057810 */ /* 0x040fe20007f3e0ff */
[----:B------:R-:W-:Y:S01]  /*b540*/  UMOV UR25, UR17 ;  /* 0x0000001100197c82 */ /* 0x000fe20008000000 */
[----:B------:R-:W-:Y:S01]  /*b550*/  UIADD3 UR38, UR8, 0x2c100, URZ ;  /* 0x0002c10008267890 */ /* 0x000fe2000fffe03f */
[----:B------:R-:W-:Y:S01]  /*b560*/  IMAD.MOV.U32 R10, RZ, RZ, 0x1 ;  /* 0x00000001ff0a7424 */ /* 0x000fe200078e00ff */
[----:B------:R-:W-:Y:S01]  /*b570*/  R2UR UR10, R5 ;  /* 0x00000000050a72ca */ /* 0x000fe200000e0000 */
[----:B------:R-:W-:Y:S01]  /*b580*/  UIADD3 UR9, UR8, 0x31800, URZ ;  /* 0x0003180008097890 */ /* 0x000fe2000fffe03f */
[C---:B------:R-:W-:Y:S01]  /*b590*/  IADD3 R5, P2, R4.reuse, 0x2f0, RZ ;  /* 0x000002f004057810 */ /* 0x040fe20007f5e0ff */
[----:B------:R-:W-:Y:S01]  /*b5a0*/  UMOV UR47, 0x10 ;  /* 0x00000010002f7882 */ /* 0x000fe20000000000 */
[----:B------:R-:W-:Y:S01]  /*b5b0*/  UMOV UR39, UR17 ;  /* 0x0000001100277c82 */ /* 0x000fe20008000000 */
[----:B------:R-:W-:Y:S01]  /*b5c0*/  UMOV UR14, 0x0 ;  /* 0x00000000000e7882 */ /* 0x000fe20000000000 */
[----:B------:R-:W-:Y:S01]  /*b5d0*/  R2UR UR6, R5 ;  /* 0x00000000050672ca */ /* 0x000fe200000e0000 */
[----:B------:R-:W-:Y:S01]  /*b5e0*/  UMOV UR15, 0x10000000 ;  /* 0x10000000000f7882 */ /* 0x000fe20000000000 */
[----:B------:R-:W-:Y:S01]  /*b5f0*/  IADD3 R5, P3, R4, 0x3f0, RZ ;  /* 0x000003f004057810 */ /* 0x000fe20007f7e0ff */
[----:B------:R-:W-:-:S03]  /*b600*/  UMOV UR13, UR21 ;  /* 0x00000015000d7c82 */ /* 0x000fc60008000000 */
[----:B------:R-:W-:Y:S01]  /*b610*/  R2UR UR4, R5 ;  /* 0x00000000050472ca */ /* 0x000fe200000e0000 */
[----:B------:R-:W-:-:S04]  /*b620*/  IMAD.MOV.U32 R5, RZ, RZ, R15 ;  /* 0x000000ffff057224 */ /* 0x000fc800078e000f */
[----:B------:R-:W-:Y:S01]  /*b630*/  IMAD.X R9, RZ, RZ, R5, P1 ;  /* 0x000000ffff097224 */ /* 0x000fe200008e0605 */
[----:B-1----:R-:W-:-:S04]  /*b640*/  ISETP.GE.AND P1, PT, R11, 0x41, PT ;  /* 0x000000410b00780c */ /* 0x002fc80003f26270 */
[----:B------:R-:W-:Y:S01]  /*b650*/  R2UR UR11, R9 ;  /* 0x00000000090b72ca */ /* 0x000fe200000e0000 */
[----:B------:R-:W-:-:S05]  /*b660*/  IMAD.X R9, RZ, RZ, R5, P2 ;  /* 0x000000ffff097224 */ /* 0x000fca00010e0605 */
[----:B------:R-:W-:Y:S01]  /*b670*/  R2UR UR7, R9 ;  /* 0x00000000090772ca */ /* 0x000fe200000e0000 */
[----:B------:R-:W-:-:S05]  /*b680*/  IMAD.X R9, RZ, RZ, R5, P3 ;  /* 0x000000ffff097224 */ /* 0x000fca00018e0605 */
[----:B------:R-:W-:Y:S01]  /*b690*/  R2UR UR5, R9 ;  /* 0x00000000090572ca */ /* 0x000fe200000e0000 */
[----:B------:R-:W-:Y:S01]  /*b6a0*/  UTMALDG.4D [UR16], [UR10], desc[UR30] ;  /* 0x00001e100a0075b4 */ /* 0x000fe20008019000 */
[----:B------:R-:W-:Y:S01]  /*b6b0*/  IMAD.MOV.U32 R9, RZ, RZ, 0x14000 ;  /* 0x00014000ff097424 */ /* 0x000fe200078e00ff */
[----:B------:R1:W-:Y:S01]  /*b6c0*/  UTMALDG.4D [UR40], [UR10], desc[UR30] ;  /* 0x00001e280a0075b4 */ /* 0x0003e20008019000 */
[----:B------:R2:W-:Y:S01]  /*b6d0*/  UTMALDG.4D [UR32], [UR10], desc[UR30] ;  /* 0x00001e200a0075b4 */ /* 0x0005e20008019000 */
[----:B------:R3:W-:Y:S01]  /*b6e0*/  UTMALDG.4D [UR24], [UR10], desc[UR30] ;  /* 0x00001e180a0075b4 */ /* 0x0007e20008019000 */
[----:B------:R-:W-:Y:S01]  /*b6f0*/  UBLKCP.S.G [UR38], [UR22], UR47 ;  /* 0x00000026160073ba */ /* 0x000fe2000800022f */
[----:B------:R4:W-:Y:S01]  /*b700*/  SYNCS.ARRIVE.TRANS64 RZ, [R8+URZ+0x31800], R9 ;  /* 0x0318000908ff79a7 */ /* 0x0009e2000800003f */
[----:B-1----:R-:W-:Y:S01]  /*b710*/  UIADD3 UR40, UR8, 0x2800, URZ ;  /* 0x0000280008287890 */ /* 0x002fe2000fffe03f */
[----:B------:R-:W-:Y:S01]  /*b720*/  UMOV UR44, UR12 ;  /* 0x0000000c002c7c82 */ /* 0x000fe20008000000 */
[----:B------:R-:W-:Y:S01]  /*b730*/  UMOV UR41, UR9 ;  /* 0x0000000900297c82 */ /* 0x000fe20008000000 */
[----:B--2---:R-:W-:Y:S01]  /*b740*/  UIADD3 UR32, UR8, 0x5000, URZ ;  /* 0x0000500008207890 */ /* 0x004fe2000fffe03f */
[----:B----4-:R-:W-:Y:S01]  /*b750*/  IMAD.MOV.U32 R9, RZ, RZ, RZ ;  /* 0x000000ffff097224 */ /* 0x010fe200078e00ff */
[----:B------:R-:W-:Y:S01]  /*b760*/  UMOV UR36, UR12 ;  /* 0x0000000c00247c82 */ /* 0x000fe20008000000 */
[----:B------:R-:W-:Y:S01]  /*b770*/  UMOV UR33, UR9 ;  /* 0x0000000900217c82 */ /* 0x000fe20008000000 */
[----:B---3--:R-:W-:-:S02]  /*b780*/  UIMAD UR11, UR46, 0x50, URZ ;  /* 0x000000502e0b78a4 */ /* 0x008fc4000f8e023f */
[----:B------:R-:W-:Y:S01]  /*b790*/  UIADD3 UR24, UR8, 0x7800, URZ ;  /* 0x0000780008187890 */ /* 0x000fe2000fffe03f */
[----:B------:R-:W-:Y:S01]  /*b7a0*/  UMOV UR10, UR18 ;  /* 0x00000012000a7c82 */ /* 0x000fe20008000000 */
[----:B------:R-:W-:Y:S01]  /*b7b0*/  UMOV UR28, UR12 ;  /* 0x0000000c001c7c82 */ /* 0x000fe20008000000 */
[----:B------:R-:W-:Y:S02]  /*b7c0*/  UMOV UR25, UR9 ;  /* 0x0000000900197c82 */ /* 0x000fe40008000000 */
[----:B------:R-:W-:Y:S01]  /*b7d0*/  UMOV UR43, UR11 ;  /* 0x0000000b002b7c82 */ /* 0x000fe20008000000 */
[----:B------:R-:W-:Y:S01]  /*b7e0*/  UMOV UR35, UR11 ;  /* 0x0000000b00237c82 */ /* 0x000fe20008000000 */
[----:B------:R1:W-:Y:S01]  /*b7f0*/  UTMALDG.4D [UR8], [UR6], desc[UR14] ;  /* 0x00000e08060075b4 */ /* 0x0003e20008019000 */
[----:B------:R-:W-:Y:S01]  /*b800*/  UMOV UR27, UR11 ;  /* 0x0000000b001b7c82 */ /* 0x000fe20008000000 */
[----:B------:R2:W-:Y:S01]  /*b810*/  UTMALDG.4D [UR40], [UR6], desc[UR14] ;  /* 0x00000e28060075b4 */ /* 0x0005e20008019000 */
[----:B------:R3:W-:Y:S01]  /*b820*/  UTMALDG.4D [UR32], [UR6], desc[UR14] ;  /* 0x00000e20060075b4 */ /* 0x0007e20008019000 */
[----:B------:R4:W-:Y:S01]  /*b830*/  UTMALDG.4D [UR24], [UR6], desc[UR14] ;  /* 0x00000e18060075b4 */ /* 0x0009e20008019000 */
[----:B-1----:R-:W-:Y:S01]  /*b840*/  UMOV UR10, 0xc0 ;  /* 0x000000c0000a7882 */ /* 0x002fe20000000000 */
[----:B--2---:R-:W-:Y:S01]  /*b850*/  UIADD3 UR40, UR8, 0xa000, URZ ;  /* 0x0000a00008287890 */ /* 0x004fe2000fffe03f */
[----:B------:R-:W-:Y:S01]  /*b860*/  UMOV UR42, UR18 ;  /* 0x00000012002a7c82 */ /* 0x000fe20008000000 */
[----:B---3--:R-:W-:-:S07]  /*b870*/  UIADD3 UR32, UR8, 0xc800, URZ ;  /* 0x0000c80008207890 */ /* 0x008fce000fffe03f */
[----:B------:R1:W-:Y:S01]  /*b880*/  UTMALDG.4D [UR40], [UR4], desc[UR14] ;  /* 0x00000e28040075b4 */ /* 0x0003e20008019000 */
[----:B------:R-:W-:Y:S01]  /*b890*/  UMOV UR34, 0x40 ;  /* 0x0000004000227882 */ /* 0x000fe20000000000 */
[----:B----4-:R-:W-:Y:S01]  /*b8a0*/  UIADD3 UR24, UR8, 0xf000, URZ ;  /* 0x0000f00008187890 */ /* 0x010fe2000fffe03f */
[----:B------:R1:W-:Y:S01]  /*b8b0*/  UTMALDG.4D [UR32], [UR4], desc[UR14] ;  /* 0x00000e20040075b4 */ /* 0x0003e20008019000 */
[----:B------:R-:W-:Y:S01]  /*b8c0*/  UIADD3 UR8, UR8, 0x11800, URZ ;  /* 0x0001180008087890 */ /* 0x000fe2000fffe03f */
[----:B------:R-:W-:-:S06]  /*b8d0*/  UMOV UR26, 0x80 ;  /* 0x00000080001a7882 */ /* 0x000fcc0000000000 */
[----:B------:R1:W-:Y:S02]  /*b8e0*/  UTMALDG.4D [UR24], [UR4], desc[UR14] ;  /* 0x00000e18040075b4 */ /* 0x0003e40008019000 */
[----:B------:R1:W-:Y:S02]  /*b8f0*/  UTMALDG.4D [UR8], [UR4], desc[UR14] ;  /* 0x00000e08040075b4 */ /* 0x0003e40008019000 */
[----:B-1----:R-:W-:Y:S05]  /*b900*/  @!P1 BRA `(.L_x_30) ;  /* 0x00000008001c9947 */ /* 0x002fea0003800000 */
[----:B------:R-:W1:Y:S01]  /*b910*/  S2R R16, SR_TID.X ;  /* 0x0000000000107919 */ /* 0x000e620000002100 */
[----:B------:R-:W2:Y:S01]  /*b920*/  LDC.64 R4, c[0x0][0x728] ;  /* 0x0001ca00ff047b82 */ /* 0x000ea20000000a00 */
[----:B------:R-:W-:Y:S02]  /*b930*/  VIADD R11, R11, 0x3f ;  /* 0x0000003f0b0b7836 */ /* 0x000fe40000000000 */
[----:B------:R-:W-:Y:S02]  /*b940*/  IMAD.MOV.U32 R10, RZ, RZ, 0x1 ;  /* 0x00000001ff0a7424 */ /* 0x000fe400078e00ff */
[----:B------:R-:W-:Y:S01]  /*b950*/  IMAD.MOV.U32 R9, RZ, RZ, RZ ;  /* 0x000000ffff097224 */ /* 0x000fe200078e00ff */
[----:B------:R-:W-:Y:S01]  /*b960*/  SHF.R.S32.HI R6, RZ, 0x1f, R11 ;  /* 0x0000001fff067819 */ /* 0x000fe2000001140b */
[----:B------:R-:W-:Y:S02]  /*b970*/  IMAD.MOV.U32 R17, RZ, RZ, RZ ;  /* 0x000000ffff117224 */ /* 0x000fe400078e00ff */
[----:B------:R-:W-:Y:S01]  /*b980*/  IMAD.MOV.U32 R18, RZ, RZ, RZ ;  /* 0x000000ffff127224 */ /* 0x000fe200078e00ff */
[----:B------:R-:W-:-:S02]  /*b990*/  LEA.HI R6, R6, R11, RZ, 0x6 ;  /* 0x0000000b06067211 */ /* 0x000fc400078f30ff */
[----:B------:R-:W-:Y:S02]  /*b9a0*/  IADD3 R11, P1, R12, 0x100, RZ ;  /* 0x000001000c0b7810 */ /* 0x000fe40007f3e0ff */
[----:B------:R-:W-:Y:S01]  /*b9b0*/  LEA.HI.SX32 R15, R6, 0xffffffff, 0x1a ;  /* 0xffffffff060f7811 */ /* 0x000fe200078fd2ff */
[----:B------:R-:W-:Y:S02]  /*b9c0*/  IMAD.MOV.U32 R6, RZ, RZ, 0x1 ;  /* 0x00000001ff067424 */ /* 0x000fe400078e00ff */
[----:B------:R-:W-:Y:S01]  /*b9d0*/  IMAD.X R13, RZ, RZ, R13, P1 ;  /* 0x000000ffff0d7224 */ /* 0x000fe200008e060d */
[----:B--2---:R-:W-:-:S04]  /*b9e0*/  LEA R12, P2, R2, R4, 0x2 ;  /* 0x00000004020c7211 */ /* 0x004fc800078410ff */
[----:B------:R-:W-:Y:S02]  /*b9f0*/  LEA.HI.X R14, R2, R5, R7, 0x2, P2 ;  /* 0x00000005020e7211 */ /* 0x000fe400010f1407 */
[----:B-1----:R-:W-:-:S07]  /*ba00*/  LOP3.LUT R16, R16, 0x1f, RZ, 0xc0, !PT ;  /* 0x0000001f10107812 */ /* 0x002fce00078ec0ff */
.L_x_35:
[----:B------:R-:W-:-:S04]  /*ba10*/  SHF.L.U32 R5, R10, 0x1f, RZ ;  /* 0x0000001f0a057819 */ /* 0x000fc800000006ff */
[----:B-1----:R-:W1:Y:S02]  /*ba20*/  SYNCS.PHASECHK.TRANS64.TRYWAIT P1, [R8+URZ+0x31838], R5 ;  /* 0x03183805080075a7 */ /* 0x002e64000802017f */
[----:B-12--5:R-:W-:Y:S05]  /*ba30*/  @!P1 BRA `(.L_x_31) ;  /* 0x0000000c00a49947 */ /* 0x026fea0003800000 */
.L_x_47:
[----:B------:R-:W-:Y:S05]  /*ba40*/  @P0 BRA `(.L_x_32) ;  /* 0x0000000000140947 */ /* 0x000fea0003800000 */
[----:B------:R-:W-:Y:S01]  /*ba50*/  ISETP.NE.AND P1, PT, R16, RZ, PT ;  /* 0x000000ff1000720c */ /* 0x000fe20003f25270 */
[----:B-1----:R-:W-:-:S04]  /*ba60*/  IMAD.MOV.U32 R5, RZ, RZ, 0x8100 ;  /* 0x00008100ff057424 */ /* 0x002fc800078e00ff */
[----:B------:R2:W-:Y:S08]  /*ba70*/  SYNCS.ARRIVE.TRANS64 RZ, [R8+URZ+0x31830], R5 ;  /* 0x0318300508ff79a7 */ /* 0x0005f0000800003f */
[----:B------:R-:W-:Y:S05]  /*ba80*/  @!P1 BRA `(.L_x_32) ;  /* 0x0000000000049947 */ /* 0x000fea0003800000 */
[----:B------:R-:W-:Y:S01]  /*ba90*/  BPT.TRAP 0x1 ;  /* 0x000000040000795c */ /* 0x000fe20000300000 */
.L_x_32:
[----:B------:R3:W-:Y:S02]  /*baa0*/  STL.64 [R1+0x8], R2 ;  /* 0x0000080201007387 */ /* 0x0007e40000100a00 */
[----:B---3--:R-:W3:Y:S02]  /*bab0*/  LDC.64 R2, c[0x0][0x198] ;  /* 0x00006600ff027b82 */ /* 0x008ee40000000a00 */
[----:B---3--:R-:W-:-:S05]  /*bac0*/  IMAD.MOV.U32 R4, RZ, RZ, R2 ;  /* 0x000000ffff047224 */ /* 0x008fca00078e0002 */
[----:B-12---:R-:W-:-:S04]  /*bad0*/  IADD3 R5, P1, R4, 0x1f0, RZ ;  /* 0x000001f004057810 */ /* 0x006fc80007f3e0ff */
[----:B------:R-:W-:Y:S01]  /*bae0*/  R2UR UR6, R5 ;  /* 0x00000000050672ca */ /* 0x000fe200000e0000 */
[----:B------:R-:W-:Y:S02]  /*baf0*/  IMAD.MOV.U32 R5, RZ, RZ, R3 ;  /* 0x000000ffff057224 */ /* 0x000fe400078e0003 */
[----:B------:R1:W5:Y:S01]  /*bb00*/  LDL.LU.64 R2, [R1+0x8] ;  /* 0x0000080001027983 */ /* 0x0003620000300a00 */
[----:B------:R-:W-:Y:S01]  /*bb10*/  R2UR UR10, R8 ;  /* 0x00000000080a72ca */ /* 0x000fe200000e0000 */
[----:B------:R-:W-:Y:S01]  /*bb20*/  IMAD.X R19, RZ, RZ, R5, P1 ;  /* 0x000000ffff137224 */ /* 0x000fe200008e0605 */
[----:B------:R-:W-:Y:S01]  /*bb30*/  R2UR UR19, R9 ;  /* 0x00000000091372ca */ /* 0x000fe200000e0000 */
[----:B------:R-:W-:Y:S01]  /*bb40*/  VIADD R18, R18, 0x1 ;  /* 0x0000000112127836 */ /* 0x000fe20000000000 */
[----:B------:R-:W-:Y:S01]  /*bb50*/  UMOV UR8, 0x0 ;  /* 0x0000000000087882 */ /* 0x000fe20000000000 */
[----:B------:R-:W-:Y:S01]  /*bb60*/  UMOV UR9, 0x14f00000 ;  /* 0x14f0000000097882 */ /* 0x000fe20000000000 */
[----:B------:R-:W-:Y:S01]  /*bb70*/  R2UR UR7, R19 ;  /* 0x00000000130772ca */ /* 0x000fe200000e0000 */
[----:B------:R-:W-:Y:S01]  /*bb80*/  UMOV UR18, URZ ;  /* 0x0000003f00127c82 */ /* 0x000fe20008000000 */
[----:B------:R-:W-:Y:S01]  /*bb90*/  ISETP.NE.AND P1, PT, R18, 0x2, PT ;  /* 0x000000021200780c */ /* 0x000fe20003f25270 */
[----:B------:R-:W-:Y:S01]  /*bba0*/  UMOV UR34, 0x40 ;  /* 0x0000004000227882 */ /* 0x000fe20000000000 */
[----:B------:R-:W-:Y:S01]  /*bbb0*/  R2UR UR4, R12 ;  /* 0x000000000c0472ca */ /* 0x000fe200000e0000 */
[----:B------:R-:W-:Y:S01]  /*bbc0*/  UMOV UR36, UR20 ;  /* 0x0000001400247c82 */ /* 0x000fe20008000000 */
[----:B------:R-:W-:Y:S01]  /*bbd0*/  R2UR UR5, R14 ;  /* 0x000000000e0572ca */ /* 0x000fe200000e0000 */
[----:B------:R-:W-:Y:S01]  /*bbe0*/  UIADD3 UR16, UR10, 0x24100, URZ ;  /* 0x000241000a107890 */ /* 0x000fe2000fffe03f */
[----:B------:R-:W-:Y:S01]  /*bbf0*/  SEL R19, RZ, 0x1, P1 ;  /* 0x00000001ff137807 */ /* 0x000fe20000800000 */
[----:B------:R-:W-:Y:S01]  /*bc00*/  UIADD3 UR17, UR10, 0x31830, URZ ;  /* 0x000318300a117890 */ /* 0x000fe2000fffe03f */
[----:B------:R-:W-:Y:S01]  /*bc10*/  SEL R18, R18, RZ, P1 ;  /* 0x000000ff12127207 */ /* 0x000fe20000800000 */
[----:B------:R-:W-:Y:S01]  /*bc20*/  UIADD3 UR32, UR10, 0x26100, URZ ;  /* 0x000261000a207890 */ /* 0x000fe2000fffe03f */
[----:B------:R-:W-:Y:S01]  /*bc30*/  LOP3.LUT R6, R6, R19, RZ, 0x3c, !PT ;  /* 0x0000001306067212 */ /* 0x000fe200078e3cff */
[----:B------:R-:W-:Y:S01]  /*bc40*/  UIADD3 UR24, UR10, 0x28100, URZ ;  /* 0x000281000a187890 */ /* 0x000fe2000fffe03f */
[----:B------:R-:W-:Y:S01]  /*bc50*/  ISETP.NE.AND P2, PT, R21, RZ, PT ;  /* 0x000000ff1500720c */ /* 0x000fe20003f45270 */
[----:B------:R-:W-:Y:S01]  /*bc60*/  UMOV UR37, UR21 ;  /* 0x0000001500257c82 */ /* 0x000fe20008000000 */
[----:B------:R-:W-:Y:S01]  /*bc70*/  UMOV UR35, UR19 ;  /* 0x0000001300237c82 */ /* 0x000fe20008000000 */
[----:B------:R-:W-:Y:S01]  /*bc80*/  UMOV UR33, UR17 ;  /* 0x0000001100217c82 */ /* 0x000fe20008000000 */
[----:B------:R2:W-:Y:S01]  /*bc90*/  UTMALDG.4D [UR16], [UR6], desc[UR8] ;  /* 0x00000810060075b4 */ /* 0x0005e20008019000 */
[----:B------:R-:W-:Y:S01]  /*bca0*/  UMOV UR26, 0x80 ;  /* 0x00000080001a7882 */ /* 0x000fe20000000000 */
[----:B------:R-:W-:Y:S01]  /*bcb0*/  UMOV UR28, UR20 ;  /* 0x00000014001c7c82 */ /* 0x000fe20008000000 */
[----:B------:R-:W-:Y:S01]  /*bcc0*/  UMOV UR29, UR21 ;  /* 0x00000015001d7c82 */ /* 0x000fe20008000000 */
[----:B------:R-:W-:Y:S01]  /*bcd0*/  UMOV UR27, UR19 ;  /* 0x00000013001b7c82 */ /* 0x000fe20008000000 */
[----:B------:R-:W-:Y:S01]  /*bce0*/  UMOV UR25, UR17 ;  /* 0x0000001100197c82 */ /* 0x000fe20008000000 */
[----:B------:R-:W-:Y:S01]  /*bcf0*/  IMAD R19, R18, 0x8, R8 ;  /* 0x0000000812137824 */ /* 0x000fe200078e0208 */
[----:B------:R-:W-:Y:S01]  /*bd00*/  SHF.L.U32 R20, R6, 0x1f, RZ ;  /* 0x0000001f06147819 */ /* 0x000fe200000006ff */
[----:B------:R1:W-:Y:S01]  /*bd10*/  UTMALDG.4D [UR32], [UR6], desc[UR8] ;  /* 0x00000820060075b4 */ /* 0x0003e20008019000 */
[----:B------:R-:W-:Y:S01]  /*bd20*/  UMOV UR13, 0x10 ;  /* 0x00000010000d7882 */ /* 0x000fe20000000000 */
[----:B------:R-:W-:Y:S01]  /*bd30*/  UMOV UR11, UR17 ;  /* 0x00000011000b7c82 */ /* 0x000fe20008000000 */
[----:B------:R1:W-:Y:S01]  /*bd40*/  UTMALDG.4D [UR24], [UR6], desc[UR8] ;  /* 0x00000818060075b4 */ /* 0x0003e20008019000 */
[----:B--2---:R-:W-:-:S02]  /*bd50*/  UIADD3 UR16, UR10, 0x2a100, URZ ;  /* 0x0002a1000a107890 */ /* 0x004fc4000fffe03f */
[----:B------:R-:W-:Y:S01]  /*bd60*/  UIADD3 UR10, UR10, 0x2c300, URZ ;  /* 0x0002c3000a0a7890 */ /* 0x000fe2000fffe03f */
[----:B------:R-:W-:-:S06]  /*bd70*/  UMOV UR18, 0xc0 ;  /* 0x000000c000127882 */ /* 0x000fcc0000000000 */
[----:B------:R1:W-:Y:S02]  /*bd80*/  UTMALDG.4D [UR16], [UR6], desc[UR8] ;  /* 0x00000810060075b4 */ /* 0x0003e40008019000 */
[----:B------:R1:W-:Y:S01]  /*bd90*/  UBLKCP.S.G [UR10], [UR4], UR13 ;  /* 0x0000000a040073ba */ /* 0x0003e2000800020d */
[----:B------:R-:W2:Y:S02]  /*bda0*/  SYNCS.PHASECHK.TRANS64.TRYWAIT P1, [R19+URZ+0x31820], R20 ;  /* 0x03182014130075a7 */ /* 0x000ea4000802017f */
[----:B-12---:R-:W-:Y:S05]  /*bdb0*/  @!P1 BRA `(.L_x_33) ;  /* 0x0000000800d89947 */ /* 0x006fea0003800000 */
.L_x_49:
[----:B------:R-:W-:Y:S01]  /*bdc0*/  LOP3.LUT R10, R10, 0x1, RZ, 0x3c, !PT ;  /* 0x000000010a0a7812 */ /* 0x000fe200078e3cff */
[----:B------:R-:W-:Y:S06]  /*bdd0*/  @P2 BRA `(.L_x_34) ;  /* 0x0000000000142947 */ /* 0x000fec0003800000 */
[----:B------:R-:W-:Y:S01]  /*bde0*/  ISETP.NE.AND P1, PT, R16, RZ, PT ;  /* 0x000000ff1000720c */ /* 0x000fe20003f25270 */
[----:B-1----:R-:W-:-:S04]  /*bdf0*/  IMAD.MOV.U32 R20, RZ, RZ, 0x8100 ;  /* 0x00008100ff147424 */ /* 0x002fc800078e00ff */
[----:B------:R2:W-:Y:S08]  /*be00*/  SYNCS.ARRIVE.TRANS64 RZ, [R19+URZ+0x31810], R20 ;  /* 0x0318101413ff79a7 */ /* 0x0005f0000800003f */
[----:B------:R-:W-:Y:S05]  /*be10*/  @!P1 BRA `(.L_x_34) ;  /* 0x0000000000049947 */ /* 0x000fea0003800000 */
[----:B------:R-:W-:Y:S01]  /*be20*/  BPT.TRAP 0x1 ;  /* 0x000000040000795c */ /* 0x000fe20000300000 */
.L_x_34:
[----:B------:R-:W-:Y:S01]  /*be30*/  R2UR UR43, R9 ;  /* 0x00000000092b72ca */ /* 0x000fe200000e0000 */
[--C-:B------:R-:W-:Y:S01]  /*be40*/  IMAD R9, R18, 0x8000, R8.reuse ;  /* 0x0000800012097824 */ /* 0x100fe200078e0208 */
[----:B------:R-:W-:Y:S01]  /*be50*/  R2UR UR41, R19 ;  /* 0x00000000132972ca */ /* 0x000fe200000e0000 */
[----:B------:R-:W-:Y:S01]  /*be60*/  VIADD R17, R17, 0x1 ;  /* 0x0000000111117836 */ /* 0x000fe20000000000 */
[----:B------:R-:W-:Y:S01]  /*be70*/  R2UR UR14, R11 ;  /* 0x000000000b0e72ca */ /* 0x000fe200000e0000 */
[----:B------:R-:W-:Y:S01]  /*be80*/  UMOV UR6, 0x0 ;  /* 0x0000000000067882 */ /* 0x000fe20000000000 */
[----:B------:R-:W-:Y:S01]  /*be90*/  R2UR UR16, R9 ;  /* 0x00000000091072ca */ /* 0x000fe200000e0000 */
[----:B------:R-:W-:Y:S01]  /*bea0*/  UMOV UR7, 0x14f00000 ;  /* 0x14f0000000077882 */ /* 0x000fe20000000000 */
[----:B------:R-:W-:Y:S01]  /*beb0*/  IADD3 R9, P1, R4, 0xf0, RZ ;  /* 0x000000f004097810 */ /* 0x000fe20007f3e0ff */
[----:B------:R-:W-:Y:S01]  /*bec0*/  UMOV UR42, URZ ;  /* 0x0000003f002a7c82 */ /* 0x000fe20008000000 */
[----:B------:R-:W-:Y:S01]  /*bed0*/  R2UR UR15, R13 ;  /* 0x000000000d0f72ca */ /* 0x000fe200000e0000 */
[----:B------:R-:W-:Y:S01]  /*bee0*/  UMOV UR44, UR20 ;  /* 0x00000014002c7c82 */ /* 0x000fe20008000000 */
[----:B------:R-:W-:Y:S01]  /*bef0*/  R2UR UR4, R9 ;  /* 0x00000000090472ca */ /* 0x000fe200000e0000 */
[----:B------:R-:W-:Y:S01]  /*bf00*/  IMAD.X R9, RZ, RZ, R5, P1 ;  /* 0x000000ffff097224 */ /* 0x000fe200008e0605 */
[----:B------:R-:W-:Y:S01]  /*bf10*/  UIADD3 UR43, UR43, 0x40, URZ ;  /* 0x000000402b2b7890 */ /* 0x000fe2000fffe03f */
[----:B------:R-:W-:Y:S01]  /*bf20*/  ISETP.GE.AND P1, PT, R17, R15, PT ;  /* 0x0000000f1100720c */ /* 0x000fe20003f26270 */
[----:B------:R-:W-:Y:S01]  /*bf30*/  UIADD3 UR41, UR41, 0x31810, URZ ;  /* 0x0003181029297890 */ /* 0x000fe2000fffe03f */
[----:B------:R-:W-:Y:S01]  /*bf40*/  IADD3 R12, P3, R12, 0x100, RZ ;  /* 0x000001000c0c7810 */ /* 0x000fe20007f7e0ff */
[----:B------:R-:W-:Y:S01]  /*bf50*/  UMOV UR45, UR21 ;  /* 0x00000015002d7c82 */ /* 0x000fe20008000000 */
[----:B------:R-:W-:Y:S01]  /*bf60*/  R2UR UR5, R9 ;  /* 0x00000000090572ca */ /* 0x000fe200000e0000 */
[----:B------:R-:W-:Y:S01]  /*bf70*/  IMAD R9, R18, 0x100, R8 ;  /* 0x0000010012097824 */ /* 0x000fe200078e0208 */
[----:B------:R-:W-:Y:S01]  /*bf80*/  UIADD3 UR40, UR16, 0x14100, URZ ;  /* 0x0001410010287890 */ /* 0x000fe2000fffe03f */
[----:B------:R-:W-:Y:S01]  /*bf90*/  IADD3 R11, P2, R11, 0x100, RZ ;  /* 0x000001000b0b7810 */ /* 0x000fe20007f5e0ff */
[----:B------:R-:W-:Y:S01]  /*bfa0*/  UIADD3 UR32, UR16, 0x16100, URZ ;  /* 0x0001610010207890 */ /* 0x000fe2000fffe03f */
[----:B------:R-:W-:Y:S01]  /*bfb0*/  IMAD.X R14, RZ, RZ, R14, P3 ;  /* 0x000000ffff0e7224 */ /* 0x000fe200018e060e */
[----:B------:R-:W-:Y:S01]  /*bfc0*/  R2UR UR8, R9 ;  /* 0x00000000090872ca */ /* 0x000fe200000e0000 */
[----:B------:R-:W-:Y:S01]  /*bfd0*/  UIADD3 UR24, UR16, 0x18100, URZ ;  /* 0x0001810010187890 */ /* 0x000fe2000fffe03f */
[----:B------:R-:W-:Y:S01]  /*bfe0*/  IMAD.U32 R9, RZ, RZ, UR43 ;  /* 0x0000002bff097e24 */ /* 0x000fe2000f8e00ff */
[----:B------:R-:W-:Y:S01]  /*bff0*/  UIADD3 UR16, UR16, 0x1a100, URZ ;  /* 0x0001a10010107890 */ /* 0x000fe2000fffe03f */
[----:B------:R-:W-:Y:S01]  /*c000*/  IMAD.X R13, RZ, RZ, R13, P2 ;  /* 0x000000ffff0d7224 */ /* 0x000fe200010e060d */
[----:B------:R-:W-:Y:S01]  /*c010*/  UMOV UR34, 0x40 ;  /* 0x0000004000227882 */ /* 0x000fe20000000000 */
[----:B------:R-:W-:Y:S01]  /*c020*/  UMOV UR36, UR20 ;  /* 0x0000001400247c82 */ /* 0x000fe20008000000 */
[----:B------:R-:W-:Y:S01]  /*c030*/  UMOV UR37, UR21 ;  /* 0x0000001500257c82 */ /* 0x000fe20008000000 */
[----:B------:R-:W-:Y:S01]  /*c040*/  UMOV UR33, UR41 ;  /* 0x0000002900217c82 */ /* 0x000fe20008000000 */
[----:B------:R-:W-:Y:S01]  /*c050*/  UMOV UR35, UR43 ;  /* 0x0000002b00237c82 */ /* 0x000fe20008000000 */
[----:B------:R-:W-:Y:S01]  /*c060*/  UMOV UR26, 0x80 ;  /* 0x00000080001a7882 */ /* 0x000fe20000000000 */
[----:B------:R-:W-:Y:S01]  /*c070*/  UMOV UR28, UR20 ;  /* 0x00000014001c7c82 */ /* 0x000fe20008000000 */
[----:B------:R-:W-:Y:S01]  /*c080*/  UMOV UR29, UR21 ;  /* 0x00000015001d7c82 */ /* 0x000fe20008000000 */
[----:B------:R-:W-:Y:S01]  /*c090*/  UIADD3 UR8, UR8, 0x2c100, URZ ;  /* 0x0002c10008087890 */ /* 0x000fe2000fffe03f */
[----:B------:R3:W-:Y:S01]  /*c0a0*/  UTMALDG.4D [UR40], [UR4], desc[UR6] ;  /* 0x00000628040075b4 */ /* 0x0007e20008019000 */
[----:B------:R-:W-:Y:S01]  /*c0b0*/  UMOV UR25, UR41 ;  /* 0x0000002900197c82 */ /* 0x000fe20008000000 */
[----:B------:R-:W-:Y:S01]  /*c0c0*/  UMOV UR27, UR43 ;  /* 0x0000002b001b7c82 */ /* 0x000fe20008000000 */
[----:B------:R-:W-:Y:S01]  /*c0d0*/  UMOV UR18, 0xc0 ;  /* 0x000000c000127882 */ /* 0x000fe20000000000 */
[----:B------:R-:W-:Y:S01]  /*c0e0*/  UMOV UR17, UR41 ;  /* 0x0000002900117c82 */ /* 0x000fe20008000000 */
[----:B------:R-:W-:Y:S01]  /*c0f0*/  UMOV UR19, UR43 ;  /* 0x0000002b00137c82 */ /* 0x000fe20008000000 */
[----:B------:R-:W-:Y:S01]  /*c100*/  UMOV UR10, 0x10 ;  /* 0x00000010000a7882 */ /* 0x000fe20000000000 */
[----:B------:R-:W-:Y:S01]  /*c110*/  UMOV UR9, UR41 ;  /* 0x0000002900097c82 */ /* 0x000fe20008000000 */
[----:B------:R3:W-:Y:S01]  /*c120*/  UTMALDG.4D [UR32], [UR4], desc[UR6] ;  /* 0x00000620040075b4 */ /* 0x0007e20008019000 */
[----:B------:R3:W-:Y:S01]  /*c130*/  UTMALDG.4D [UR24], [UR4], desc[UR6] ;  /* 0x00000618040075b4 */ /* 0x0007e20008019000 */
[----:B------:R3:W-:Y:S01]  /*c140*/  UTMALDG.4D [UR16], [UR4], desc[UR6] ;  /* 0x00000610040075b4 */ /* 0x0007e20008019000 */
[----:B------:R3:W-:Y:S02]  /*c150*/  UBLKCP.S.G [UR8], [UR14], UR10 ;  /* 0x000000080e0073ba */ /* 0x0007e4000800020a */
[----:B---3--:R-:W-:Y:S05]  /*c160*/  @!P1 BRA `(.L_x_35) ;  /* 0xfffffff800289947 */ /* 0x008fea000383ffff */
[----:B------:R-:W-:-:S07]  /*c170*/  VIADD R18, R18, 0x1 ;  /* 0x0000000112127836 */ /* 0x000fce0000000000 */
.L_x_30:
[----:B------:R-:W-:-:S04]  /*c180*/  SHF.L.U32 R11, R10, 0x1f, RZ ;  /* 0x0000001f0a0b7819 */ /* 0x000fc800000006ff */
[----:B------:R-:W3:Y:S02]  /*c190*/  SYNCS.PHASECHK.TRANS64.TRYWAIT P1, [R8+URZ+0x31838], R11 ;  /* 0x0318380b080075a7 */ /* 0x000ee4000802017f */
[----:B---3--:R-:W-:Y:S05]  /*c1a0*/  @!P1 BRA `(.L_x_36) ;  /* 0x0000000400f49947 */ /* 0x008fea0003800000 */
.L_x_50:
[----:B------:R-:W-:Y:S05]  /*c1b0*/  @P0 BRA `(.L_x_37) ;  /* 0x0000000000180947 */ /* 0x000fea0003800000 */
[----:B------:R-:W4:Y:S01]  /*c1c0*/  S2R R12, SR_TID.X ;  /* 0x00000000000c7919 */ /* 0x000f220000002100 */
[----:B---3--:R-:W-:-:S04]  /*c1d0*/  IMAD.MOV.U32 R11, RZ, RZ, 0x8100 ;  /* 0x00008100ff0b7424 */ /* 0x008fc800078e00ff */
[----:B------:R3:W-:Y:S01]  /*c1e0*/  SYNCS.ARRIVE.TRANS64 RZ, [R8+URZ+0x31830], R11 ;  /* 0x0318300b08ff79a7 */ /* 0x0007e2000800003f */
[----:B----4-:R-:W-:-:S13]  /*c1f0*/  LOP3.LUT P0, RZ, R12, 0x1f, RZ, 0xc0, !PT ;  /* 0x0000001f0cff7812 */ /* 0x010fda000780c0ff */
[----:B---3--:R-:W-:Y:S05]  /*c200*/  @!P0 BRA `(.L_x_37) ;  /* 0x0000000000048947 */ /* 0x008fea0003800000 */
[----:B------:R-:W-:Y:S01]  /*c210*/  BPT.TRAP 0x1 ;  /* 0x000000040000795c */ /* 0x000fe20000300000 */
.L_x_37:
[----:B------:R-:W4:Y:S01]  /*c220*/  LDC.64 R12, c[0x0][0x728] ;  /* 0x0001ca00ff0c7b82 */ /* 0x000f220000000a00 */
[C---:B-----5:R-:W-:Y:S01]  /*c230*/  IADD3 R2, P0, R9.reuse, R2, RZ ;  /* 0x0000000209027210 */ /* 0x060fe20007f1e0ff */
[----:B------:R-:W-:Y:S01]  /*c240*/  UMOV UR6, 0x0 ;  /* 0x0000000000067882 */ /* 0x000fe20000000000 */
[----:B------:R-:W-:Y:S01]  /*c250*/  R2UR UR8, R8 ;  /* 0x00000000080872ca */ /* 0x000fe200000e0000 */
[----:B------:R-:W-:Y:S01]  /*c260*/  UMOV UR7, 0x14f00000 ;  /* 0x14f0000000077882 */ /* 0x000fe20000000000 */
[C---:B------:R-:W-:Y:S01]  /*c270*/  LEA.HI.X.SX32 R7, R9.reuse, R7, 0x1, P0 ;  /* 0x0000000709077211 */ /* 0x040fe200000f0eff */
[----:B------:R-:W-:Y:S01]  /*c280*/  UMOV UR42, URZ ;  /* 0x0000003f002a7c82 */ /* 0x000fe20008000000 */
[----:B------:R-:W-:Y:S01]  /*c290*/  R2UR UR43, R9 ;  /* 0x00000000092b72ca */ /* 0x000fe200000e0000 */
[----:B------:R-:W-:Y:S01]  /*c2a0*/  UMOV UR44, UR20 ;  /* 0x00000014002c7c82 */ /* 0x000fe20008000000 */
[----:B------:R-:W-:Y:S01]  /*c2b0*/  UMOV UR45, UR21 ;  /* 0x00000015002d7c82 */ /* 0x000fe20008000000 */
[----:B------:R-:W-:Y:S01]  /*c2c0*/  UMOV UR34, 0x40 ;  /* 0x0000004000227882 */ /* 0x000fe20000000000 */
[----:B------:R-:W-:Y:S01]  /*c2d0*/  UMOV UR36, UR20 ;  /* 0x0000001400247c82 */ /* 0x000fe20008000000 */
[----:B------:R-:W-:Y:S01]  /*c2e0*/  UMOV UR37, UR21 ;  /* 0x0000001500257c82 */ /* 0x000fe20008000000 */
[----:B------:R-:W-:Y:S01]  /*c2f0*/  UMOV UR26, 0x80 ;  /* 0x00000080001a7882 */ /* 0x000fe20000000000 */
[----:B------:R-:W-:Y:S01]  /*c300*/  UMOV UR28, UR20 ;  /* 0x00000014001c7c82 */ /* 0x000fe20008000000 */
[----:B------:R-:W-:Y:S01]  /*c310*/  UMOV UR29, UR21 ;  /* 0x00000015001d7c82 */ /* 0x000fe20008000000 */
[----:B------:R-:W-:Y:S01]  /*c320*/  UIADD3 UR40, UR8, 0x24100, URZ ;  /* 0x0002410008287890 */ /* 0x000fe2000fffe03f */
[----:B------:R-:W-:Y:S01]  /*c330*/  LOP3.LUT R10, R10, 0x1, RZ, 0x3c, !PT ;  /* 0x000000010a0a7812 */ /* 0x000fe200078e3cff */
[----:B------:R-:W-:-:S02]  /*c340*/  UIADD3 UR41, UR8, 0x31830, URZ ;  /* 0x0003183008297890 */ /* 0x000fc4000fffe03f */
[----:B------:R-:W-:Y:S02]  /*c350*/  UIADD3 UR32, UR8, 0x26100, URZ ;  /* 0x0002610008207890 */ /* 0x000fe4000fffe03f */
[----:B------:R-:W-:Y:S01]  /*c360*/  UIADD3 UR24, UR8, 0x28100, URZ ;  /* 0x0002810008187890 */ /* 0x000fe2000fffe03f */
[C---:B----4-:R-:W-:Y:S01]  /*c370*/  LEA R12, P0, R2.reuse, R12, 0x2 ;  /* 0x0000000c020c7211 */ /* 0x050fe200078010ff */
[----:B------:R-:W-:Y:S02]  /*c380*/  UIADD3 UR16, UR8, 0x2a100, URZ ;  /* 0x0002a10008107890 */ /* 0x000fe4000fffe03f */
[----:B------:R-:W-:Y:S01]  /*c390*/  UIADD3 UR8, UR8, 0x2c300, URZ ;  /* 0x0002c30008087890 */ /* 0x000fe2000fffe03f */
[----:B------:R-:W-:Y:S01]  /*c3a0*/  LEA.HI.X R13, R2, R13, R7, 0x2, P0 ;  /* 0x0000000d020d7211 */ /* 0x000fe200000f1407 */
[----:B------:R-:W-:Y:S01]  /*c3b0*/  UMOV UR35, UR43 ;  /* 0x0000002b00237c82 */ /* 0x000fe20008000000 */
[----:B------:R-:W-:Y:S01]  /*c3c0*/  IADD3 R4, P0, R4, 0x1f0, RZ ;  /* 0x000001f004047810 */ /* 0x000fe20007f1e0ff */
[----:B------:R-:W-:Y:S01]  /*c3d0*/  UMOV UR33, UR41 ;  /* 0x0000002900217c82 */ /* 0x000fe20008000000 */
[----:B------:R-:W-:Y:S01]  /*c3e0*/  R2UR UR14, R12 ;  /* 0x000000000c0e72ca */ /* 0x000fe200000e0000 */
[----:B------:R-:W-:Y:S01]  /*c3f0*/  UMOV UR27, UR43 ;  /* 0x0000002b001b7c82 */ /* 0x000fe20008000000 */
[----:B------:R-:W-:Y:S01]  /*c400*/  R2UR UR4, R4 ;  /* 0x00000000040472ca */ /* 0x000fe200000e0000 */
[----:B------:R-:W-:Y:S01]  /*c410*/  IMAD.X R5, RZ, RZ, R5, P0 ;  /* 0x000000ffff057224 */ /* 0x000fe200000e0605 */
[----:B------:R-:W-:Y:S01]  /*c420*/  R2UR UR15, R13 ;  /* 0x000000000d0f72ca */ /* 0x000fe200000e0000 */
[----:B------:R-:W-:Y:S01]  /*c430*/  UMOV UR25, UR41 ;  /* 0x0000002900197c82 */ /* 0x000fe20008000000 */
[----:B------:R-:W-:Y:S01]  /*c440*/  UMOV UR18, 0xc0 ;  /* 0x000000c000127882 */ /* 0x000fe20000000000 */
[----:B------:R-:W-:Y:S01]  /*c450*/  UMOV UR19, UR43 ;  /* 0x0000002b00137c82 */ /* 0x000fe20008000000 */
[----:B------:R-:W-:Y:S01]  /*c460*/  R2UR UR5, R5 ;  /* 0x00000000050572ca */ /* 0x000fe200000e0000 */
[----:B------:R-:W-:Y:S01]  /*c470*/  UMOV UR17, UR41 ;  /* 0x0000002900117c82 */ /* 0x000fe20008000000 */
[----:B------:R-:W-:Y:S01]  /*c480*/  UMOV UR9, UR41 ;  /* 0x0000002900097c82 */ /* 0x000fe20008000000 */
[----:B------:R-:W-:Y:S01]  /*c490*/  UMOV UR10, 0x10 ;  /* 0x00000010000a7882 */ /* 0x000fe20000000000 */
[----:B------:R-:W-:-:S04]  /*c4a0*/  ISETP.NE.AND P0, PT, R18, 0x2, PT ;  /* 0x000000021200780c */ /* 0x000fc80003f05270 */
[----:B------:R-:W-:Y:S02]  /*c4b0*/  SEL R3, RZ, 0x1, P0 ;  /* 0x00000001ff037807 */ /* 0x000fe40000000000 */
[----:B------:R-:W-:Y:S02]  /*c4c0*/  SEL R18, R18, RZ, P0 ;  /* 0x000000ff12127207 */ /* 0x000fe40000000000 */
[----:B------:R-:W-:Y:S01]  /*c4d0*/  LOP3.LUT R6, R6, R3, RZ, 0x3c, !PT ;  /* 0x0000000306067212 */ /* 0x000fe200078e3cff */
[----:B------:R4:W-:Y:S01]  /*c4e0*/  UTMALDG.4D [UR40], [UR4], desc[UR6] ;  /* 0x00000628040075b4 */ /* 0x0009e20008019000 */
[----:B------:R4:W-:Y:S01]  /*c4f0*/  UTMALDG.4D [UR32], [UR4], desc[UR6] ;  /* 0x00000620040075b4 */ /* 0x0009e20008019000 */
[----:B------:R4:W-:Y:S01]  /*c500*/  UTMALDG.4D [UR24], [UR4], desc[UR6] ;  /* 0x00000618040075b4 */ /* 0x0009e20008019000 */
[----:B------:R4:W-:Y:S01]  /*c510*/  UTMALDG.4D [UR16], [UR4], desc[UR6] ;  /* 0x00000610040075b4 */ /* 0x0009e20008019000 */
[----:B------:R4:W-:Y:S02]  /*c520*/  UBLKCP.S.G [UR8], [UR14], UR10 ;  /* 0x000000080e0073ba */ /* 0x0009e4000800020a */
[----:B----4-:R-:W-:Y:S01]  /*c530*/  NOP ;  /* 0x0000000000007918 */ /* 0x010fe20000000000 */
.L_x_27:
[----:B------:R-:W-:Y:S05]  /*c540*/  BSYNC B0 ;  /* 0x0000000000007941 */ /* 0x000fea0003800000 */
.L_x_26:
[----:B------:R-:W-:-:S03]  /*c550*/  UMOV UR4, 0xffffffff ;  /* 0xffffffff00047882 */ /* 0x000fc60000000000 */
[----:B------:R-:W-:Y:S05]  /*c560*/  BRA.DIV UR4, `(.L_x_38) ;  /* 0x0000000604187947 */ /* 0x000fea000b800000 */
[----:B------:R-:W-:-:S13]  /*c570*/  ELECT P6, URZ, PT ;  /* 0x00000000003f782f */ /* 0x000fda00038c0000 */
.L_x_53:
[----:B------:R-:W-:Y:S04]  /*c580*/  BSSY B0, `(.L_x_39) ;  /* 0x000001e000007945 */ /* 0x000fe80003800000 */
[----:B------:R-:W-:Y:S05]  /*c590*/  @!P6 BRA `(.L_x_40) ;  /* 0x000000000070e947 */ /* 0x000fea0003800000 */
[----:B------:R-:W-:-:S04]  /*c5a0*/  LOP3.LUT R0, R0, 0x2, RZ, 0xfc, !PT ;  /* 0x0000000200007812 */ /* 0x000fc800078efcff */
[----:B------:R-:W-:-:S13]  /*c5b0*/  ISETP.NE.AND P1, PT, R0, 0x3, PT ;  /* 0x000000030000780c */ /* 0x000fda0003f25270 */
[----:B------:R-:W-:Y:S05]  /*c5c0*/  @!P1 BRA `(.L_x_41) ;  /* 0x0000000000049947 */ /* 0x000fea0003800000 */
[----:B------:R-:W-:Y:S01]  /*c5d0*/  BPT.TRAP 0x1 ;  /* 0x000000040000795c */ /* 0x000fe20000300000 */
.L_x_41:
[----:B------:R-:W4:Y:S01]  /*c5e0*/  S2R R3, SR_CgaCtaId ;  /* 0x0000000000037919 */ /* 0x000f220000008800 */
[----:B------:R-:W-:-:S04]  /*c5f0*/  MOV R0, 0x400 ;  /* 0x0000040000007802 */ /* 0x000fc80000000f00 */
[----:B----4-:R-:W-:Y:S02]  /*c600*/  LEA R7, R3, R0, 0x18 ;  /* 0x0000000003077211 */ /* 0x010fe400078ec0ff */
[----:B------:R-:W-:-:S03]  /*c610*/  SHF.L.U32 R0, R6, 0x1f, RZ ;  /* 0x0000001f06007819 */ /* 0x000fc600000006ff */
[----:B------:R-:W-:-:S04]  /*c620*/  VIADD R3, R7, 0x31820 ;  /* 0x0003182007037836 */ /* 0x000fc80000000000 */
[----:B------:R-:W-:-:S04]  /*c630*/  IMAD R5, R18, 0x8, R3 ;  /* 0x0000000812057824 */ /* 0x000fc800078e0203 */
[----:B------:R-:W4:Y:S02]  /*c640*/  SYNCS.PHASECHK.TRANS64.TRYWAIT P0, [R5+URZ], R0 ;  /* 0x00000000050075a7 */ /* 0x000f24000800017f */
[----:B----4-:R-:W-:Y:S05]  /*c650*/  @!P0 BRA `(.L_x_42) ;  /* 0x0000000000fc8947 */ /* 0x010fea0003800000 */
.L_x_54:
[----:B------:R-:W-:-:S05]  /*c660*/  VIADD R18, R18, 0x1 ;  /* 0x0000000112127836 */ /* 0x000fca0000000000 */
[----:B------:R-:W-:-:S04]  /*c670*/  ISETP.NE.AND P0, PT, R18, 0x2, PT ;  /* 0x000000021200780c */ /* 0x000fc80003f05270 */
[----:B----4-:R-:W-:Y:S02]  /*c680*/  SEL R5, RZ, 0x1, P0 ;  /* 0x00000001ff057807 */ /* 0x010fe40000000000 */
[----:B------:R-:W-:Y:S02]  /*c690*/  SEL R18, R18, RZ, P0 ;  /* 0x000000ff12127207 */ /* 0x000fe40000000000 */
[----:B------:R-:W-:-:S03]  /*c6a0*/  LOP3.LUT R0, R6, R5, RZ, 0x3c, !PT ;  /* 0x0000000506007212 */ /* 0x000fc600078e3cff */
[----:B------:R-:W-:Y:S01]  /*c6b0*/  IMAD R3, R18, 0x8, R3 ;  /* 0x0000000812037824 */ /* 0x000fe200078e0203 */
[----:B------:R-:W-:-:S04]  /*c6c0*/  SHF.L.U32 R0, R0, 0x1f, RZ ;  /* 0x0000001f00007819 */ /* 0x000fc800000006ff */
[----:B------:R-:W4:Y:S02]  /*c6d0*/  SYNCS.PHASECHK.TRANS64.TRYWAIT P0, [R3+URZ], R0 ;  /* 0x00000000030075a7 */ /* 0x000f24000800017f */
[----:B----4-:R-:W-:Y:S05]  /*c6e0*/  @!P0 BRA `(.L_x_43) ;  /* 0x0000000000ec8947 */ /* 0x010fea0003800000 */
.L_x_55:
[----:B------:R-:W-:Y:S05]  /*c6f0*/  @!P1 BRA `(.L_x_44) ;  /* 0x0000000000049947 */ /* 0x000fea0003800000 */
[----:B------:R-:W-:Y:S01]  /*c700*/  BPT.TRAP 0x1 ;  /* 0x000000040000795c */ /* 0x000fe20000300000 */
.L_x_44:
[----:B------:R-:W-:-:S07]  /*c710*/  SHF.L.U32 R10, R10, 0x1f, RZ ;  /* 0x0000001f0a0a7819 */ /* 0x000fce00000006ff */
.L_x_45:
[----:B------:R1:W1:Y:S02]  /*c720*/  SYNCS.PHASECHK.TRANS64.TRYWAIT P0, [R7+URZ+0x31838], R10 ;  /* 0x0318380a070075a7 */ /* 0x000264000800017f */
[----:B-1----:R-:W-:Y:S05]  /*c730*/  @!P0 NANOSLEEP.SYNCS 0x989680 ;  /* 0x009896800000895d */ /* 0x002fea0003900000 */
[----:B------:R-:W1:Y:S02]  /*c740*/  @!P0 SYNCS.PHASECHK.TRANS64 P0, [R7+URZ+0x31838], R10 ;  /* 0x0318380a070085a7 */ /* 0x000e64000800007f */
[----:B-1----:R-:W-:Y:S05]  /*c750*/  @!P0 BRA `(.L_x_45) ;  /* 0xfffffffc00f08947 */ /* 0x002fea000383ffff */
.L_x_40:
[----:B------:R-:W-:Y:S05]  /*c760*/  BSYNC B0 ;  /* 0x0000000000007941 */ /* 0x000fea0003800000 */
.L_x_39:
[----:B------:R-:W-:Y:S05]  /*c770*/  EXIT ;  /* 0x000000000000794d */ /* 0x000fea0003800000 */
.L_x_7:
[----:B-1----:R-:W-:-:S04]  /*c780*/  IMAD.U32 R8, RZ, RZ, UR60 ;  /* 0x0000003cff087e24 */ /* 0x002fc8000f8e00ff */
[----:B------:R1:W2:Y:S03]  /*c790*/  SYNCS.PHASECHK.TRANS64.TRYWAIT P0, [R8+URZ+0x31800], R3 ;  /* 0x03180003080075a7 */ /* 0x0002a6000800017f */
[----:B--2---:R-:W-:Y:S05]  /*c7a0*/  @!P0 NANOSLEEP.SYNCS 0x989680 ;  /* 0x009896800000895d */ /* 0x004fea0003900000 */
[----:B------:R-:W2:Y:S02]  /*c7b0*/  @!P0 SYNCS.PHASECHK.TRANS64 P0, [R8+URZ+0x31800], R3 ;  /* 0x03180003080085a7 */ /* 0x000ea4000800007f */
[----:B--2---:R-:W-:Y:S05]  /*c7c0*/  @!P0 BRA `(.L_x_7) ;  /* 0xfffffffc00ec8947 */ /* 0x004fea000383ffff */
[----:B------:R-:W-:Y:S05]  /*c7d0*/  BRA `(.L_x_6) ;  /* 0xffffff3c00cc7947 */ /* 0x000fea000383ffff */
.L_x_12:
[----:B--2---:R2:W3:Y:S02]  /*c7e0*/  SYNCS.PHASECHK.TRANS64.TRYWAIT P1, [R17+URZ+0x31810], R10 ;  /* 0x0318100a110075a7 */ /* 0x0044e4000802017f */
[----:B---3--:R-:W-:Y:S05]  /*c7f0*/  @!P1 NANOSLEEP.SYNCS 0x989680 ;  /* 0x009896800000995d */ /* 0x008fea0003900000 */
[----:B------:R-:W3:Y:S02]  /*c800*/  @!P1 SYNCS.PHASECHK.TRANS64 P1, [R17+URZ+0x31810], R10 ;  /* 0x0318100a110095a7 */ /* 0x000ee4000802007f */
[----:B---3--:R-:W-:Y:S05]  /*c810*/  @!P1 BRA `(.L_x_12) ;  /* 0xfffffffc00f09947 */ /* 0x008fea000383ffff */
[----:B------:R-:W-:Y:S05]  /*c820*/  BRA `(.L_x_11) ;  /* 0xffffff48005c7947 */ /* 0x000fea000383ffff */
.L_x_16:
[----:B------:R1:W1:Y:S02]  /*c830*/  SYNCS.PHASECHK.TRANS64.TRYWAIT P1, [R5+URZ+0x31830], R12 ;  /* 0x0318300c050075a7 */ /* 0x000264000802017f */
[----:B-1----:R-:W-:Y:S05]  /*c840*/  @!P1 NANOSLEEP.SYNCS 0x989680 ;  /* 0x009896800000995d */ /* 0x002fea0003900000 */
[----:B------:R-:W1:Y:S02]  /*c850*/  @!P1 SYNCS.PHASECHK.TRANS64 P1, [R5+URZ+0x31830], R12 ;  /* 0x0318300c050095a7 */ /* 0x000e64000802007f */
[----:B-1----:R-:W-:Y:S05]  /*c860*/  @!P1 BRA `(.L_x_16) ;  /* 0xfffffffc00f09947 */ /* 0x002fea000383ffff */
[----:B------:R-:W-:Y:S05]  /*c870*/  BRA `(.L_x_15) ;  /* 0xffffff6c00d47947 */ /* 0x000fea000383ffff */
.L_x_28:
[----:B-1----:R1:W2:Y:S02]  /*c880*/  SYNCS.PHASECHK.TRANS64.TRYWAIT P1, [R8+URZ+0x31820], R7 ;  /* 0x03182007080075a7 */ /* 0x0022a4000802017f */
[----:B--2---:R-:W-:Y:S05]  /*c890*/  @!P1 NANOSLEEP.SYNCS 0x989680 ;  /* 0x009896800000995d */ /* 0x004fea0003900000 */
[----:B------:R-:W2:Y:S02]  /*c8a0*/  @!P1 SYNCS.PHASECHK.TRANS64 P1, [R8+URZ+0x31820], R7 ;  /* 0x03182007080095a7 */ /* 0x000ea4000802007f */
[----:B--2---:R-:W-:Y:S05]  /*c8b0*/  @!P1 BRA `(.L_x_28) ;  /* 0xfffffffc00f09947 */ /* 0x004fea000383ffff */
[----:B------:R-:W-:Y:S05]  /*c8c0*/  BRA `(.L_x_46) ;  /* 0xffffffe800687947 */ /* 0x000fea000383ffff */
.L_x_31:
[----:B-1----:R1:W2:Y:S02]  /*c8d0*/  SYNCS.PHASECHK.TRANS64.TRYWAIT P1, [R8+URZ+0x31838], R5 ;  /* 0x03183805080075a7 */ /* 0x0022a4000802017f */
[----:B--2---:R-:W-:Y:S05]  /*c8e0*/  @!P1 NANOSLEEP.SYNCS 0x989680 ;  /* 0x009896800000995d */ /* 0x004fea0003900000 */
[----:B------:R-:W2:Y:S02]  /*c8f0*/  @!P1 SYNCS.PHASECHK.TRANS64 P1, [R8+URZ+0x31838], R5 ;  /* 0x03183805080095a7 */ /* 0x000ea4000802007f */
[----:B--2---:R-:W-:Y:S05]  /*c900*/  @!P1 BRA `(.L_x_31) ;  /* 0xfffffffc00f09947 */ /* 0x004fea000383ffff */
[----:B------:R-:W-:Y:S05]  /*c910*/  BRA `(.L_x_47) ;  /* 0xfffffff000487947 */ /* 0x000fea000383ffff */
.L_x_33:
[----:B------:R-:W-:-:S07]  /*c920*/  SHF.L.U32 R20, R6, 0x1f, RZ ;  /* 0x0000001f06147819 */ /* 0x000fce00000006ff */
.L_x_48:
[----:B-1----:R1:W2:Y:S02]  /*c930*/  SYNCS.PHASECHK.TRANS64.TRYWAIT P1, [R19+URZ+0x31820], R20 ;  /* 0x03182014130075a7 */ /* 0x0022a4000802017f */
[----:B--2---:R-:W-:Y:S05]  /*c940*/  @!P1 NANOSLEEP.SYNCS 0x989680 ;  /* 0x009896800000995d */ /* 0x004fea0003900000 */
[----:B------:R-:W2:Y:S02]  /*c950*/  @!P1 SYNCS.PHASECHK.TRANS64 P1, [R19+URZ+0x31820], R20 ;  /* 0x03182014130095a7 */ /* 0x000ea4000802007f */
[----:B--2---:R-:W-:Y:S05]  /*c960*/  @!P1 BRA `(.L_x_48) ;  /* 0xfffffffc00f09947 */ /* 0x004fea000383ffff */
[----:B------:R-:W-:Y:S05]  /*c970*/  BRA `(.L_x_49) ;  /* 0xfffffff400107947 */ /* 0x000fea000383ffff */
.L_x_36:
[----:B---3--:R3:W4:Y:S02]  /*c980*/  SYNCS.PHASECHK.TRANS64.TRYWAIT P1, [R8+URZ+0x31838], R11 ;  /* 0x0318380b080075a7 */ /* 0x008724000802017f */
[----:B----4-:R-:W-:Y:S05]  /*c990*/  @!P1 NANOSLEEP.SYNCS 0x989680 ;  /* 0x009896800000995d */ /* 0x010fea0003900000 */
[----:B------:R-:W4:Y:S02]  /*c9a0*/  @!P1 SYNCS.PHASECHK.TRANS64 P1, [R8+URZ+0x31838], R11 ;  /* 0x0318380b080095a7 */ /* 0x000f24000802007f */
[----:B----4-:R-:W-:Y:S05]  /*c9b0*/  @!P1 BRA `(.L_x_36) ;  /* 0xfffffffc00f09947 */ /* 0x010fea000383ffff */
[----:B------:R-:W-:Y:S05]  /*c9c0*/  BRA `(.L_x_50) ;  /* 0xfffffff400f87947 */ /* 0x000fea000383ffff */
.L_x_38:
[----:B------:R-:W-:Y:S01]  /*c9d0*/  BSSY B0, `(.L_x_51) ;  /* 0x0000006000007945 */ /* 0x000fe20003800000 */
[----:B------:R-:W-:-:S07]  /*c9e0*/  IMAD.MOV.U32 R15, RZ, RZ, -0x1 ;  /* 0xffffffffff0f7424 */ /* 0x000fce00078e00ff */
[----:B-123--:R-:W-:Y:S05]  /*c9f0*/  WARPSYNC.COLLECTIVE R15, `(.L_x_52) ;  /* 0x000000000f0c7348 */ /* 0x00efea0003c00000 */
[----:B------:R-:W-:Y:S02]  /*ca00*/  ELECT P6, UR62, PT ;  /* 0x00000000003e782f */ /* 0x000fe400038c0000 */
[----:B------:R-:W-:Y:S01]  /*ca10*/  MOV R14, UR62 ;  /* 0x0000003e000e7c02 */ /* 0x000fe20008000f00 */
[----:B-123--:R-:W-:Y:S10]  /*ca20*/  ENDCOLLECTIVE ;  /* 0x000000000000791b */ /* 0x00eff40003800000 */
.L_x_52:
[----:B------:R-:W-:Y:S05]  /*ca30*/  BSYNC B0 ;  /* 0x0000000000007941 */ /* 0x000fea0003800000 */
.L_x_51:
[----:B------:R-:W-:Y:S05]  /*ca40*/  BRA `(.L_x_53) ;  /* 0xfffffff800cc7947 */ /* 0x000fea000383ffff */
.L_x_42:
[----:B----4-:R4:W1:Y:S02]  /*ca50*/  SYNCS.PHASECHK.TRANS64.TRYWAIT P0, [R5+URZ], R0 ;  /* 0x00000000050075a7 */ /* 0x010864000800017f */
[----:B-1----:R-:W-:Y:S05]  /*ca60*/  @!P0 NANOSLEEP.SYNCS 0x989680 ;  /* 0x009896800000895d */ /* 0x002fea0003900000 */
[----:B------:R-:W1:Y:S02]  /*ca70*/  @!P0 SYNCS.PHASECHK.TRANS64 P0, [R5+URZ], R0 ;  /* 0x00000000050085a7 */ /* 0x000e64000800007f */
[----:B-1----:R-:W-:Y:S05]  /*ca80*/  @!P0 BRA `(.L_x_42) ;  /* 0xfffffffc00f08947 */ /* 0x002fea000383ffff */
[----:B------:R-:W-:Y:S05]  /*ca90*/  BRA `(.L_x_54) ;  /* 0xfffffff800f07947 */ /* 0x000fea000383ffff */
.L_x_43:
[----:B----4-:R4:W1:Y:S02]  /*caa0*/  SYNCS.PHASECHK.TRANS64.TRYWAIT P0, [R3+URZ], R0 ;  /* 0x00000000030075a7 */ /* 0x010864000800017f */
[----:B-1----:R-:W-:Y:S05]  /*cab0*/  @!P0 NANOSLEEP.SYNCS 0x989680 ;  /* 0x009896800000895d */ /* 0x002fea0003900000 */
[----:B------:R-:W1:Y:S02]  /*cac0*/  @!P0 SYNCS.PHASECHK.TRANS64 P0, [R3+URZ], R0 ;  /* 0x00000000030085a7 */ /* 0x000e64000800007f */
[----:B-1----:R-:W-:Y:S05]  /*cad0*/  @!P0 BRA `(.L_x_43) ;  /* 0xfffffffc00f08947 */ /* 0x002fea000383ffff */
[----:B------:R-:W-:Y:S05]  /*cae0*/  BRA `(.L_x_55) ;  /* 0xfffffffc00007947 */ /* 0x000fea000383ffff */
.L_x_56:
[----:B------:R-:W-:-:S00]  /*caf0*/  BRA `(.L_x_56) ;  /* 0xfffffffc00fc7947 */ /* 0x000fc0000383ffff */
[----:B------:R-:W-:-:S00]  /*cb00*/  NOP ;  /* 0x0000000000007918 */ /* 0x000fc00000000000 */
[----:B------:R-:W-:-:S00]  /*cb10*/  NOP ;  /* 0x0000000000007918 */ /* 0x000fc00000000000 */
[----:B------:R-:W-:-:S00]  /*cb20*/  NOP ;  /* 0x0000000000007918 */ /* 0x000fc00000000000 */
[----:B------:R-:W-:-:S00]  /*cb30*/  NOP ;  /* 0x0000000000007918 */ /* 0x000fc00000000000 */
[----:B------:R-:W-:-:S00]  /*cb40*/  NOP ;  /* 0x0000000000007918 */ /* 0x000fc00000000000 */
[----:B------:R-:W-:-:S00]  /*cb50*/  NOP ;  /* 0x0000000000007918 */ /* 0x000fc00000000000 */
[----:B------:R-:W-:-:S00]  /*cb60*/  NOP ;  /* 0x0000000000007918 */ /* 0x000fc00000000000 */
[----:B------:R-:W-:-:S00]  /*cb70*/  NOP ;  /* 0x0000000000007918 */ /* 0x000fc00000000000 */
.L_x_2197:


//--------------------- .text._ZN7cutlass13device_kernelIN5flash11enable_sm90INS1_16FlashAttnBwdSm90INS1_25CollectiveMainloopBwdSm90ILi2ELi1ELi1EN4cute5tupleIJNS5_1CILi1EEES8_S8_EEENS6_IJNS7_ILi64EEENS7_ILi80EEENS7_ILi256EEEEEENS_10bfloat16_tEfNS_4arch4Sm90ELb0ELb0ELb1ELb0ELb0ELb0ELb1ELb1ELi2ELi1ELi1ELi1ELb0EEENS1_24CollectiveEpilogueBwdGQAISD_fSG_Li256ELb0ELb0EEENS1_19SingleTileSchedulerILb0ELb0ELb0ELi80EEEEEEEEEvNT_6ParamsE --------------------------
	.section	.text._ZN7cutlass13device_kernelIN5flash11enable_sm90INS1_16FlashAttnBwdSm90INS1_25CollectiveMainloopBwdSm90ILi2ELi1ELi1EN4cute5tupleIJNS5_1CILi1EEES8_S8_EEENS6_IJNS7_ILi64EEENS7_ILi80EEENS7_ILi256EEEEEENS_10bfloat16_tEfNS_4arch4Sm90ELb0ELb0ELb1ELb0ELb0ELb0ELb1ELb1ELi2ELi1ELi1ELi1ELb0EEENS1_24CollectiveEpilogueBwdGQAISD_fSG_Li256ELb0ELb0EEENS1_19SingleTileSchedulerILb0ELb0ELb0ELi80EEEEEEEEEvNT_6ParamsE,"ax",@progbits
	.align	128
.text._ZN7cutlass13device_kernelIN5flash11enable_sm90INS1_16FlashAttnBwdSm90INS1_25CollectiveMainloopBwdSm90ILi2ELi1ELi1EN4cute5tupleIJNS5_1CILi1EEES8_S8_EEENS6_IJNS7_ILi64EEENS7_ILi80EEENS7_ILi256EEEEEENS_10bfloat16_tEfNS_4arch4Sm90ELb0ELb0ELb1ELb0ELb0ELb0ELb1ELb1ELi2ELi1ELi1ELi1ELb0EEENS1_24CollectiveEpilogueBwdGQAISD_fSG_Li256ELb0ELb0EEENS1_19SingleTileSchedulerILb0ELb0ELb0ELi80EEEEEEEEEvNT_6ParamsE:
        .type           _ZN7cutlass13device_kernelIN5flash11enable_sm90INS1_16FlashAttnBwdSm90INS1_25CollectiveMainloopBwdSm90ILi2ELi1ELi1EN4cute5tupleIJNS5_1CILi1EEES8_S8_EEENS6_IJNS7_ILi64EEENS7_ILi80EEENS7_ILi256EEEEEENS_10bfloat16_tEfNS_4arch4Sm90ELb0ELb0ELb1ELb0ELb0ELb0ELb1ELb1ELi2ELi1ELi1ELi1ELb0EEENS1_24CollectiveEpilogueBwdGQAISD_fSG_Li256ELb0ELb0EEENS1_19SingleTileSchedulerILb0ELb0ELb0ELi80EEEEEEEEEvNT_6ParamsE,@function
        .size           _ZN7cutlass13device_kernelIN5flash11enable_sm90INS1_16FlashAttnBwdSm90INS1_25CollectiveMainloopBwdSm90ILi2ELi1ELi1EN4cute5tupleIJNS5_1CILi1EEES8_S8_EEENS6_IJNS7_ILi64EEENS7_ILi80EEENS7_ILi256EEEEEENS_10bfloat16_tEfNS_4arch4Sm90ELb0ELb0ELb1ELb0ELb0ELb0ELb1ELb1ELi2ELi1ELi1ELi1ELb0EEENS1_24CollectiveEpilogueBwdGQAISD_fSG_Li256ELb0ELb0EEENS1_19SingleTileSchedulerILb0ELb0ELb0ELi80EEEEEEEEEvNT_6ParamsE,(.L_x_2198 - _ZN7cutlass13device_kernelIN5flash11enable_sm90INS1_16FlashAttnBwdSm90INS1_25CollectiveMainloopBwdSm90ILi2ELi1ELi1EN4cute5tupleIJNS5_1CILi1EEES8_S8_EEENS6_IJNS7_ILi64EEENS7_ILi80EEENS7_ILi256EEEEEENS_10bfloat16_tEfNS_4arch4Sm90ELb0ELb0ELb1ELb0ELb0ELb0ELb1ELb1ELi2ELi1ELi1ELi1ELb0EEENS1_24CollectiveEpilogueBwdGQAISD_fSG_Li256ELb0ELb0EEENS1_19SingleTileSchedulerILb0ELb0ELb0ELi80EEEEEEEEEvNT_6ParamsE)
        .other          _ZN7cutlass13device_kernelIN5flash11enable_sm90INS1_16FlashAttnBwdSm90INS1_25CollectiveMainloopBwdSm90ILi2ELi1ELi1EN4cute5tupleIJNS5_1CILi1EEES8_S8_EEENS6_IJNS7_ILi64EEENS7_ILi80EEENS7_ILi256EEEEEENS_10bfloat16_tEfNS_4arch4Sm90ELb0ELb0ELb1ELb0ELb0ELb0ELb1ELb1ELi2ELi1ELi1ELi1ELb0EEENS1_24CollectiveEpilogueBwdGQAISD_fSG_Li256ELb0ELb0EEENS1_19SingleTileSchedulerILb0ELb0ELb0ELi80EEEEEEEEEvNT_6ParamsE,@"STO_CUDA_ENTRY STV_DEFAULT"
_ZN7cutlass13device_kernelIN5flash11enable_sm90INS1_16FlashAttnBwdSm90INS1_25CollectiveMainloopBwdSm90ILi2ELi1ELi1EN4cute5tupleIJNS5_1CILi1EEES8_S8_EEENS6_IJNS7_ILi64EEENS7_ILi80EEENS7_ILi256EEEEEENS_10bfloat16_tEfNS_4arch4Sm90ELb0ELb0ELb1ELb0ELb0ELb0ELb1ELb1ELi2ELi1ELi1ELi1ELb0EEENS1_24CollectiveEpilogueBwdGQAISD_fSG_Li256ELb0ELb0EEENS1_19SingleTileSchedulerILb0ELb0ELb0ELi80EEEEEEEEEvNT_6ParamsE:
        /* <DEDUP_REMOVED lines=14> */
[----:B------:R-:W-:-:S02]  /*00e0*/  UIADD3.X UR7, URZ, UR5, URZ, UP0, !UPT ;  /* 0x000000053f077290 */ /* 0x000fc400087fe43f */
[----:B------:R-:W-:Y:S02]  /*00f0*/  UIADD3.X UR9, URZ, UR5, URZ, UP1, !UPT ;  /* 0x000000053f097290 */ /* 0x000fe40008ffe43f */
[----:B------:R-:W-:Y:S02]  /*0100*/  UIADD3.X UR11, URZ, UR5, URZ, UP2, !UPT ;  /* 0x000000053f0b7290 */ /* 0x000fe400097fe43f */
[----:B------:R-:W-:-:S03]  /*0110*/  UIADD3.X UR5, URZ, UR5, URZ, UP3, !UPT ;  /* 0x000000053f057290 */ /* 0x000fc60009ffe43f */
[----:B------:R1:W-:Y:S02]  /*0120*/  UTMACCTL.PF [UR6] ;  /* 0x00000000060079b9 */ /* 0x0003e40008040000 */
[----:B------:R1:W-:Y:S02]  /*0130*/  UTMACCTL.PF [UR8] ;  /* 0x00000000080079b9 */ /* 0x0003e40008040000 */
[----:B------:R1:W-:Y:S02]  /*0140*/  UTMACCTL.PF [UR10] ;  /* 0x000000000a0079b9 */ /* 0x0003e40008040000 */
[----:B------:R1:W-:Y:S02]  /*0150*/  UTMACCTL.PF [UR4] ;  /* 0x00000000040079b9 */ /* 0x0003e40008040000 */
[----:B-1----:R-:W-:Y:S01]  /*0160*/  NOP ;  /* 0x0000000000007918 */ /* 0x002fe20000000000 */
.L_x_58:
[----:B------:R-:W-:Y:S05]  /*0170*/  BSYNC B0 ;  /* 0x0000000000007941 */ /* 0x000fea0003800000 */
.L_x_57:
        /* <DEDUP_REMOVED lines=34> */
.L_x_59:
        /* <DEDUP_REMOVED lines=20> */
.L_x_60:
[----:B-1----:R-:W-:Y:S01]  /*04e0*/  ISETP.NE.AND P0, PT, R2, RZ, PT ;  /* 0x000000ff0200720c */ /* 0x002fe20003f05270 */
[----:B------:R-:W-:Y:S01]  /*04f0*/  IMAD.MOV.U32 R19, RZ, RZ, 0x1 ;  /* 0x00000001ff137424 */ /* 0x000fe200078e00ff */
[----:B------:R-:W-:Y:S01]  /*0500*/  NOP ;  /* 0x0000000000007918 */ /* 0x000fe20000000000 */
[----:B------:R-:W-:Y:S01]  /*0510*/  BSSY B0, `(.L_x_61) ;  /* 0x00009f7000007945 */ /* 0x000fe20003800000 */
[----:B------:R-:W-:Y:S02]  /*0520*/  LOP3.LUT R21, R4, 0x7f, RZ, 0xc0, !PT ;  /* 0x0000007f04157812 */ /* 0x000fe400078ec0ff */
[----:B------:R-:W-:Y:S01]  /*0530*/  SEL R19, R19, 0x2, !P0 ;  /* 0x0000000213137807 */ /* 0x000fe20004000000 */
[----:B--23--:R-:W-:Y:S06]  /*0540*/  BAR.SYNC.DEFER_BLOCKING 0x0 ;  /* 0x0000000000007b1d */ /* 0x00cfec0000010000 */
[----:B------:R-:W-:Y:S05]  /*0550*/  @!P0 BRA `(.L_x_62) ;  /* 0x0000008400c48947 */ /* 0x000fea0003800000 */
.L_x_63:
[----:B------:R-:W-:-:S08]  /*0560*/  NOP ;  /* 0x0000000000007918 */ /* 0x000fd00000000000 */
[----:B------:R-:W1:Y:S02]  /*0570*/  USETMAXREG.TRY_ALLOC.CTAPOOL UP0, 0xf0 ;  /* 0x000000f0000079c8 */ /* 0x000e640008000600 */
[----:B-1----:R-:W-:-:S13]  /*0580*/  PLOP3.LUT P0, PT, PT, PT, UP0, 0x80, 0x0 ;  /* 0x000000000000781c */ /* 0x002fda0003f0f008 */
[----:B------:R-:W-:Y:S05]  /*0590*/  @!P0 BRA `(.L_x_63) ;  /* 0xfffffffc00f08947 */ /* 0x000fea000383ffff */
[----:B------:R-:W1:Y:S02]  /*05a0*/  S2UR UR4, SR_CTAID.Z ;  /* 0x00000000000479c3 */ /* 0x000e640000002700 */
[----:B-1----:R-:W-:-:S13]  /*05b0*/  ISETP.LE.AND P0, PT, RZ, UR4, PT ;  /* 0x00000004ff007c0c */ /* 0x002fda000bf03270 */
[----:B------:R-:W-:Y:S05]  /*05c0*/  @!P0 BRA `(.L_x_64) ;  /* 0x0000009c00ac8947 */ /* 0x000fea0003800000 */
[----:B------:R-:W1:Y:S01]  /*05d0*/  S2R R0, SR_TID.X ;  /* 0x0000000000007919 */ /* 0x000e620000002100 */
[----:B------:R-:W2:Y:S01]  /*05e0*/  S2UR UR4, SR_CgaCtaId ;  /* 0x00000000000479c3 */ /* 0x000ea20000008800 */
[----:B------:R-:W-:Y:S01]  /*05f0*/  UMOV UR60, 0x400 ;  /* 0x00000400003c7882 */ /* 0x000fe20000000000 */
[----:B------:R-:W-:Y:S01]  /*0600*/  SHF.L.U32 R11, RZ, 0x1f, RZ ;  /* 0x0000001fff0b7819 */ /* 0x000fe200000006ff */
[----:B--2---:R-:W-:Y:S01]  /*0610*/  ULEA UR60, UR4, UR60, 0x18 ;  /* 0x0000003c043c7291 */ /* 0x004fe2000f8ec03f */
[----:B-1----:R-:W-:-:S08]  /*0620*/  VIADD R0, R0, 0xffffff80 ;  /* 0xffffff8000007836 */ /* 0x002fd00000000000 */
[----:B------:R-:W1:Y:S01]  /*0630*/  SYNCS.PHASECHK.TRANS64.TRYWAIT P0, [UR60+0x31800], R11 ;  /* 0x0318000bff0075a7 */ /* 0x000e62000800017c */
[----:B------:R-:W-:-:S04]  /*0640*/  SHF.R.S32.HI R3, RZ, 0x1f, R0 ;  /* 0x0000001fff037819 */ /* 0x000fc80000011400 */
[----:B------:R-:W-:-:S04]  /*0650*/  LEA.HI R2, R3, R0, RZ, 0x7 ;  /* 0x0000000003027211 */ /* 0x000fc800078f38ff */
[----:B------:R-:W-:Y:S02]  /*0660*/  SHF.R.S32.HI R229, RZ, 0x7, R2 ;  /* 0x00000007ffe57819 */ /* 0x000fe40000011402 */
[----:B------:R-:W-:-:S03]  /*0670*/  LOP3.LUT R5, R2, 0xffffff80, RZ, 0xc0, !PT ;  /* 0xffffff8002057812 */ /* 0x000fc600078ec0ff */
[----:B------:R-:W2:Y:S02]  /*0680*/  SHFL.IDX PT, R4, R229, RZ, 0x1f ;  /* 0x00001fffe5047589 */ /* 0x000ea400000e0000 */
[----:B------:R-:W-:-:S05]  /*0690*/  IMAD.IADD R6, R0, 0x1, -R5 ;  /* 0x0000000100067824 */ /* 0x000fca00078e0a05 */
[----:B------:R-:W-:-:S04]  /*06a0*/  SHF.R.S32.HI R7, RZ, 0x1f, R6 ;  /* 0x0000001fff077819 */ /* 0x000fc80000011406 */
[CC--:B------:R-:W-:Y:S02]  /*06b0*/  LEA.HI R8, R7.reuse, R6.reuse, RZ, 0x2 ;  /* 0x0000000607087211 */ /* 0x0c0fe400078f10ff */
[----:B------:R-:W-:Y:S02]  /*06c0*/  LEA.HI R7, R7, R6, RZ, 0x5 ;  /* 0x0000000607077211 */ /* 0x000fe400078f28ff */
[--C-:B------:R-:W-:Y:S02]  /*06d0*/  SHF.R.S32.HI R9, RZ, 0x2, R8.reuse ;  /* 0x00000002ff097819 */ /* 0x100fe40000011408 */
[----:B------:R-:W-:Y:S02]  /*06e0*/  SHF.R.S32.HI R10, RZ, 0x1f, R8 ;  /* 0x0000001fff0a7819 */ /* 0x000fe40000011408 */
[----:B------:R-:W-:Y:S02]  /*06f0*/  SHF.R.S32.HI R7, RZ, 0x5, R7 ;  /* 0x00000005ff077819 */ /* 0x000fe40000011407 */
[----:B------:R-:W-:-:S02]  /*0700*/  LEA.HI R10, R10, R9, RZ, 0x3 ;  /* 0x000000090a0a7211 */ /* 0x000fc400078f18ff */
[----:B--2---:R-:W-:Y:S02]  /*0710*/  LEA.HI R2, R4, R4, RZ, 0x1 ;  /* 0x0000000404027211 */ /* 0x004fe400078f08ff */
[----:B------:R-:W-:Y:S02]  /*0720*/  LOP3.LUT R10, R10, 0xfffffff8, RZ, 0xc0, !PT ;  /* 0xfffffff80a0a7812 */ /* 0x000fe400078ec0ff */
[----:B------:R-:W-:-:S03]  /*0730*/  LOP3.LUT R5, R2, 0xfffffffe, RZ, 0xc0, !PT ;  /* 0xfffffffe02057812 */ /* 0x000fc600078ec0ff */
[----:B------:R-:W-:Y:S02]  /*0740*/  IMAD.IADD R10, R9, 0x1, -R10 ;  /* 0x00000001090a7824 */ /* 0x000fe400078e0a0a */
[----:B------:R-:W-:Y:S01]  /*0750*/  IMAD.IADD R4, R4, 0x1, -R5 ;  /* 0x0000000104047824 */ /* 0x000fe200078e0a05 */
[----:B-1----:R-:W-:Y:S06]  /*0760*/  @P0 BRA `(.L_x_65) ;  /* 0x0000000000080947 */ /* 0x002fec0003800000 */
[----:B------:R-:W1:Y:S02]  /*0770*/  SYNCS.PHASECHK.TRANS64.TRYWAIT P0, [UR60+0x31800], R11 ;  /* 0x0318000bff0075a7 */ /* 0x000e64000800017c */
[----:B-1----:R-:W-:Y:S05]  /*0780*/  @!P0 BRA `(.L_x_66) ;  /* 0x0000009c00448947 */ /* 0x002fea0003800000 */
.L_x_65:
[----:B------:R-:W-:Y:S01]  /*0790*/  IMAD R228, R7, 0x10, R10 ;  /* 0x0000001007e47824 */ /* 0x000fe200078e020a */
[----:B------:R-:W-:Y:S01]  /*07a0*/  CS2R R56, SRZ ;  /* 0x0000000000387805 */ /* 0x000fe2000001ff00 */
[----:B------:R-:W2:Y:S01]  /*07b0*/  LDC R10, c[0x0][0x280] ;  /* 0x0000a000ff0a7b82 */ /* 0x000ea20000000800 */
        /* <DEDUP_REMOVED lines=23> */
[----:B--2---:R-:W-:Y:S02]  /*0930*/  ISETP.GE.AND P0, PT, R10, 0x1, PT ;  /* 0x000000010a00780c */ /* 0x004fe40003f06270 */
        /* <DEDUP_REMOVED lines=55> */
[----:B------:R-:W-:Y:S01]  /*0cb0*/  CS2R R134, SRZ ;  /* 0x0000000000867805 */ /* 0x000fe2000001ff00 */
[----:B------:R-:W-:Y:S01]  /*0cc0*/  IMAD.SHL.U32 R230, R6, 0x4, RZ ;  /* 0x0000000406e67824 */ /* 0x000fe200078e00ff */
[----:B------:R-:W-:Y:S06]  /*0cd0*/  @!P0 BRA `(.L_x_67) ;  /* 0x0000007000a48947 */ /* 0x000fec0003800000 */
[----:B------:R-:W2:Y:S01]  /*0ce0*/  S2R R9, SR_CTAID.X ;  /* 0x0000000000097919 */ /* 0x000ea20000002500 */
[----:B------:R-:W2:Y:S01]  /*0cf0*/  LDC R12, c[0x0][0x290] ;  /* 0x0000a400ff0c7b82 */ /* 0x000ea20000000800 */
[CC--:B-1----:R-:W-:Y:S01]  /*0d00*/  LEA.HI R2, R3.reuse, R0.reuse, RZ, 0x5 ;  /* 0x0000000003027211 */ /* 0x0c2fe200078f28ff */
[----:B------:R-:W-:Y:S01]  /*0d10*/  IMAD.MOV.U32 R18, RZ, RZ, RZ ;  /* 0x000000ffff127224 */ /* 0x000fe200078e00ff */
[----:B------:R-:W-:Y:S01]  /*0d20*/  LEA.HI R3, R3, R0, RZ, 0x4 ;  /* 0x0000000003037211 */ /* 0x000fe200078f20ff */
[----:B------:R-:W-:Y:S01]  /*0d30*/  IMAD.MOV.U32 R17, RZ, RZ, RZ ;  /* 0x000000ffff117224 */ /* 0x000fe200078e00ff */
[--C-:B------:R-:W-:Y:S02]  /*0d40*/  SHF.R.S32.HI R5, RZ, 0x5, R2.reuse ;  /* 0x00000005ff057819 */ /* 0x100fe40000011402 */
[----:B------:R-:W-:Y:S02]  /*0d50*/  CS2R R142, SRZ ;  /* 0x00000000008e7805 */ /* 0x000fe4000001ff00 */
[----:B------:R-:W-:-:S02]  /*0d60*/  SHF.R.S32.HI R2, RZ, 0x1f, R2 ;  /* 0x0000001fff027819 */ /* 0x000fc40000011402 */
[----:B------:R-:W-:Y:S02]  /*0d70*/  CS2R R140, SRZ ;  /* 0x00000000008c7805 */ /* 0x000fe4000001ff00 */
[----:B------:R-:W-:Y:S02]  /*0d80*/  LOP3.LUT R3, R3, 0xffffff0, RZ, 0xc0, !PT ;  /* 0x0ffffff003037812 */ /* 0x000fe400078ec0ff */
[----:B------:R-:W-:Y:S02]  /*0d90*/  CS2R R138, SRZ ;  /* 0x00000000008a7805 */ /* 0x000fe4000001ff00 */
[----:B------:R-:W-:Y:S02]  /*0da0*/  LEA.HI R2, R2, R5, RZ, 0x2 ;  /* 0x0000000502027211 */ /* 0x000fe400078f10ff */
[----:B------:R-:W-:Y:S02]  /*0db0*/  CS2R R136, SRZ ;  /* 0x0000000000887805 */ /* 0x000fe4000001ff00 */
[----:B------:R-:W-:Y:S01]  /*0dc0*/  LOP3.LUT R7, R8, 0xfffffffc, RZ, 0xc0, !PT ;  /* 0xfffffffc08077812 */ /* 0x000fe200078ec0ff */
[----:B------:R-:W-:Y:S01]  /*0dd0*/  IMAD.IADD R0, R0, 0x1, -R3 ;  /* 0x0000000100007824 */ /* 0x000fe200078e0a03 */
[----:B------:R-:W-:-:S02]  /*0de0*/  LOP3.LUT R2, R2, 0xfffffc, RZ, 0xc0, !PT ;  /* 0x00fffffc02027812 */ /* 0x000fc400078ec0ff */
[----:B------:R-:W-:Y:S02]  /*0df0*/  CS2R R158, SRZ ;  /* 0x00000000009e7805 */ /* 0x000fe4000001ff00 */
[----:B------:R-:W-:Y:S01]  /*0e00*/  LEA.HI R8, R229, R229, RZ, 0x1 ;  /* 0x000000e5e5087211 */ /* 0x000fe200078f08ff */
[----:B------:R-:W-:Y:S01]  /*0e10*/  IMAD.IADD R7, R6, 0x1, -R7 ;  /* 0x0000000106077824 */ /* 0x000fe200078e0a07 */
[----:B------:R-:W-:Y:S01]  /*0e20*/  LOP3.LUT R19, R19, 0x1, RZ, 0xfc, !PT ;  /* 0x0000000113137812 */ /* 0x000fe200078efcff */
[----:B------:R-:W-:Y:S01]  /*0e30*/  VIADD R6, R10, 0x3f ;  /* 0x0000003f0a067836 */ /* 0x000fe20000000000 */
[----:B------:R-:W-:Y:S01]  /*0e40*/  LOP3.LUT R8, R8, 0xfffffffe, RZ, 0xc0, !PT ;  /* 0xfffffffe08087812 */ /* 0x000fe200078ec0ff */
[----:B------:R-:W-:Y:S01]  /*0e50*/  IMAD.IADD R5, R5, 0x1, -R2 ;  /* 0x0000000105057824 */ /* 0x000fe200078e0a02 */
[----:B------:R-:W-:Y:S01]  /*0e60*/  CS2R R156, SRZ ;  /* 0x00000000009c7805 */ /* 0x000fe2000001ff00 */
[C---:B------:R-:W-:Y:S01]  /*0e70*/  IMAD R0, R229.reuse, 0x40, R0 ;  /* 0x00000040e5007824 */ /* 0x040fe200078e0200 */
[----:B------:R-:W-:Y:S01]  /*0e80*/  SHF.R.S32.HI R3, RZ, 0x1f, R6 ;  /* 0x0000001fff037819 */ /* 0x000fe20000011406 */
[----:B------:R-:W-:Y:S01]  /*0e90*/  IMAD.IADD R8, R229, 0x1, -R8 ;  /* 0x00000001e5087824 */ /* 0x000fe200078e0a08 */
[----:B------:R-:W-:Y:S01]  /*0ea0*/  CS2R R154, SRZ ;  /* 0x00000000009a7805 */ /* 0x000fe2000001ff00 */
[----:B------:R-:W-:Y:S01]  /*0eb0*/  IMAD R0, R5, 0x10, R0 ;  /* 0x0000001005007824 */ /* 0x000fe200078e0200 */
[----:B------:R-:W-:Y:S01]  /*0ec0*/  LEA.HI R231, R3, R6, RZ, 0x6 ;  /* 0x0000000603e77211 */ /* 0x000fe200078f30ff */
[----:B------:R-:W-:Y:S01]  /*0ed0*/  IMAD.MOV.U32 R3, RZ, RZ, RZ ;  /* 0x000000ffff037224 */ /* 0x000fe200078e00ff */
[----:B------:R-:W-:Y:S01]  /*0ee0*/  CS2R R152, SRZ ;  /* 0x0000000000987805 */ /* 0x000fe2000001ff00 */
[----:B--2---:R-:W-:Y:S01]  /*0ef0*/  IMAD R9, R9, -0x50, R12 ;  /* 0xffffffb009097824 */ /* 0x004fe200078e020c */
[----:B------:R-:W-:Y:S01]  /*0f00*/  CS2R R174, SRZ ;  /* 0x0000000000ae7805 */ /* 0x000fe2000001ff00 */
[----:B------:R-:W-:Y:S01]  /*0f10*/  IMAD.SHL.U32 R0, R0, 0x8, RZ ;  /* 0x0000000800007824 */ /* 0x000fe200078e00ff */
[----:B------:R-:W-:Y:S01]  /*0f20*/  CS2R R172, SRZ ;  /* 0x0000000000ac7805 */ /* 0x000fe2000001ff00 */
[----:B------:R-:W-:Y:S01]  /*0f30*/  IMAD R2, R8, -0x8, R9 ;  /* 0xfffffff808027824 */ /* 0x000fe200078e0209 */
[----:B------:R-:W-:-:S02]  /*0f40*/  CS2R R170, SRZ ;  /* 0x0000000000aa7805 */ /* 0x000fc4000001ff00 */
[----:B------:R-:W-:Y:S02]  /*0f50*/  CS2R R168, SRZ ;  /* 0x0000000000a87805 */ /* 0x000fe4000001ff00 */
[----:B------:R-:W-:Y:S01]  /*0f60*/  CS2R R190, SRZ ;  /* 0x0000000000be7805 */ /* 0x000fe2000001ff00 */
[----:B------:R-:W-:Y:S01]  /*0f70*/  IMAD R2, R7, -0x2, R2 ;  /* 0xfffffffe07027824 */ /* 0x000fe200078e0202 */
        /* <DEDUP_REMOVED lines=67> */
[----:B------:R-:W-:Y:S01]  /*13b0*/  SHF.R.S32.HI R231, RZ, 0x6, R231 ;  /* 0x00000006ffe77819 */ /* 0x000fe200000114e7 */
[----:B------:R-:W-:Y:S01]  /*13c0*/  UMOV UR61, URZ ;  /* 0x0000003f003d7c82 */ /* 0x000fe20008000000 */
[----:B------:R-:W-:-:S07]  /*13d0*/  LEA R0, R0, UR60, 0x1 ;  /* 0x0000003c00007c11 */ /* 0x000fce000f8e08ff */
.L_x_78:
[----:B------:R-:W-:-:S13]  /*13e0*/  ISETP.NE.AND P0, PT, R19, 0x3, PT ;  /* 0x000000031300780c */ /* 0x000fda0003f05270 */
[----:B--2---:R-:W-:Y:S05]  /*13f0*/  @!P0 BRA `(.L_x_68) ;  /* 0x0000000000048947 */ /* 0x004fea0003800000 */
[----:B------:R-:W-:Y:S01]  /*1400*/  BPT.TRAP 0x1 ;  /* 0x000000040000795c */ /* 0x000fe20000300000 */
.L_x_68:
[----:B------:R-:W-:Y:S02]  /*1410*/  LEA R16, R3, UR60, 0x3 ;  /* 0x0000003c03107c11 */ /* 0x000fe4000f8e18ff */
[----:B------:R-:W-:-:S04]  /*1420*/  SHF.L.U32 R11, R18, 0x1f, RZ ;  /* 0x0000001f120b7819 */ /* 0x000fc800000006ff */
[----:B------:R1:W2:Y:S01]  /*1430*/  SYNCS.PHASECHK.TRANS64.TRYWAIT P1, [R16+URZ+0x31810], R11 ;  /* 0x0318100b100075a7 */ /* 0x0002a2000802017f */
[----:B------:R-:W-:Y:S05]  /*1440*/  @!P0 BRA `(.L_x_69) ;  /* 0x0000000000048947 */ /* 0x000fea0003800000 */
[----:B------:R-:W-:Y:S01]  /*1450*/  BPT.TRAP 0x1 ;  /* 0x000000040000795c */ /* 0x000fe20000300000 */
.L_x_69:
[----:B------:R-:W-:Y:S01]  /*1460*/  IMAD.U32 R5, RZ, RZ, UR60 ;  /* 0x0000003cff057e24 */ /* 0x000fe2000f8e00ff */
[----:B------:R-:W-:-:S03]  /*1470*/  LEA R6, R4, UR60, 0xa ;  /* 0x0000003c04067c11 */ /* 0x000fc6000f8e50ff */
[----:B------:R-:W-:Y:S01]  /*1480*/  VIADD R7, R5, 0x14100 ;  /* 0x0001410005077836 */ /* 0x000fe20000000000 */
[----:B------:R-:W-:-:S04]  /*1490*/  SHF.R.U32.HI R8, RZ, 0x4, R6 ;  /* 0x00000004ff087819 */ /* 0x000fc80000011606 */
[----:B------:R-:W-:Y:S02]  /*14a0*/  SHF.R.U32.HI R7, RZ, 0x4, R7 ;  /* 0x00000004ff077819 */ /* 0x000fe40000011607 */
[----:B------:R-:W-:Y:S02]  /*14b0*/  LOP3.LUT R9, R8, 0x3fff, RZ, 0xc0, !PT ;  /* 0x00003fff08097812 */ /* 0x000fe400078ec0ff */
[----:B------:R-:W-:Y:S02]  /*14c0*/  LOP3.LUT R8, R7, 0x3fff, RZ, 0xc0, !PT ;  /* 0x00003fff07087812 */ /* 0x000fe400078ec0ff */
[----:B------:R-:W-:Y:S02]  /*14d0*/  LOP3.LUT R7, R9, 0x10000, RZ, 0xfc, !PT ;  /* 0x0001000009077812 */ /* 0x000fe400078efcff */
[----:B------:R-:W-:Y:S01]  /*14e0*/  LOP3.LUT R8, R8, 0x10000, RZ, 0xfc, !PT ;  /* 0x0001000008087812 */ /* 0x000fe200078efcff */
[----:B--2---:R-:W-:Y:S06]  /*14f0*/  @P1 BRA `(.L_x_70) ;  /* 0x0000000000081947 */ /* 0x004fec0003800000 */
[----:B------:R-:W2:Y:S02]  /*1500*/  SYNCS.PHASECHK.TRANS64.TRYWAIT P1, [R16+URZ+0x31810], R11 ;  /* 0x0318100b100075a7 */ /* 0x000ea4000802017f */
[----:B--2---:R-:W-:Y:S05]  /*1510*/  @!P1 BRA `(.L_x_71) ;  /* 0x0000008c00f89947 */ /* 0x004fea0003800000 */
.L_x_70:
[----:B------:R-:W-:Y:S01]  /*1520*/  IMAD R8, R3, 0x800, R8 ;  /* 0x0000080003087824 */ /* 0x000fe200078e0208 */
[C---:B------:R-:W-:Y:S01]  /*1530*/  R2UR UR6, R7.reuse ;  /* 0x00000000070672ca */ /* 0x040fe200000e0000 */
[C---:B------:R-:W-:Y:S01]  /*1540*/  VIADD R9, R7.reuse, 0x80 ;  /* 0x0000008007097836 */ /* 0x040fe20000000000 */
[----:B------:R-:W-:Y:S01]  /*1550*/  WARPGROUP.ARRIVE ;  /* 0x00000000000079c5 */ /* 0x000fe20000000000 */
[----:B------:R-:W-:Y:S01]  /*1560*/  VIADD R10, R7, 0x100 ;  /* 0x00000100070a7836 */ /* 0x000fe20000000000 */
[----:B------:R-:W-:Y:S01]  /*1570*/  R2UR UR4, R8 ;  /* 0x00000000080472ca */ /* 0x000fe200000e0000 */
[----:B------:R-:W-:Y:S01]  /*1580*/  UMOV UR7, 0x40000000 ;  /* 0x4000000000077882 */ /* 0x000fe20000000000 */
[----:B------:R-:W-:Y:S01]  /*1590*/  R2UR UR8, R9 ;  /* 0x00000000090872ca */ /* 0x000fe200000e0000 */
[C---:B------:R-:W-:Y:S01]  /*15a0*/  VIADD R9, R7.reuse, 0x180 ;  /* 0x0000018007097836 */ /* 0x040fe20000000000 */
[----:B------:R-:W-:Y:S01]  /*15b0*/  R2UR UR9, R10 ;  /* 0x000000000a0972ca */ /* 0x000fe200000e0000 */
[----:B------:R-:W-:Y:S01]  /*15c0*/  VIADD R10, R7, 0x200 ;  /* 0x00000200070a7836 */ /* 0x000fe20000000000 */
[----:B------:R-:W-:-:S02]  /*15d0*/  UMOV UR5, 0x40000040 ;  /* 0x4000004000057882 */ /* 0x000fc40000000000 */
[----:B------:R-:W-:Y:S01]  /*15e0*/  R2UR UR10, R9 ;  /* 0x00000000090a72ca */ /* 0x000fe200000e0000 */
[----:B------:R-:W-:Y:S01]  /*15f0*/  VIADD R9, R8, 0x2 ;  /* 0x0000000208097836 */ /* 0x000fe20000000000 */
[----:B------:R-:W-:Y:S01]  /*1600*/  R2UR UR11, R10 ;  /* 0x000000000a0b72ca */ /* 0x000fe200000e0000 */
[----:B------:R-:W-:Y:S02]  /*1610*/  VIADD R10, R7, 0x2 ;  /* 0x00000002070a7836 */ /* 0x000fe40000000000 */
[----:B------:R-:W-:Y:S01]  /*1620*/  HGMMA.64x8x16.F32.BF16 R24, gdesc[UR4], RZ, !UPT ;  /* 0x00000000041879f0 */ /* 0x000fe2000c7018ff */
[----:B------:R-:W-:Y:S01]  /*1630*/  UMOV UR7, 0x40000000 ;  /* 0x4000000000077882 */ /* 0x000fe20000000000 */
[----:B------:R-:W-:Y:S02]  /*1640*/  UMOV UR6, UR8 ;  /* 0x0000000800067c82 */ /* 0x000fe40008000000 */
[----:B------:R-:W-:Y:S01]  /*1650*/  HGMMA.64x8x16.F32.BF16 R28, gdesc[UR4], RZ, !UPT ;  /* 0x00000000041c79f0 */ /* 0x000fe2000c7018ff */
[----:B------:R-:W-:Y:S01]  /*1660*/  UMOV UR6, UR9 ;  /* 0x0000000900067c82 */ /* 0x000fe20008000000 */
[----:B------:R-:W-:-:S02]  /*1670*/  UMOV UR7, 0x40000000 ;  /* 0x4000000000077882 */ /* 0x000fc40000000000 */
[----:B------:R-:W-:Y:S01]  /*1680*/  HGMMA.64x8x16.F32.BF16 R32, gdesc[UR4], RZ, !UPT ;  /* 0x00000000042079f0 */ /* 0x000fe2000c7018ff */
[----:B------:R-:W-:Y:S01]  /*1690*/  UMOV UR6, UR10 ;  /* 0x0000000a00067c82 */ /* 0x000fe20008000000 */
[----:B------:R-:W-:Y:S02]  /*16a0*/  UMOV UR7, 0x40000000 ;  /* 0x4000000000077882 */ /* 0x000fe40000000000 */
[----:B------:R-:W-:Y:S01]  /*16b0*/  HGMMA.64x8x16.F32.BF16 R36, gdesc[UR4], RZ, !UPT ;  /* 0x00000000042479f0 */ /* 0x000fe2000c7018ff */
[----:B------:R-:W-:Y:S01]  /*16c0*/  UMOV UR6, UR11 ;  /* 0x0000000b00067c82 */ /* 0x000fe20008000000 */
[----:B------:R-:W-:Y:S02]  /*16d0*/  UMOV UR7, 0x40000000 ;  /* 0x4000000000077882 */ /* 0x000fe40000000000 */
[----:B------:R-:W-:Y:S01]  /*16e0*/  HGMMA.64x8x16.F32.BF16 R40, gdesc[UR4], RZ, !UPT ;  /* 0x00000000042879f0 */ /* 0x000fe2000c7018ff */
[----:B------:R-:W-:Y:S01]  /*16f0*/  R2UR UR6, R10 ;  /* 0x000000000a0672ca */ /* 0x000fe200000e0000 */
[----:B------:R-:W-:Y:S01]  /*1700*/  VIADD R10, R7, 0x82 ;  /* 0x00000082070a7836 */ /* 0x000fe20000000000 */
[----:B------:R-:W-:Y:S01]  /*1710*/  R2UR UR4, R9 ;  /* 0x00000000090472ca */ /* 0x000fe200000e0000 */
[C---:B------:R-:W-:Y:S01]  /*1720*/  VIADD R9, R7.reuse, 0x102 ;  /* 0x0000010207097836 */ /* 0x040fe20000000000 */
[----:B------:R-:W-:Y:S01]  /*1730*/  UMOV UR7, 0x40000000 ;  /* 0x4000000000077882 */ /* 0x000fe20000000000 */
        /* <DEDUP_REMOVED lines=9> */
[----:B------:R-:W-:Y:S03]  /*17d0*/  HGMMA.64x8x16.F32.BF16 R24, gdesc[UR4], R24 ;  /* 0x00000000041879f0 */ /* 0x000fe60008701818 */
[----:B------:R-:W-:Y:S01]  /*17e0*/  UMOV UR6, UR8 ;  /* 0x0000000800067c82 */ /* 0x000fe20008000000 */
[----:B------:R-:W-:Y:S02]  /*17f0*/  UMOV UR7, 0x40000000 ;  /* 0x4000000000077882 */ /* 0x000fe40000000000 */
[----:B------:R-:W-:Y:S01]  /*1800*/  HGMMA.64x8x16.F32.BF16 R28, gdesc[UR4], R28 ;  /* 0x00000000041c79f0 */ /* 0x000fe2000870181c */
[----:B------:R-:W-:Y:S01]  /*1810*/  UMOV UR6, UR9 ;  /* 0x0000000900067c82 */ /* 0x000fe20008000000 */
[----:B------:R-:W-:-:S02]  /*1820*/  UMOV UR7, 0x40000000 ;  /* 0x4000000000077882 */ /* 0x000fc40000000000 */
[----:B------:R-:W-:Y:S01]  /*1830*/  HGMMA.64x8x16.F32.BF16 R32, gdesc[UR4], R32 ;  /* 0x00000000042079f0 */ /* 0x000fe20008701820 */
[----:B------:R-:W-:Y:S01]  /*1840*/  UMOV UR6, UR10 ;  /* 0x0000000a00067c82 */ /* 0x000fe20008000000 */
[----:B------:R-:W-:Y:S02]  /*1850*/  UMOV UR7, 0x40000000 ;  /* 0x4000000000077882 */ /* 0x000fe40000000000 */
[----:B------:R-:W-:Y:S01]  /*1860*/  HGMMA.64x8x16.F32.BF16 R36, gdesc[UR4], R36 ;  /* 0x00000000042479f0 */ /* 0x000fe20008701824 */
[----:B------:R-:W-:Y:S01]  /*1870*/  UMOV UR6, UR11 ;  /* 0x0000000b00067c82 */ /* 0x000fe20008000000 */
[----:B------:R-:W-:Y:S02]  /*1880*/  UMOV UR7, 0x40000000 ;  /* 0x4000000000077882 */ /* 0x000fe40000000000 */
[----:B------:R-:W-:Y:S01]  /*1890*/  HGMMA.64x8x16.F32.BF16 R40, gdesc[UR4], R40 ;  /* 0x00000000042879f0 */ /* 0x000fe20008701828 */
        /* <DEDUP_REMOVED lines=312> */
[----:B------:R-:W-:Y:S01]  /*2c20*/  HGMMA.64x8x16.F32.BF16 R24, gdesc[UR4], R24 ;  /* 0x00000000041879f0 */ /* 0x000fe20008701818 */
        /* <DEDUP_REMOVED lines=22> */
[----:B------:R-:W-:Y:S02]  /*2d90*/  R2UR UR10, R10 ;  /* 0x000000000a0a72ca */ /* 0x000fe400000e0000 */
        /* <DEDUP_REMOVED lines=16> */
[C---:B------:R-:W-:Y:S01]  /*2ea0*/  VIADD R9, R7.reuse, 0x806 ;  /* 0x0000080607097836 */ /* 0x040fe20000000000 */
[----:B------:R-:W-:Y:S01]  /*2eb0*/  R2UR UR4, R8 ;  /* 0x00000000080472ca */ /* 0x000fe200000e0000 */
[----:B------:R-:W-:Y:S01]  /*2ec0*/  VIADD R8, R7, 0x886 ;  /* 0x0000088607087836 */ /* 0x000fe20000000000 */
[----:B------:R-:W-:Y:S01]  /*2ed0*/  UMOV UR7, 0x40000000 ;  /* 0x4000000000077882 */ /* 0x000fe20000000000 */
[----:B------:R-:W-:Y:S01]  /*2ee0*/  UMOV UR5, 0x40000040 ;  /* 0x4000004000057882 */ /* 0x000fe20000000000 */
[----:B------:R-:W-:Y:S01]  /*2ef0*/  R2UR UR8, R9 ;  /* 0x00000000090872ca */ /* 0x000fe200000e0000 */
[C---:B------:R-:W-:Y:S01]  /*2f00*/  VIADD R9, R7.reuse, 0x906 ;  /* 0x0000090607097836 */ /* 0x040fe20000000000 */
[----:B------:R-:W-:Y:S01]  /*2f10*/  R2UR UR9, R8 ;  /* 0x00000000080972ca */ /* 0x000fe200000e0000 */
[----:B------:R-:W-:-:S03]  /*2f20*/  VIADD R7, R7, 0x986 ;  /* 0x0000098607077836 */ /* 0x000fc60000000000 */
[----:B------:R-:W-:Y:S02]  /*2f30*/  R2UR UR10, R9 ;  /* 0x00000000090a72ca */ /* 0x000fe400000e0000 */
[----:B------:R-:W-:Y:S01]  /*2f40*/  R2UR UR11, R7 ;  /* 0x00000000070b72ca */ /* 0x000fe200000e0000 */
[----:B------:R-:W-:-:S05]  /*2f50*/  IMAD R7, R3, 0x40, R228 ;  /* 0x0000004003077824 */ /* 0x000fca00078e02e4 */
[----:B------:R-:W-:-:S05]  /*2f60*/  LEA R7, R7, UR60, 0x2 ;  /* 0x0000003c07077c11 */ /* 0x000fca000f8e10ff */
[----:B------:R3:W4:Y:S04]  /*2f70*/  LDS R10, [R7+0x2c100] ;  /* 0x02c10000070a7984 */ /* 0x0007280000000800 */
[----:B------:R3:W1:Y:S01]  /*2f80*/  LDS R8, [R7+0x2c120] ;  /* 0x02c1200007087984 */ /* 0x0006620000000800 */
        /* <DEDUP_REMOVED lines=12> */
[----:B------:R-:W-:Y:S01]  /*3050*/  HGMMA.64x8x16.F32.BF16 R40, gdesc[UR4], R40, gsb0 ;  /* 0x00000000042879f0 */ /* 0x000fe20008001828 */
[----:B---3--:R-:W-:Y:S05]  /*3060*/  @!P0 BRA `(.L_x_72) ;  /* 0x0000000000048947 */ /* 0x008fea0003800000 */
[----:B------:R-:W-:Y:S01]  /*3070*/  BPT.TRAP 0x1 ;  /* 0x000000040000795c */ /* 0x000fe20000300000 */
.L_x_72:
[----:B------:R-:W-:-:S04]  /*3080*/  SHF.L.U32 R12, R17, 0x1f, RZ ;  /* 0x0000001f110c7819 */ /* 0x000fc800000006ff */
[----:B------:R3:W1:Y:S01]  /*3090*/  SYNCS.PHASECHK.TRANS64.TRYWAIT P1, [UR60+0x31830], R12 ;  /* 0x0318300cff0075a7 */ /* 0x000662000802017c */
[----:B------:R-:W-:Y:S05]  /*30a0*/  @!P0 BRA `(.L_x_73) ;  /* 0x0000000000048947 */ /* 0x000fea0003800000 */
[----:B------:R-:W-:Y:S01]  /*30b0*/  BPT.TRAP 0x1 ;  /* 0x000000040000795c */ /* 0x000fe20000300000 */
.L_x_73:
[----:B------:R-:W-:Y:S02]  /*30c0*/  VIADD R6, R6, 0xa000 ;  /* 0x0000a00006067836 */ /* 0x000fe40000000000 */
[----:B------:R-:W-:-:S03]  /*30d0*/  VIADD R9, R5, 0x24100 ;  /* 0x0002410005097836 */ /* 0x000fc60000000000 */
[----:B------:R-:W-:Y:S02]  /*30e0*/  SHF.R.U32.HI R6, RZ, 0x4, R6 ;  /* 0x00000004ff067819 */ /* 0x000fe40000011606 */
[----:B------:R-:W-:Y:S02]  /*30f0*/  SHF.R.U32.HI R7, RZ, 0x4, R9 ;  /* 0x00000004ff077819 */ /* 0x000fe40000011609 */
[----:B------:R-:W-:Y:S02]  /*3100*/  LOP3.LUT R6, R6, 0x3fff, RZ, 0xc0, !PT ;  /* 0x00003fff06067812 */ /* 0x000fe400078ec0ff */
[----:B------:R-:W-:Y:S02]  /*3110*/  LOP3.LUT R7, R7, 0x3fff, RZ, 0xc0, !PT ;  /* 0x00003fff07077812 */ /* 0x000fe400078ec0ff */
[----:B------:R-:W-:Y:S02]  /*3120*/  LOP3.LUT R6, R6, 0x10000, RZ, 0xfc, !PT ;  /* 0x0001000006067812 */ /* 0x000fe400078efcff */
[----:B------:R-:W-:Y:S01]  /*3130*/  LOP3.LUT R7, R7, 0x10000, RZ, 0xfc, !PT ;  /* 0x0001000007077812 */ /* 0x000fe200078efcff */
[----:B-1----:R-:W-:Y:S06]  /*3140*/  @P1 BRA `(.L_x_74) ;  /* 0x0000000000081947 */ /* 0x002fec0003800000 */
[----:B------:R-:W1:Y:S02]  /*3150*/  SYNCS.PHASECHK.TRANS64.TRYWAIT P1, [UR60+0x31830], R12 ;  /* 0x0318300cff0075a7 */ /* 0x000e64000802017c */
[----:B-1----:R-:W-:Y:S05]  /*3160*/  @!P1 BRA `(.L_x_75) ;  /* 0x0000007000f89947 */ /* 0x002fea0003800000 */
.L_x_74:
[C---:B--2---:R-:W-:Y:S01]  /*3170*/  VIADD R11, R6.reuse, 0x80 ;  /* 0x00000080060b7836 */ /* 0x044fe20000000000 */
[----:B------:R-:W-:Y:S01]  /*3180*/  R2UR UR4, R7 ;  /* 0x00000000070472ca */ /* 0x000fe200000e0000 */
[C---:B---3--:R-:W-:Y:S01]  /*3190*/  VIADD R12, R6.reuse, 0x100 ;  /* 0x00000100060c7836 */ /* 0x048fe20000000000 */
[C---:B------:R-:W-:Y:S01]  /*31a0*/  R2UR UR6, R6.reuse ;  /* 0x00000000060672ca */ /* 0x040fe200000e0000 */
[----:B------:R-:W-:Y:S01]  /*31b0*/  WARPGROUP.ARRIVE ;  /* 0x00000000000079c5 */ /* 0x000fe20000000000 */
        /* <DEDUP_REMOVED lines=9> */
[----:B------:R-:W-:Y:S01]  /*3250*/  VIADD R12, R7, 0x2 ;  /* 0x00000002070c7836 */ /* 0x000fe20000000000 */
[C---:B------:R-:W-:Y:S01]  /*3260*/  ISETP.GT.AND P1, PT, R2.reuse, RZ, PT ;  /* 0x000000ff0200720c */ /* 0x040fe20003f24270 */
[----:B------:R-:W-:Y:S01]  /*3270*/  HGMMA.64x8x16.F32.BF16 R44, gdesc[UR4], RZ, !UPT ;  /* 0x00000000042c79f0 */ /* 0x000fe2000c7018ff */
[----:B------:R-:W-:Y:S01]  /*3280*/  UMOV UR7, 0x40000000 ;  /* 0x4000000000077882 */ /* 0x000fe20000000000 */
[----:B------:R-:W-:Y:S01]  /*3290*/  UMOV UR6, UR8 ;  /* 0x0000000800067c82 */ /* 0x000fe20008000000 */
[----:B------:R-:W-:Y:S01]  /*32a0*/  ISETP.GT.AND P2, PT, R2, 0x1, PT ;  /* 0x000000010200780c */ /* 0x000fe20003f44270 */
[----:B------:R-:W-:Y:S01]  /*32b0*/  HGMMA.64x8x16.F32.BF16 R48, gdesc[UR4], RZ, !UPT ;  /* 0x00000000043079f0 */ /* 0x000fe2000c7018ff */
[----:B------:R-:W-:Y:S01]  /*32c0*/  UMOV UR6, UR9 ;  /* 0x0000000900067c82 */ /* 0x000fe20008000000 */
[----:B------:R-:W-:Y:S01]  /*32d0*/  UMOV UR7, 0x40000000 ;  /* 0x4000000000077882 */ /* 0x000fe20000000000 */
[----:B------:R-:W-:Y:S01]  /*32e0*/  LEA R224, R228, UR60, 0x2 ;  /* 0x0000003ce4e07c11 */ /* 0x000fe2000f8e10ff */
[----:B------:R-:W-:Y:S01]  /*32f0*/  HGMMA.64x8x16.F32.BF16 R52, gdesc[UR4], RZ, !UPT ;  /* 0x00000000043479f0 */ /* 0x000fe2000c7018ff */
[----:B------:R-:W-:Y:S01]  /*3300*/  UMOV UR6, UR10 ;  /* 0x0000000a00067c82 */ /* 0x000fe20008000000 */
[----:B------:R-:W-:Y:S01]  /*3310*/  UMOV UR7, 0x40000000 ;  /* 0x4000000000077882 */ /* 0x000fe20000000000 */
[C---:B------:R-:W-:Y:S01]  /*3320*/  ISETP.GT.AND P3, PT, R2.reuse, 0x11, PT ;  /* 0x000000110200780c */ /* 0x040fe20003f64270 */
[----:B------:R-:W-:Y:S01]  /*3330*/  HGMMA.64x8x16.F32.BF16 R216, gdesc[UR4], RZ, !UPT ;  /* 0x0000000004d879f0 */ /* 0x000fe2000c7018ff */
[----:B------:R-:W-:Y:S01]  /*3340*/  UMOV UR6, UR11 ;  /* 0x0000000b00067c82 */ /* 0x000fe20008000000 */
[----:B------:R-:W-:Y:S01]  /*3350*/  UMOV UR7, 0x40000000 ;  /* 0x4000000000077882 */ /* 0x000fe20000000000 */
[----:B------:R-:W-:Y:S01]  /*3360*/  ISETP.GT.AND P4, PT, R2, 0x31, PT ;  /* 0x000000310200780c */ /* 0x000fe20003f84270 */
        /* <DEDUP_REMOVED lines=11> */
[----:B------:R-:W-:Y:S01]  /*3420*/  ISETP.GT.AND P5, PT, R2, 0x40, PT ;  /* 0x000000400200780c */ /* 0x000fe20003fa4270 */
[----:B------:R-:W-:Y:S01]  /*3430*/  UMOV UR57, 0x40000040 ;  /* 0x4000004000397882 */ /* 0x000fe20000000000 */
[----:B------:R-:W-:Y:S01]  /*3440*/  R2UR UR10, R11 ;  /* 0x000000000b0a72ca */ /* 0x000fe200000e0000 */
[----:B------:R-:W-:Y:S01]  /*3450*/  VIADD R11, R6, 0x4 ;  /* 0x00000004060b7836 */ /* 0x000fe20000000000 */
[----:B------:R-:W-:Y:S01]  /*3460*/  R2UR UR11, R12 ;  /* 0x000000000c0b72ca */ /* 0x000fe200000e0000 */
[----:B------:R-:W-:Y:S01]  /*3470*/  VIADD R12, R7, 0x4 ;  /* 0x00000004070c7836 */ /* 0x000fe20000000000 */
[----:B------:R-:W-:Y:S01]  /*3480*/  ISETP.GT.AND P6, PT, R2, 0x41, PT ;  /* 0x000000410200780c */ /* 0x000fe20003fc4270 */
[----:B------:R-:W-:Y:S01]  /*3490*/  UMOV UR59, 0x40 ;  /* 0x00000040003b7882 */ /* 0x000fe20000000000 */
[----:B------:R-:W-:Y:S01]  /*34a0*/  UMOV UR13, UR57 ;  /* 0x00000039000d7c82 */ /* 0x000fe20008000000 */
[----:B------:R-:W-:Y:S01]  /*34b0*/  UMOV UR15, 0x40 ;  /* 0x00000040000f7882 */ /* 0x000fe20000000000 */
[----:B------:R-:W-:Y:S01]  /*34c0*/  UMOV UR17, UR57 ;  /* 0x0000003900117c82 */ /* 0x000fe20008000000 */
[----:B------:R-:W-:Y:S01]  /*34d0*/  UMOV UR19, 0x40 ;  /* 0x0000004000137882 */ /* 0x000fe20000000000 */
[----:B------:R-:W-:Y:S01]  /*34e0*/  UMOV UR49, 0x40000040 ;  /* 0x4000004000317882 */ /* 0x000fe20000000000 */
        /* <DEDUP_REMOVED lines=8> */
[----:B------:R-:W-:Y:S01]  /*3570*/  HGMMA.64x8x16.F32.BF16 R44, gdesc[UR4], R44 ;  /* 0x00000000042c79f0 */ /* 0x000fe2000870182c */
[----:B------:R-:W-:Y:S01]  /*3580*/  UMOV UR6, UR8 ;  /* 0x0000000800067c82 */ /* 0x000fe20008000000 */
[----:B------:R-:W-:Y:S01]  /*3590*/  UMOV UR7, 0x40000000 ;  /* 0x4000000000077882 */ /* 0x000fe20000000000 */
[----:B------:R-:W-:Y:S01]  /*35a0*/  UMOV UR31, 0x40 ;  /* 0x00000040001f7882 */ /* 0x000fe20000000000 */
[----:B------:R-:W-:Y:S01]  /*35b0*/  HGMMA.64x8x16.F32.BF16 R48, gdesc[UR4], R48 ;  /* 0x00000000043079f0 */ /* 0x000fe20008701830 */
[----:B------:R-:W-:Y:S01]  /*35c0*/  UMOV UR6, UR9 ;  /* 0x0000000900067c82 */ /* 0x000fe20008000000 */
        /* <DEDUP_REMOVED lines=20> */
[C---:B------:R-:W-:Y:S01]  /*3710*/  VIADD R12, R6.reuse, 0x204 ;  /* 0x00000204060c7836 */ /* 0x040fe20000000000 */
[----:B------:R-:W-:Y:S01]  /*3720*/  UMOV UR39, 0x40 ;  /* 0x0000004000277882 */ /* 0x000fe20000000000 */
[----:B------:R-:W-:Y:S01]  /*3730*/  UMOV UR33, UR25 ;  /* 0x0000001900217c82 */ /* 0x000fe20008000000 */
[----:B------:R-:W-:Y:S01]  /*3740*/  R2UR UR10, R11 ;  /* 0x000000000b0a72ca */ /* 0x000fe200000e0000 */
[----:B------:R-:W-:Y:S01]  /*3750*/  VIADD R11, R6, 0x6 ;  /* 0x00000006060b7836 */ /* 0x000fe20000000000 */
[----:B------:R-:W-:Y:S01]  /*3760*/  R2UR UR11, R12 ;  /* 0x000000000c0b72ca */ /* 0x000fe200000e0000 */
[----:B------:R-:W-:Y:S01]  /*3770*/  VIADD R12, R7, 0x6 ;  /* 0x00000006070c7836 */ /* 0x000fe20000000000 */
[----:B------:R-:W-:Y:S01]  /*3780*/  UMOV UR35, 0x40 ;  /* 0x0000004000237882 */ /* 0x000fe20000000000 */
[----:B------:R-:W-:Y:S01]  /*3790*/  IMAD R5, R4, 0x2800, R5 ;  /* 0x0000280004057824 */ /* 0x000fe200078e0205 */
[----:B------:R-:W-:Y:S01]  /*37a0*/  UMOV UR21, 0x40000040 ;  /* 0x4000004000157882 */ /* 0x000fe20000000000 */
[----:B------:R-:W-:-:S03]  /*37b0*/  UMOV UR23, 0x40 ;  /* 0x0000004000177882 */ /* 0x000fc60000000000 */
[----:B------:R-:W-:-:S04]  /*37c0*/  SHF.R.U32.HI R5, RZ, 0x4, R5 ;  /* 0x00000004ff057819 */ /* 0x000fc80000011605 */
[----:B------:R-:W-:Y:S01]  /*37d0*/  LOP3.LUT R5, R5, 0x3fff, RZ, 0xc0, !PT ;  /* 0x00003fff05057812 */ /* 0x000fe200078ec0ff */
[----:B------:R-:W-:Y:S01]  /*37e0*/  HGMMA.64x8x16.F32.BF16 R44, gdesc[UR4], R44 ;  /* 0x00000000042c79f0 */ /* 0x000fe2000870182c */
[----:B------:R-:W-:Y:S01]  /*37f0*/  UMOV UR6, UR8 ;  /* 0x0000000800067c82 */ /* 0x000fe20008000000 */
[----:B------:R-:W-:Y:S02]  /*3800*/  UMOV UR7, 0x40000000 ;  /* 0x4000000000077882 */ /* 0x000fe40000000000 */
        /* <DEDUP_REMOVED lines=321> */
[----:B------:R-:W-:Y:S04]  /*4c20*/  HGMMA.64x8x16.F32.BF16 R44, gdesc[UR4], R44 ;  /* 0x00000000042c79f0 */ /* 0x000fe8000870182c */
        /* <DEDUP_REMOVED lines=15> */
[C---:B------:R-:W-:Y:S01]  /*4d20*/  VIADD R11, R6.reuse, 0x886 ;  /* 0x00000886060b7836 */ /* 0x040fe20000000000 */
        /* <DEDUP_REMOVED lines=8> */
[----:B------:R-:W-:Y:S04]  /*4db0*/  HGMMA.64x8x16.F32.BF16 R44, gdesc[UR4], R44 ;  /* 0x00000000042c79f0 */ /* 0x000fe8000870182c */
[----:B------:R-:W-:Y:S01]  /*4dc0*/  UMOV UR6, UR8 ;  /* 0x0000000800067c82 */ /* 0x000fe20008000000 */
[----:B------:R-:W-:Y:S01]  /*4dd0*/  UMOV UR7, 0x40000000 ;  /* 0x4000000000077882 */ /* 0x000fe20000000000 */
[----:B------:R-:W-:Y:S01]  /*4de0*/  ULDC UR8, c[0x0][0x75c] ;  /* 0x0001d70000087ab9 */ /* 0x000fe20000000800 */
[----:B------:R-:W-:Y:S01]  /*4df0*/  HGMMA.64x8x16.F32.BF16 R48, gdesc[UR4], R48 ;  /* 0x00000000043079f0 */ /* 0x000fe20008701830 */
[----:B------:R-:W-:Y:S01]  /*4e00*/  UMOV UR6, UR9 ;  /* 0x0000000900067c82 */ /* 0x000fe20008000000 */
[----:B------:R-:W-:Y:S01]  /*4e10*/  UMOV UR7, 0x40000000 ;  /* 0x4000000000077882 */ /* 0x000fe20000000000 */
[----:B------:R-:W-:Y:S01]  /*4e20*/  UMOV UR9, UR15 ;  /* 0x0000000f00097c82 */ /* 0x000fe20008000000 */
[----:B------:R-:W-:Y:S01]  /*4e30*/  HGMMA.64x8x16.F32.BF16 R52, gdesc[UR4], R52 ;  /* 0x00000000043479f0 */ /* 0x000fe20008701834 */
[----:B------:R-:W-:Y:S01]  /*4e40*/  UMOV UR6, UR10 ;  /* 0x0000000a00067c82 */ /* 0x000fe20008000000 */
[----:B------:R-:W-:-:S02]  /*4e50*/  UMOV UR7, 0x40000000 ;  /* 0x4000000000077882 */ /* 0x000fc40000000000 */
[----:B------:R-:W-:Y:S01]  /*4e60*/  HGMMA.64x8x16.F32.BF16 R216, gdesc[UR4], R216 ;  /* 0x0000000004d879f0 */ /* 0x000fe200087018d8 */
[----:B------:R-:W-:Y:S01]  /*4e70*/  UMOV UR6, UR11 ;  /* 0x0000000b00067c82 */ /* 0x000fe20008000000 */
[----:B------:R-:W-:Y:S01]  /*4e80*/  UMOV UR7, 0x40000000 ;  /* 0x4000000000077882 */ /* 0x000fe20000000000 */
[----:B------:R-:W-:Y:S01]  /*4e90*/  UMOV UR11, UR19 ;  /* 0x00000013000b7c82 */ /* 0x000fe20008000000 */
[----:B------:R-:W-:Y:S01]  /*4ea0*/  HGMMA.64x8x16.F32.BF16 R220, gdesc[UR4], R220, gsb0 ;  /* 0x0000000004dc79f0 */ /* 0x000fe200080018dc */
[----:B------:R-:W-:Y:S01]  /*4eb0*/  ULDC UR4, c[0x0][0x744] ;  /* 0x0001d10000047ab9 */ /* 0x000fe20000000800 */
[----:B------:R-:W-:Y:S01]  /*4ec0*/  UMOV UR7, 0x40 ;  /* 0x0000004000077882 */ /* 0x000fe20000000000 */
[----:B------:R-:W-:Y:S02]  /*4ed0*/  WARPGROUP.DEPBAR.LE gsb0, 0x1 ;  /* 0x00008000000079c5 */ /* 0x000fe40000010100 */
[----:B------:R-:W-:Y:S01]  /*4ee0*/  FMUL.FTZ R11, R24, UR8 ;  /* 0x00000008180b7c20 */ /* 0x000fe20008410000 */
[----:B------:R-:W-:Y:S01]  /*4ef0*/  FMUL.FTZ R12, R26, UR8 ;  /* 0x000000081a0c7c20 */ /* 0x000fe20008410000 */
[----:B------:R-:W-:Y:S01]  /*4f00*/  FMUL.FTZ R13, R25, UR8 ;  /* 0x00000008190d7c20 */ /* 0x000fe20008410000 */
[----:B------:R-:W-:Y:S01]  /*4f10*/  FMUL.FTZ R15, R27, UR8 ;  /* 0x000000081b0f7c20 */ /* 0x000fe20008410000 */
[----:B------:R-:W1:Y:S01]  /*4f20*/  LDS R14, [R224+0x2c320] ;  /* 0x02c32000e00e7984 */ /* 0x000e620000000800 */
[----:B------:R-:W-:Y:S01]  /*4f30*/  FMUL.FTZ R24, R28, UR8 ;  /* 0x000000081c187c20 */ /* 0x000fe20008410000 */
[----:B------:R-:W2:Y:S01]  /*4f40*/  MUFU.TANH R11, R11 ;  /* 0x0000000b000b7308 */ /* 0x000ea20000002400 */
[----:B------:R-:W-:Y:S01]  /*4f50*/  FMUL.FTZ R26, R29, UR8 ;  /* 0x000000081d1a7c20 */ /* 0x000fe20008410000 */
[----:B------:R-:W-:Y:S01]  /*4f60*/  FMUL.FTZ R29, R32, UR8 ;  /* 0x00000008201d7c20 */ /* 0x000fe20008410000 */
[----:B------:R-:W-:Y:S01]  /*4f70*/  FMUL.FTZ R27, R30, UR8 ;  /* 0x000000081e1b7c20 */ /* 0x000fe20008410000 */
[----:B------:R-:W-:Y:S01]  /*4f80*/  FMUL.FTZ R32, R37, UR8 ;  /* 0x0000000825207c20 */ /* 0x000fe20008410000 */
[----:B------:R-:W-:Y:S01]  /*4f90*/  FMUL.FTZ R28, R31, UR8 ;  /* 0x000000081f1c7c20 */ /* 0x000fe20008410000 */
[----:B------:R-:W-:Y:S01]  /*4fa0*/  FMUL.FTZ R30, R35, UR8 ;  /* 0x00000008231e7c20 */ /* 0x000fe20008410000 */
[----:B------:R-:W-:Y:S01]  /*4fb0*/  FMUL.FTZ R35, R41, UR8 ;  /* 0x0000000829237c20 */ /* 0x000fe20008410000 */
[----:B------:R-:W3:Y:S01]  /*4fc0*/  MUFU.TANH R12, R12 ;  /* 0x0000000c000c7308 */ /* 0x000ee20000002400 */
[----:B------:R-:W-:Y:S01]  /*4fd0*/  FMUL.FTZ R40, R40, UR8 ;  /* 0x0000000828287c20 */ /* 0x000fe20008410000 */
[----:B------:R-:W-:Y:S01]  /*4fe0*/  FMUL.FTZ R31, R36, UR8 ;  /* 0x00000008241f7c20 */ /* 0x000fe20008410000 */
[----:B------:R-:W-:-:S05]  /*4ff0*/  FMUL.FTZ R36, R42, UR8 ;  /* 0x000000082a247c20 */ /* 0x000fca0008410000 */
[----:B------:R-:W5:Y:S01]  /*5000*/  MUFU.TANH R13, R13 ;  /* 0x0000000d000d7308 */ /* 0x000f620000002400 */
[C---:B--2---:R-:W-:Y:S01]  /*5010*/  FSEL R7, R11.reuse, -INF , P1 ;  /* 0xff8000000b077808 */ /* 0x044fe20000800000 */
[----:B------:R-:W-:-:S04]  /*5020*/  FFMA.FTZ R11, -R11, R11, 1 ;  /* 0x3f8000000b0b7423 */ /* 0x000fc8000001010b */
[----:B----4-:R-:W-:Y:S02]  /*5030*/  FFMA.FTZ R25, R7, UR4, -R10 ;  /* 0x0000000407197c23 */ /* 0x010fe4000801080a */
[----:B------:R-:W2:Y:S01]  /*5040*/  MUFU.TANH R15, R15 ;  /* 0x0000000f000f7308 */ /* 0x000ea20000002400 */
[----:B---3--:R-:W-:Y:S02]  /*5050*/  FSEL R7, R12, -INF , P1 ;  /* 0xff8000000c077808 */ /* 0x008fe40000800000 */
[----:B------:R-:W-:-:S03]  /*5060*/  ISETP.GT.AND P1, PT, R2, 0x10, PT ;  /* 0x000000100200780c */ /* 0x000fc60003f24270 */
[----:B------:R-:W-:Y:S02]  /*5070*/  FFMA.FTZ R23, R7, UR4, -R8 ;  /* 0x0000000407177c23 */ /* 0x000fe40008010808 */
[----:B------:R-:W-:Y:S01]  /*5080*/  MUFU.EX2 R25, R25 ;  /* 0x0000001900197308 */ /* 0x000fe20000000800 */
[C---:B-----5:R-:W-:Y:S01]  /*5090*/  FSEL R21, R13.reuse, -INF , P2 ;  /* 0xff8000000d157808 */ /* 0x060fe20001000000 */
[----:B------:R-:W-:-:S04]  /*50a0*/  FFMA.FTZ R13, -R13, R13, 1 ;  /* 0x3f8000000d0d7423 */ /* 0x000fc8000001010d */
[----:B------:R-:W-:Y:S02]  /*50b0*/  FFMA.FTZ R20, R21, UR4, -R10 ;  /* 0x0000000415147c23 */ /* 0x000fe4000801080a */
[----:B------:R-:W3:Y:S01]  /*50c0*/  LDS R21, [R224+0x2c300] ;  /* 0x02c30000e0157984 */ /* 0x000ee20000000800 */
[----:B--2---:R-:W-:Y:S01]  /*50d0*/  FSEL R7, R15, -INF , P2 ;  /* 0xff8000000f077808 */ /* 0x004fe20001000000 */
[----:B------:R-:W-:Y:S02]  /*50e0*/  WARPGROUP.DEPBAR.LE gsb0, 0x0 ;  /* 0x00008000000079c5 */ /* 0x000fe40000010000 */
[----:B------:R-:W-:Y:S01]  /*50f0*/  MUFU.EX2 R23, R23 ;  /* 0x0000001700177308 */ /* 0x000fe20000000800 */
[----:B------:R-:W-:Y:S01]  /*5100*/  ISETP.GT.AND P2, PT, R2, 0x20, PT ;  /* 0x000000200200780c */ /* 0x000fe20003f44270 */
[----:B------:R-:W-:Y:S01]  /*5110*/  FFMA.FTZ R22, R7, UR4, -R8 ;  /* 0x0000000407167c23 */ /* 0x000fe20008010808 */
[--C-:B-1----:R-:W-:Y:S01]  /*5120*/  FADD.FTZ R54, R54, -R14.reuse ;  /* 0x8000000e36367221 */ /* 0x102fe20000010000 */
[--C-:B------:R-:W-:Y:S01]  /*5130*/  FADD.FTZ R51, R51, -R14.reuse ;  /* 0x8000000e33337221 */ /* 0x100fe20000010000 */
[--C-:B------:R-:W-:Y:S01]  /*5140*/  FADD.FTZ R222, R222, -R14.reuse ;  /* 0x8000000edede7221 */ /* 0x100fe20000010000 */
[--C-:B------:R-:W-:Y:S01]  /*5150*/  FADD.FTZ R50, R50, -R14.reuse ;  /* 0x8000000e32327221 */ /* 0x100fe20000010000 */
[--C-:B------:R-:W-:Y:S01]  /*5160*/  FADD.FTZ R55, R55, -R14.reuse ;  /* 0x8000000e37377221 */ /* 0x100fe20000010000 */
[----:B------:R-:W1:Y:S01]  /*5170*/  MUFU.EX2 R20, R20 ;  /* 0x0000001400147308 */ /* 0x000e620000000800 */
[--C-:B------:R-:W-:Y:S01]  /*5180*/  FADD.FTZ R218, R218, -R14.reuse ;  /* 0x8000000edada7221 */ /* 0x100fe20000010000 */
[----:B------:R-:W-:-:S06]  /*5190*/  FADD.FTZ R219, R219, -R14 ;  /* 0x8000000edbdb7221 */ /* 0x000fcc0000010000 */
[----:B------:R-:W2:Y:S08]  /*51a0*/  MUFU.EX2 R22, R22 ;  /* 0x0000001600167308 */ /* 0x000eb00000000800 */
[----:B------:R-:W4:Y:S01]  /*51b0*/  MUFU.TANH R24, R24 ;  /* 0x0000001800187308 */ /* 0x000f220000002400 */
[----:B-1----:R-:W-:-:S07]  /*51c0*/  F2FP.BF16.F32.PACK_AB R6, R20, R25 ;  /* 0x000000191406723e */ /* 0x002fce00000010ff */
[----:B------:R-:W1:Y:S01]  /*51d0*/  MUFU.TANH R26, R26 ;  /* 0x0000001a001a7308 */ /* 0x000e620000002400 */
[----:B--2---:R-:W-:Y:S01]  /*51e0*/  F2FP.BF16.F32.PACK_AB R7, R22, R23 ;  /* 0x000000171607723e */ /* 0x004fe200000010ff */
[----:B------:R-:W-:Y:S01]  /*51f0*/  BAR.SYNC.DEFER_BLOCKING 0x9, 0x100 ;  /* 0x0244000000007b1d */ /* 0x000fe20000010000 */
[--C-:B---3--:R-:W-:Y:S01]  /*5200*/  FADD.FTZ R44, R44, -R21.reuse ;  /* 0x800000152c2c7221 */ /* 0x108fe20000010000 */
[--C-:B------:R-:W-:Y:S01]  /*5210*/  FADD.FTZ R45, R45, -R21.reuse ;  /* 0x800000152d2d7221 */ /* 0x100fe20000010000 */
[--C-:B------:R-:W-:Y:S01]  /*5220*/  FADD.FTZ R48, R48, -R21.reuse ;  /* 0x8000001530307221 */ /* 0x100fe20000010000 */
[--C-:B------:R-:W-:Y:S02]  /*5230*/  FADD.FTZ R49, R49, -R21.reuse ;  /* 0x8000001531317221 */ /* 0x100fe40000010000 */
[----:B------:R-:W-:Y:S01]  /*5240*/  MUFU.TANH R29, R29 ;  /* 0x0000001d001d7308 */ /* 0x000fe20000002400 */
[----:B----4-:R-:W-:Y:S01]  /*5250*/  FSEL R37, R24, -INF , P1 ;  /* 0xff80000018257808 */ /* 0x010fe20000800000 */
[--C-:B------:R-:W-:Y:S01]  /*5260*/  FADD.FTZ R52, R52, -R21.reuse ;  /* 0x8000001534347221 */ /* 0x100fe20000010000 */
[--C-:B------:R-:W-:Y:S01]  /*5270*/  FADD.FTZ R53, R53, -R21.reuse ;  /* 0x8000001535357221 */ /* 0x100fe20000010000 */
[--C-:B------:R-:W-:Y:S01]  /*5280*/  FADD.FTZ R216, R216, -R21.reuse ;  /* 0x80000015d8d87221 */ /* 0x100fe20000010000 */
[--C-:B------:R-:W-:Y:S01]  /*5290*/  FADD.FTZ R217, R217, -R21.reuse ;  /* 0x80000015d9d97221 */ /* 0x100fe20000010000 */
[----:B------:R-:W-:Y:S01]  /*52a0*/  FFMA.FTZ R37, R37, UR4, -R10 ;  /* 0x0000000425257c23 */ /* 0x000fe2000801080a */
[--C-:B------:R-:W-:Y:S01]  /*52b0*/  FADD.FTZ R220, R220, -R21.reuse ;  /* 0x80000015dcdc7221 */ /* 0x100fe20000010000 */
[----:B------:R-:W-:Y:S01]  /*52c0*/  MUFU.TANH R27, R27 ;  /* 0x0000001b001b7308 */ /* 0x000fe20000002400 */
[----:B-1----:R-:W-:Y:S01]  /*52d0*/  FSEL R41, R26, -INF , P3 ;  /* 0xff8000001a297808 */ /* 0x002fe20001800000 */
[----:B------:R-:W-:Y:S01]  /*52e0*/  FADD.FTZ R221, R221, -R21 ;  /* 0x80000015dddd7221 */ /* 0x000fe20000010000 */
[----:B------:R-:W-:Y:S01]  /*52f0*/  FMUL.FTZ R44, R25, R44 ;  /* 0x0000002c192c7220 */ /* 0x000fe20000410000 */
[----:B------:R-:W-:Y:S01]  /*5300*/  FMUL.FTZ R25, R43, UR8 ;  /* 0x000000082b197c20 */ /* 0x000fe20008410000 */
[----:B------:R-:W-:Y:S01]  /*5310*/  FMUL.FTZ R20, R20, R45 ;  /* 0x0000002d14147220 */ /* 0x000fe20000410000 */
[----:B------:R-:W-:Y:S01]  /*5320*/  FFMA.FTZ R24, -R24, R24, 1 ;  /* 0x3f80000018187423 */ /* 0x000fe20000010118 */
[----:B------:R-:W-:Y:S01]  /*5330*/  FMUL.FTZ R11, R11, R44 ;  /* 0x0000002c0b0b7220 */ /* 0x000fe20000410000 */
[----:B------:R-:W1:Y:S01]  /*5340*/  MUFU.EX2 R37, R37 ;  /* 0x0000002500257308 */ /* 0x000e620000000800 */
[----:B------:R-:W-:Y:S01]  /*5350*/  FMUL.FTZ R20, R13, R20 ;  /* 0x000000140d147220 */ /* 0x000fe20000410000 */
[----:B------:R2:W-:Y:S06]  /*5360*/  STSM.16.M88.2 [R0+0x2c500], R6 ;  /* 0x02c5000600007844 */ /* 0x0005ec0000000100 */
[----:B------:R-:W-:Y:S01]  /*5370*/  MUFU.TANH R28, R28 ;  /* 0x0000001c001c7308 */ /* 0x000fe20000002400 */
[----:B--2---:R-:W-:Y:S01]  /*5380*/  FMUL.FTZ R6, R33, UR8 ;  /* 0x0000000821067c20 */ /* 0x004fe20008410000 */
[----:B------:R-:W-:Y:S01]  /*5390*/  FMUL.FTZ R33, R38, UR8 ;  /* 0x0000000826217c20 */ /* 0x000fe20008410000 */
[----:B------:R-:W-:-:S05]  /*53a0*/  FADD.FTZ R38, R46, -R14 ;  /* 0x8000000e2e267221 */ /* 0x000fca0000010000 */
[----:B------:R2:W-:Y:S01]  /*53b0*/  MUFU.TANH R21, R40 ;  /* 0x0000002800157308 */ /* 0x0005e20000002400 */
[----:B-1----:R-:W-:Y:S01]  /*53c0*/  FMUL.FTZ R45, R37, R48 ;  /* 0x00000030252d7220 */ /* 0x002fe20000410000 */
[----:B------:R-:W-:Y:S01]  /*53d0*/  FMUL.FTZ R7, R34, UR8 ;  /* 0x0000000822077c20 */ /* 0x000fe20008410000 */
[----:B------:R-:W-:Y:S01]  /*53e0*/  FMUL.FTZ R38, R23, R38 ;  /* 0x0000002617267220 */ /* 0x000fe20000410000 */
[----:B------:R-:W-:Y:S01]  /*53f0*/  FSEL R23, R27, -INF , P1 ;  /* 0xff8000001b177808 */ /* 0x000fe20000800000 */
[----:B------:R-:W-:Y:S01]  /*5400*/  FMUL.FTZ R13, R24, R45 ;  /* 0x0000002d180d7220 */ /* 0x000fe20000410000 */
[----:B------:R-:W-:Y:S01]  /*5410*/  ISETP.GT.AND P1, PT, R2, 0x21, PT ;  /* 0x000000210200780c */ /* 0x000fe20003f24270 */
[----:B------:R-:W-:Y:S01]  /*5420*/  FFMA.FTZ R24, -R29, R29, 1 ;  /* 0x3f8000001d187423 */ /* 0x000fe2000001011d */
[----:B------:R-:W1:Y:S01]  /*5430*/  MUFU.TANH R6, R6 ;  /* 0x0000000600067308 */ /* 0x000e620000002400 */
[----:B--2---:R-:W-:Y:S01]  /*5440*/  FFMA.FTZ R40, R41, UR4, -R10 ;  /* 0x0000000429287c23 */ /* 0x004fe2000801080a */
[----:B------:R-:W-:Y:S01]  /*5450*/  FSEL R41, R29, -INF , P2 ;  /* 0xff8000001d297808 */ /* 0x000fe20001000000 */
[----:B------:R-:W-:Y:S01]  /*5460*/  FMUL.FTZ R34, R39, UR8 ;  /* 0x0000000827227c20 */ /* 0x000fe20008410000 */
[----:B------:R-:W-:Y:S01]  /*5470*/  FADD.FTZ R39, R47, -R14 ;  /* 0x8000000e2f277221 */ /* 0x000fe20000010000 */
[----:B------:R-:W-:Y:S01]  /*5480*/  FFMA.FTZ R23, R23, UR4, -R8 ;  /* 0x0000000417177c23 */ /* 0x000fe20008010808 */
[----:B------:R-:W-:Y:S01]  /*5490*/  FADD.FTZ R14, R223, -R14 ;  /* 0x8000000edf0e7221 */ /* 0x000fe20000010000 */
[----:B------:R-:W-:Y:S01]  /*54a0*/  FFMA.FTZ R41, R41, UR4, -R10 ;  /* 0x0000000429297c23 */ /* 0x000fe2000801080a */
[----:B------:R-:W2:Y:S01]  /*54b0*/  MUFU.TANH R31, R31 ;  /* 0x0000001f001f7308 */ /* 0x000ea20000002400 */
[----:B------:R-:W-:Y:S01]  /*54c0*/  FMUL.FTZ R39, R22, R39 ;  /* 0x0000002716277220 */ /* 0x000fe20000410000 */
[----:B------:R-:W-:Y:S01]  /*54d0*/  FFMA.FTZ R22, -R26, R26, 1 ;  /* 0x3f8000001a167423 */ /* 0x000fe2000001011a */
[----:B------:R-:W-:-:S05]  /*54e0*/  FFMA.FTZ R27, -R27, R27, 1 ;  /* 0x3f8000001b1b7423 */ /* 0x000fca000001011b */
[----:B------:R-:W3:Y:S01]  /*54f0*/  MUFU.EX2 R41, R41 ;  /* 0x0000002900297308 */ /* 0x000ee20000000800 */
[----:B-1----:R-:W-:-:S05]  /*5500*/  FSEL R43, R6, -INF , P1 ;  /* 0xff800000062b7808 */ /* 0x002fca0000800000 */
[----:B------:R-:W-:Y:S01]  /*5510*/  FFMA.FTZ R42, R43, UR4, -R10 ;  /* 0x000000042b2a7c23 */ /* 0x000fe2000801080a */
[----:B------:R-:W-:Y:S01]  /*5520*/  FSEL R43, R28, -INF , P3 ;  /* 0xff8000001c2b7808 */ /* 0x000fe20001800000 */
[----:B------:R-:W1:Y:S01]  /*5530*/  MUFU.TANH R32, R32 ;  /* 0x0000002000207308 */ /* 0x000e620000002400 */
[----:B------:R-:W-:-:S03]  /*5540*/  ISETP.GT.AND P3, PT, R2, 0x30, PT ;  /* 0x000000300200780c */ /* 0x000fc60003f64270 */
[----:B------:R-:W-:Y:S01]  /*5550*/  FFMA.FTZ R44, R43, UR4, -R8 ;  /* 0x000000042b2c7c23 */ /* 0x000fe20008010808 */
[----:B--2---:R-:W-:-:S03]  /*5560*/  FSEL R29, R31, -INF , P3 ;  /* 0xff8000001f1d7808 */ /* 0x004fc60001800000 */
[----:B------:R-:W2:Y:S01]  /*5570*/  MUFU.EX2 R40, R40 ;  /* 0x0000002800287308 */ /* 0x000ea20000000800 */
[----:B---3--:R-:W-:Y:S01]  /*5580*/  FMUL.FTZ R43, R41, R52 ;  /* 0x00000034292b7220 */ /* 0x008fe20000410000 */
[----:B------:R-:W-:Y:S01]  /*5590*/  FFMA.FTZ R45, R29, UR4, -R10 ;  /* 0x000000041d2d7c23 */ /* 0x000fe2000801080a */
[----:B------:R-:W-:Y:S02]  /*55a0*/  FFMA.FTZ R29, -R6, R6, 1 ;  /* 0x3f800000061d7423 */ /* 0x000fe40000010106 */
[----:B------:R-:W-:-:S03]  /*55b0*/  FMUL.FTZ R24, R24, R43 ;  /* 0x0000002b18187220 */ /* 0x000fc60000410000 */
[----:B------:R-:W3:Y:S01]  /*55c0*/  MUFU.TANH R35, R35 ;  /* 0x0000002300237308 */ /* 0x000ee20000002400 */
[----:B-1----:R-:W-:-:S07]  /*55d0*/  FSEL R43, R32, -INF , P4 ;  /* 0xff800000202b7808 */ /* 0x002fce0002000000 */
[----:B------:R-:W1:Y:S01]  /*55e0*/  MUFU.TANH R30, R30 ;  /* 0x0000001e001e7308 */ /* 0x000e620000002400 */
[----:B--2---:R-:W-:-:S04]  /*55f0*/  FMUL.FTZ R49, R40, R49 ;  /* 0x0000003128317220 */ /* 0x004fc80000410000 */
[----:B------:R-:W-:-:S03]  /*5600*/  FMUL.FTZ R22, R22, R49 ;  /* 0x0000003116167220 */ /* 0x000fc60000410000 */
[----:B------:R-:W-:Y:S01]  /*5610*/  MUFU.EX2 R45, R45 ;  /* 0x0000002d002d7308 */ /* 0x000fe20000000800 */
[----:B---3--:R-:W-:Y:S02]  /*5620*/  FSEL R47, R35, -INF , P6 ;  /* 0xff800000232f7808 */ /* 0x008fe40003000000 */
[----:B------:R-:W-:-:S03]  /*5630*/  F2FP.BF16.F32.PACK_AB R22, R22, R13 ;  /* 0x0000000d1616723e */ /* 0x000fc600000010ff */
[----:B------:R-:W-:Y:S02]  /*5640*/  FFMA.FTZ R46, R47, UR4, -R10 ;  /* 0x000000042f2e7c23 */ /* 0x000fe4000801080a */
[----:B------:R-:W2:Y:S01]  /*5650*/  MUFU.TANH R33, R33 ;  /* 0x0000002100217308 */ /* 0x000ea20000002400 */
[----:B-1----:R-:W-:-:S05]  /*5660*/  FSEL R49, R30, -INF , P1 ;  /* 0xff8000001e317808 */ /* 0x002fca0000800000 */
[----:B------:R-:W-:Y:S02]  /*5670*/  FFMA.FTZ R48, R49, UR4, -R8 ;  /* 0x0000000431307c23 */ /* 0x000fe40008010808 */
[----:B------:R1:W3:Y:S08]  /*5680*/  MUFU.EX2 R26, R42 ;  /* 0x0000002a001a7308 */ /* 0x0002f00000000800 */
[----:B------:R-:W4:Y:S01]  /*5690*/  MUFU.TANH R34, R34 ;  /* 0x0000002200227308 */ /* 0x000f220000002400 */
[----:B-1----:R-:W-:Y:S01]  /*56a0*/  FFMA.FTZ R42, R43, UR4, -R10 ;  /* 0x000000042b2a7c23 */ /* 0x002fe2000801080a */
[C---:B------:R-:W-:Y:S01]  /*56b0*/  FSEL R43, R21.reuse, -INF , P5 ;  /* 0xff800000152b7808 */ /* 0x040fe20002800000 */
[----:B------:R-:W-:Y:S01]  /*56c0*/  FFMA.FTZ R21, -R21, R21, 1 ;  /* 0x3f80000015157423 */ /* 0x000fe20000010115 */
[C---:B--2---:R-:W-:Y:S01]  /*56d0*/  FSEL R49, R33.reuse, -INF , P3 ;  /* 0xff80000021317808 */ /* 0x044fe20001800000 */
[----:B------:R-:W-:-:S02]  /*56e0*/  FFMA.FTZ R33, -R33, R33, 1 ;  /* 0x3f80000021217423 */ /* 0x000fc40000010121 */
[----:B------:R-:W-:Y:S01]  /*56f0*/  FFMA.FTZ R43, R43, UR4, -R10 ;  /* 0x000000042b2b7c23 */ /* 0x000fe2000801080a */
[----:B------:R-:W1:Y:S01]  /*5700*/  MUFU.TANH R7, R7 ;  /* 0x0000000700077308 */ /* 0x000e620000002400 */
[----:B------:R-:W-:Y:S01]  /*5710*/  FFMA.FTZ R10, -R31, R31, 1 ;  /* 0x3f8000001f0a7423 */ /* 0x000fe2000001011f */
[----:B------:R-:W-:Y:S01]  /*5720*/  FMUL.FTZ R31, R45, R216 ;  /* 0x000000d82d1f7220 */ /* 0x000fe20000410000 */
[C---:B---3--:R-:W-:Y:S01]  /*5730*/  FMUL.FTZ R6, R26.reuse, R53 ;  /* 0x000000351a067220 */ /* 0x048fe20000410000 */
[----:B------:R-:W-:Y:S01]  /*5740*/  F2FP.BF16.F32.PACK_AB R26, R26, R41 ;  /* 0x000000291a1a723e */ /* 0x000fe200000010ff */
[----:B------:R-:W-:Y:S02]  /*5750*/  IMAD R216, R4, 0x2000, R9 ;  /* 0x0000200004d87824 */ /* 0x000fe400078e0209 */
[----:B------:R-:W-:Y:S01]  /*5760*/  FMUL.FTZ R10, R10, R31 ;  /* 0x0000001f0a0a7220 */ /* 0x000fe20000410000 */
[----:B------:R-:W-:Y:S01]  /*5770*/  FFMA.FTZ R31, -R32, R32, 1 ;  /* 0x3f800000201f7423 */ /* 0x000fe20000010120 */
[----:B------:R-:W2:Y:S01]  /*5780*/  MUFU.TANH R36, R36 ;  /* 0x0000002400247308 */ /* 0x000ea20000002400 */
[----:B----4-:R-:W-:Y:S01]  /*5790*/  FSEL R53, R34, -INF , P4 ;  /* 0xff80000022357808 */ /* 0x010fe20002000000 */
[----:B------:R-:W-:Y:S01]  /*57a0*/  FFMA.FTZ R32, -R35, R35, 1 ;  /* 0x3f80000023207423 */ /* 0x000fe20000010123 */
[--C-:B------:R-:W-:Y:S01]  /*57b0*/  FFMA.FTZ R35, R49, UR4, -R8.reuse ;  /* 0x0000000431237c23 */ /* 0x100fe20008010808 */
[----:B------:R-:W-:Y:S01]  /*57c0*/  FFMA.FTZ R49, -R12, R12, 1 ;  /* 0x3f8000000c317423 */ /* 0x000fe2000001010c */
[----:B------:R-:W-:Y:S01]  /*57d0*/  FMUL.FTZ R29, R29, R6 ;  /* 0x000000061d1d7220 */ /* 0x000fe20000410000 */
[----:B------:R-:W-:Y:S01]  /*57e0*/  FFMA.FTZ R12, R53, UR4, -R8 ;  /* 0x00000004350c7c23 */ /* 0x000fe20008010808 */
[----:B------:R-:W-:Y:S01]  /*57f0*/  FFMA.FTZ R34, -R34, R34, 1 ;  /* 0x3f80000022227423 */ /* 0x000fe20000010122 */
[----:B------:R-:W3:Y:S01]  /*5800*/  MUFU.TANH R25, R25 ;  /* 0x0000001900197308 */ /* 0x000ee20000002400 */
[----:B-1----:R-:W-:Y:S01]  /*5810*/  FSEL R47, R7, -INF , P2 ;  /* 0xff800000072f7808 */ /* 0x002fe20001000000 */
[----:B------:R-:W-:Y:S01]  /*5820*/  FMUL.FTZ R38, R49, R38 ;  /* 0x0000002631267220 */ /* 0x000fe20000410000 */
[----:B------:R-:W-:Y:S01]  /*5830*/  FFMA.FTZ R7, -R7, R7, 1 ;  /* 0x3f80000007077423 */ /* 0x000fe20000010107 */
[----:B------:R-:W-:-:S02]  /*5840*/  F2FP.BF16.F32.PACK_AB R52, R29, R24 ;  /* 0x000000181d34723e */ /* 0x000fc400000010ff */
[----:B------:R-:W-:Y:S02]  /*5850*/  FFMA.FTZ R47, R47, UR4, -R8 ;  /* 0x000000042f2f7c23 */ /* 0x000fe40008010808 */
[----:B------:R-:W1:Y:S01]  /*5860*/  MUFU.EX2 R42, R42 ;  /* 0x0000002a002a7308 */ /* 0x000e620000000800 */
[C---:B--2---:R-:W-:Y:S01]  /*5870*/  FSEL R53, R36.reuse, -INF , P5 ;  /* 0xff80000024357808 */ /* 0x044fe20002800000 */
[----:B------:R-:W-:-:S04]  /*5880*/  FFMA.FTZ R36, -R36, R36, 1 ;  /* 0x3f80000024247423 */ /* 0x000fc80000010124 */
[----:B------:R-:W-:Y:S02]  /*5890*/  FFMA.FTZ R49, R53, UR4, -R8 ;  /* 0x0000000435317c23 */ /* 0x000fe40008010808 */
[----:B------:R-:W2:Y:S01]  /*58a0*/  MUFU.EX2 R47, R47 ;  /* 0x0000002f002f7308 */ /* 0x000ea20000000800 */
[C---:B---3--:R-:W-:Y:S01]  /*58b0*/  FSEL R53, R25.reuse, -INF , P6 ;  /* 0xff80000019357808 */ /* 0x048fe20003000000 */
[----:B------:R-:W-:-:S04]  /*58c0*/  FFMA.FTZ R25, -R25, R25, 1 ;  /* 0x3f80000019197423 */ /* 0x000fc80000010119 */
[----:B------:R-:W-:Y:S01]  /*58d0*/  FFMA.FTZ R8, R53, UR4, -R8 ;  /* 0x0000000435087c23 */ /* 0x000fe20008010808 */
[----:B------:R-:W-:Y:S01]  /*58e0*/  FFMA.FTZ R53, -R30, R30, 1 ;  /* 0x3f8000001e357423 */ /* 0x000fe2000001011e */
[----:B------:R-:W3:Y:S01]  /*58f0*/  MUFU.EX2 R44, R44 ;  /* 0x0000002c002c7308 */ /* 0x000ee20000000800 */
[----:B-1----:R-:W-:Y:S01]  /*5900*/  FMUL.FTZ R6, R42, R217 ;  /* 0x000000d92a067220 */ /* 0x002fe20000410000 */
[----:B------:R-:W-:Y:S01]  /*5910*/  UIADD3 UR4, UR60, 0x2c500, URZ ;  /* 0x0002c5003c047890 */ /* 0x000fe2000fffe03f */
[----:B------:R-:W-:Y:S02]  /*5920*/  SHF.R.U32.HI R217, RZ, 0x4, R216 ;  /* 0x00000004ffd97819 */ /* 0x000fe400000116d8 */
[----:B------:R-:W-:Y:S01]  /*5930*/  FMUL.FTZ R31, R31, R6 ;  /* 0x000000061f1f7220 */ /* 0x000fe20000410000 */
[----:B------:R-:W-:Y:S01]  /*5940*/  FFMA.FTZ R6, -R15, R15, 1 ;  /* 0x3f8000000f067423 */ /* 0x000fe2000001010f */
[----:B------:R-:W-:Y:S01]  /*5950*/  USHF.R.U32.HI UR4, URZ, 0x4, UR4 ;  /* 0x000000043f047899 */ /* 0x000fe20008011604 */
[----:B------:R-:W1:Y:S01]  /*5960*/  MUFU.EX2 R49, R49 ;  /* 0x0000003100317308 */ /* 0x000e620000000800 */
[----:B--2---:R-:W-:Y:S01]  /*5970*/  FMUL.FTZ R30, R47, R54 ;  /* 0x000000362f1e7220 */ /* 0x004fe20000410000 */
[----:B------:R-:W-:Y:S01]  /*5980*/  FMUL.FTZ R39, R6, R39 ;  /* 0x0000002706277220 */ /* 0x000fe20000410000 */
[----:B------:R-:W-:Y:S01]  /*5990*/  FFMA.FTZ R6, -R28, R28, 1 ;  /* 0x3f8000001c067423 */ /* 0x000fe2000001011c */
[----:B------:R-:W-:Y:S01]  /*59a0*/  LOP3.LUT R217, R217, 0x3fff, RZ, 0xc0, !PT ;  /* 0x00003fffd9d97812 */ /* 0x000fe200078ec0ff */
[----:B------:R-:W-:Y:S01]  /*59b0*/  FMUL.FTZ R30, R7, R30 ;  /* 0x0000001e071e7220 */ /* 0x000fe20000410000 */
[----:B------:R-:W-:Y:S01]  /*59c0*/  ULOP3.LUT UR4, UR4, 0x3fff, URZ, 0xc0, !UPT ;  /* 0x00003fff04047892 */ /* 0x000fe2000f8ec03f */
[----:B------:R-:W-:Y:S01]  /*59d0*/  F2FP.BF16.F32.PACK_AB R9, R39, R38 ;  /* 0x000000262709723e */ /* 0x000fe200000010ff */
[----:B------:R-:W2:Y:S01]  /*59e0*/  MUFU.EX2 R23, R23 ;  /* 0x0000001700177308 */ /* 0x000ea20000000800 */
[----:B---3--:R-:W-:Y:S01]  /*59f0*/  FMUL.FTZ R51, R44, R51 ;  /* 0x000000332c337220 */ /* 0x008fe20000410000 */
[----:B------:R-:W-:Y:S01]  /*5a00*/  R2UR UR56, R217 ;  /* 0x00000000d93872ca */ /* 0x000fe200000e0000 */
[----:B------:R-:W-:Y:S01]  /*5a10*/  ULOP3.LUT UR4, UR4, 0x80000, URZ, 0xfc, !UPT ;  /* 0x0008000004047892 */ /* 0x000fe2000f8efc3f */
[----:B------:R-:W-:Y:S01]  /*5a20*/  F2FP.BF16.F32.PACK_AB R10, R31, R10 ;  /* 0x0000000a1f0a723e */ /* 0x000fe200000010ff */
[----:B------:R-:W-:Y:S01]  /*5a30*/  FMUL.FTZ R51, R6, R51 ;  /* 0x0000003306337220 */ /* 0x000fe20000410000 */
[----:B------:R-:W-:Y:S01]  /*5a40*/  F2FP.BF16.F32.PACK_AB R6, R40, R37 ;  /* 0x000000252806723e */ /* 0x000fe200000010ff */
[----:B------:R-:W-:Y:S01]  /*5a50*/  UIADD3 UR5, UR4, 0x80, URZ ;  /* 0x0000008004057890 */ /* 0x000fe2000fffe03f */
[----:B------:R-:W3:Y:S01]  /*5a60*/  MUFU.EX2 R8, R8 ;  /* 0x0000000800087308 */ /* 0x000ee20000000800 */
[----:B-1----:R-:W-:Y:S01]  /*5a70*/  FMUL.FTZ R7, R49, R222 ;  /* 0x000000de31077220 */ /* 0x002fe20000410000 */
[----:B------:R-:W-:-:S02]  /*5a80*/  UIADD3 UR6, UR4, 0x100, URZ ;  /* 0x0000010004067890 */ /* 0x000fc4000fffe03f */
[----:B------:R-:W-:Y:S01]  /*5a90*/  UMOV UR58, UR4 ;  /* 0x00000004003a7c82 */ /* 0x000fe20008000000 */
[----:B------:R-:W-:Y:S01]  /*5aa0*/  FMUL.FTZ R36, R36, R7 ;  /* 0x0000000724247220 */ /* 0x000fe20000410000 */
[----:B------:R-:W-:Y:S01]  /*5ab0*/  UMOV UR14, UR5 ;  /* 0x00000005000e7c82 */ /* 0x000fe20008000000 */
[----:B------:R-:W-:Y:S01]  /*5ac0*/  UMOV UR12, UR56 ;  /* 0x00000038000c7c82 */ /* 0x000fe20008000000 */
[----:B------:R-:W1:Y:S01]  /*5ad0*/  MUFU.EX2 R48, R48 ;  /* 0x0000003000307308 */ /* 0x000e620000000800 */
[----:B--2---:R-:W-:Y:S01]  /*5ae0*/  FMUL.FTZ R28, R23, R50 ;  /* 0x00000032171c7220 */ /* 0x004fe20000410000 */
[----:B------:R-:W-:Y:S01]  /*5af0*/  F2FP.BF16.F32.PACK_AB R7, R44, R23 ;  /* 0x000000172c07723e */ /* 0x000fe200000010ff */
[----:B------:R-:W-:Y:S02]  /*5b00*/  UIADD3 UR5, UR4, 0x180, URZ ;  /* 0x0000018004057890 */ /* 0x000fe4000fffe03f */
[----:B------:R-:W-:Y:S01]  /*5b10*/  FMUL.FTZ R28, R27, R28 ;  /* 0x0000001c1b1c7220 */ /* 0x000fe20000410000 */
[----:B------:R-:W-:Y:S01]  /*5b20*/  UMOV UR8, UR14 ;  /* 0x0000000e00087c82 */ /* 0x000fe20008000000 */
[----:B------:R2:W-:Y:S01]  /*5b30*/  STSM.16.M88.2 [R0+0x2cd00], R6 ;  /* 0x02cd000600007844 */ /* 0x0005e20000000100 */
[----:B------:R-:W4:Y:S01]  /*5b40*/  MUFU.EX2 R46, R46 ;  /* 0x0000002e002e7308 */ /* 0x000f220000000800 */
[----:B---3--:R-:W-:Y:S01]  /*5b50*/  FMUL.FTZ R14, R8, R14 ;  /* 0x0000000e080e7220 */ /* 0x008fe20000410000 */
[----:B------:R-:W-:Y:S01]  /*5b60*/  F2FP.BF16.F32.PACK_AB R23, R51, R28 ;  /* 0x0000001c3317723e */ /* 0x000fe200000010ff */
[----:B------:R-:W-:Y:S01]  /*5b70*/  UMOV UR16, UR56 ;  /* 0x0000003800107c82 */ /* 0x000fe20008000000 */
[----:B------:R-:W-:Y:S01]  /*5b80*/  UMOV UR18, UR5 ;  /* 0x0000000500127c82 */ /* 0x000fe20008000000 */
[----:B------:R-:W-:Y:S01]  /*5b90*/  FMUL.FTZ R25, R25, R14 ;  /* 0x0000000e19197220 */ /* 0x000fe20000410000 */
[----:B------:R-:W-:Y:S01]  /*5ba0*/  F2FP.BF16.F32.PACK_AB R14, R42, R45 ;  /* 0x0000002d2a0e723e */ /* 0x000fe200000010ff */
[----:B------:R-:W-:Y:S01]  /*5bb0*/  UMOV UR10, UR18 ;  /* 0x00000012000a7c82 */ /* 0x000fe20008000000 */
[----:B------:R-:W3:Y:S01]  /*5bc0*/  MUFU.EX2 R35, R35 ;  /* 0x0000002300237308 */ /* 0x000ee20000000800 */
[C---:B-1----:R-:W-:Y:S01]  /*5bd0*/  F2FP.BF16.F32.PACK_AB R27, R48.reuse, R47 ;  /* 0x0000002f301b723e */ /* 0x042fe200000010ff */
[----:B------:R-:W-:Y:S01]  /*5be0*/  FMUL.FTZ R50, R48, R55 ;  /* 0x0000003730327220 */ /* 0x000fe20000410000 */
[----:B------:R-:W-:Y:S01]  /*5bf0*/  F2FP.BF16.F32.PACK_AB R47, R8, R49 ;  /* 0x00000031082f723e */ /* 0x000fe200000010ff */
[----:B------:R-:W-:Y:S01]  /*5c00*/  UIADD3 UR50, UR4, 0x10, URZ ;  /* 0x0000001004327890 */ /* 0x000fe2000fffe03f */
[----:B------:R-:W-:Y:S01]  /*5c10*/  F2FP.BF16.F32.PACK_AB R8, R20, R11 ;  /* 0x0000000b1408723e */ /* 0x000fe200000010ff */
[----:B------:R-:W-:Y:S01]  /*5c20*/  STSM.16.M88.2 [R0+0x2d500], R26 ;  /* 0x02d5001a00007844 */ /* 0x000fe20000000100 */
[----:B------:R-:W-:Y:S01]  /*5c30*/  FMUL.FTZ R53, R53, R50 ;  /* 0x0000003235357220 */ /* 0x000fe20000410000 */
[----:B------:R-:W1:Y:S01]  /*5c40*/  MUFU.EX2 R12, R12 ;  /* 0x0000000c000c7308 */ /* 0x000e620000000800 */
[----:B----4-:R-:W-:Y:S01]  /*5c50*/  FMUL.FTZ R221, R46, R221 ;  /* 0x000000dd2edd7220 */ /* 0x010fe20000410000 */
[----:B------:R-:W-:Y:S01]  /*5c60*/  F2FP.BF16.F32.PACK_AB R25, R25, R36 ;  /* 0x000000241919723e */ /* 0x000fe200000010ff */
[----:B------:R-:W-:Y:S01]  /*5c70*/  UIADD3 UR5, UR4, 0x90, URZ ;  /* 0x0000009004057890 */ /* 0x000fe2000fffe03f */
[----:B------:R-:W-:Y:S01]  /*5c80*/  F2FP.BF16.F32.PACK_AB R53, R53, R30 ;  /* 0x0000001e3535723e */ /* 0x000fe200000010ff */
[----:B------:R-:W-:Y:S01]  /*5c90*/  FMUL.FTZ R32, R32, R221 ;  /* 0x000000dd20207220 */ /* 0x000fe20000410000 */
[----:B------:R-:W-:Y:S01]  /*5ca0*/  UIADD3 UR54, UR4, 0x190, URZ ;  /* 0x0000019004367890 */ /* 0x000fe2000fffe03f */
[----:B--2---:R-:W-:Y:S01]  /*5cb0*/  MOV R7, UR58 ;  /* 0x0000003a00077c02 */ /* 0x004fe20008000f00 */
[----:B------:R-:W2:Y:S01]  /*5cc0*/  MUFU.EX2 R43, R43 ;  /* 0x0000002b002b7308 */ /* 0x000ea20000000800 */
[----:B---3--:R-:W-:Y:S01]  /*5cd0*/  FMUL.FTZ R218, R35, R218 ;  /* 0x000000da23da7220 */ /* 0x008fe20000410000 */
[----:B------:R-:W-:Y:S01]  /*5ce0*/  UIADD3 UR46, UR4, 0x210, URZ ;  /* 0x00000210042e7890 */ /* 0x000fe2000fffe03f */
[----:B------:R-:W-:Y:S01]  /*5cf0*/  MOV R6, UR59 ;  /* 0x0000003b00067c02 */ /* 0x000fe20008000f00 */
[----:B------:R-:W-:Y:S01]  /*5d00*/  UIADD3 UR26, UR4, 0x20, URZ ;  /* 0x00000020041a7890 */ /* 0x000fe2000fffe03f */
[----:B------:R-:W-:Y:S01]  /*5d10*/  FMUL.FTZ R33, R33, R218 ;  /* 0x000000da21217220 */ /* 0x000fe20000410000 */
[----:B------:R-:W-:-:S02]  /*5d20*/  UIADD3 UR30, UR4, 0xa0, URZ ;  /* 0x000000a0041e7890 */ /* 0x000fc4000fffe03f */
[----:B------:R-:W-:Y:S01]  /*5d30*/  UIADD3 UR42, UR4, 0x120, URZ ;  /* 0x00000120042a7890 */ /* 0x000fe2000fffe03f */
[C---:B-1----:R-:W-:Y:S01]  /*5d40*/  F2FP.BF16.F32.PACK_AB R15, R12.reuse, R35 ;  /* 0x000000230c0f723e */ /* 0x042fe200000010ff */
[----:B------:R-:W-:Y:S01]  /*5d50*/  FMUL.FTZ R219, R12, R219 ;  /* 0x000000db0cdb7220 */ /* 0x000fe20000410000 */
[----:B------:R-:W-:Y:S01]  /*5d60*/  VIADD R12, R217, 0x100 ;  /* 0x00000100d90c7836 */ /* 0x000fe20000000000 */
[----:B------:R-:W-:Y:S02]  /*5d70*/  UIADD3 UR38, UR4, 0x1a0, URZ ;  /* 0x000001a004267890 */ /* 0x000fe4000fffe03f */
[----:B------:R-:W-:Y:S01]  /*5d80*/  STSM.16.M88.2 [R0+0x2dd00], R14 ;  /* 0x02dd000e00007844 */ /* 0x000fe20000000100 */
[----:B------:R-:W-:Y:S01]  /*5d90*/  FMUL.FTZ R34, R34, R219 ;  /* 0x000000db22227220 */ /* 0x000fe20000410000 */
[----:B------:R-:W-:Y:S01]  /*5da0*/  R2UR UR24, R12 ;  /* 0x000000000c1872ca */ /* 0x000fe200000e0000 */
[----:B--2---:R-:W-:Y:S01]  /*5db0*/  FMUL.FTZ R220, R43, R220 ;  /* 0x000000dc2bdc7220 */ /* 0x004fe20000410000 */
[----:B------:R-:W-:Y:S01]  /*5dc0*/  F2FP.BF16.F32.PACK_AB R46, R46, R43 ;  /* 0x0000002b2e2e723e */ /* 0x000fe200000010ff */
[----:B------:R-:W-:Y:S01]  /*5dd0*/  UIADD3 UR34, UR4, 0x220, URZ ;  /* 0x0000022004227890 */ /* 0x000fe2000fffe03f */
[----:B------:R-:W-:Y:S01]  /*5de0*/  F2FP.BF16.F32.PACK_AB R11, R34, R33 ;  /* 0x00000021220b723e */ /* 0x000fe200000010ff */
[----:B------:R-:W-:Y:S01]  /*5df0*/  FMUL.FTZ R21, R21, R220 ;  /* 0x000000dc15157220 */ /* 0x000fe20000410000 */
[----:B------:R-:W-:Y:S01]  /*5e00*/  VIADD R12, R217, 0x180 ;  /* 0x00000180d90c7836 */ /* 0x000fe20000000000 */
[----:B------:R-:W-:Y:S01]  /*5e10*/  STSM.16.M88.2 [R0+0x2e500], R46 ;  /* 0x02e5002e00007844 */ /* 0x000fe20000000100 */
[----:B------:R-:W-:-:S02]  /*5e20*/  UIADD3 UR22, UR4, 0x30, URZ ;  /* 0x0000003004167890 */ /* 0x000fc4000fffe03f */
[----:B------:R-:W-:Y:S01]  /*5e30*/  F2FP.BF16.F32.PACK_AB R24, R32, R21 ;  /* 0x000000152018723e */ /* 0x000fe200000010ff */
[----:B------:R1:W-:Y:S06]  /*5e40*/  MEMBAR.ALL.CTA ;  /* 0x0000000000007992 */ /* 0x0003ec0000008000 */
[----:B-1----:R-:W1:Y:S01]  /*5e50*/  FENCE.VIEW.ASYNC.S ;  /* 0x00000000000073c6 */ /* 0x002e620000000000 */
[----:B------:R-:W-:Y:S01]  /*5e60*/  R2UR UR20, R12 ;  /* 0x000000000c1472ca */ /* 0x000fe200000e0000 */
[----:B------:R-:W-:Y:S01]  /*5e70*/  UMOV UR28, UR24 ;  /* 0x00000018001c7c82 */ /* 0x000fe20008000000 */
[----:B------:R-:W-:Y:S01]  /*5e80*/  UMOV UR40, UR24 ;  /* 0x0000001800287c82 */ /* 0x000fe20008000000 */
[----:B------:R-:W-:Y:S01]  /*5e90*/  UMOV UR36, UR24 ;  /* 0x0000001800247c82 */ /* 0x000fe20008000000 */
[----:B------:R-:W-:Y:S01]  /*5ea0*/  UMOV UR32, UR24 ;  /* 0x0000001800207c82 */ /* 0x000fe20008000000 */
[----:B------:R-:W-:Y:S01]  /*5eb0*/  VIADD R12, R5, 0x80 ;  /* 0x00000080050c7836 */ /* 0x000fe20000000000 */
[----:B-1----:R-:W-:Y:S06]  /*5ec0*/  BAR.SYNC.DEFER_BLOCKING 0x9, 0x100 ;  /* 0x0244000000007b1d */ /* 0x002fec0000010000 */
[----:B------:R1:W-:Y:S04]  /*5ed0*/  STSM.16.M88.2 [R0+0x2ed00], R8 ;  /* 0x02ed000800007844 */ /* 0x0003e80000000100 */
[----:B------:R-:W-:Y:S04]  /*5ee0*/  STSM.16.M88.2 [R0+0x2f500], R22 ;  /* 0x02f5001600007844 */ /* 0x000fe80000000100 */
[----:B------:R-:W-:Y:S04]  /*5ef0*/  STSM.16.M88.2 [R0+0x2fd00], R52 ;  /* 0x02fd003400007844 */ /* 0x000fe80000000100 */
[----:B------:R2:W-:Y:S01]  /*5f00*/  STSM.16.M88.2 [R0+0x30500], R10 ;  /* 0x0305000a00007844 */ /* 0x0005e20000000100 */
[----:B-1----:R-:W-:-:S03]  /*5f10*/  VIADD R8, R217, 0x80 ;  /* 0x00000080d9087836 */ /* 0x002fc60000000000 */
[----:B------:R1:W-:Y:S01]  /*5f20*/  STSM.16.M88.2 [R0+0x30d00], R24 ;  /* 0x030d001800007844 */ /* 0x0003e20000000100 */
[----:B------:R-:W-:Y:S01]  /*5f30*/  WARPGROUP.ARRIVE ;  /* 0x00000000000079c5 */ /* 0x000fe20000000000 */
[----:B------:R-:W-:-:S05]  /*5f40*/  R2UR UR48, R8 ;  /* 0x00000000083072ca */ /* 0x000fca00000e0000 */
[----:B------:R-:W-:Y:S04]  /*5f50*/  HGMMA.64x16x16.F32.BF16 R56, gdesc[UR56].tnspA.tnspB, R56 ;  /* 0x60200000383879f0 */ /* 0x000fe80008701838 */
[----:B------:R-:W-:Y:S01]  /*5f60*/  HGMMA.64x16x16.F32.BF16 R64, gdesc[UR12].tnspA.tnspB, R64 ;  /* 0x602000000c4079f0 */ /* 0x000fe20008701840 */
[----:B------:R-:W-:Y:S01]  /*5f70*/  UMOV UR14, UR6 ;  /* 0x00000006000e7c82 */ /* 0x000fe20008000000 */
[----:B------:R-:W-:Y:S01]  /*5f80*/  UIADD3 UR6, UR4, 0x200, URZ ;  /* 0x0000020004067890 */ /* 0x000fe2000fffe03f */
[----:B------:R-:W-:Y:S01]  /*5f90*/  UMOV UR12, UR56 ;  /* 0x00000038000c7c82 */ /* 0x000fe20008000000 */
[----:B------:R-:W-:Y:S01]  /*5fa0*/  UMOV UR13, UR57 ;  /* 0x00000039000d7c82 */ /* 0x000fe20008000000 */
[----:B------:R-:W-:Y:S01]  /*5fb0*/  UMOV UR15, 0x40 ;  /* 0x00000040000f7882 */ /* 0x000fe20000000000 */
[----:B------:R-:W-:Y:S01]  /*5fc0*/  UMOV UR52, UR48 ;  /* 0x0000003000347c82 */ /* 0x000fe20008000000 */
[----:B------:R-:W-:Y:S01]  /*5fd0*/  HGMMA.64x16x16.F32.BF16 R72, gdesc[UR12].tnspA.tnspB, R72 ;  /* 0x602000000c4879f0 */ /* 0x000fe20008701848 */
[----:B------:R-:W-:Y:S01]  /*5fe0*/  UMOV UR12, UR14 ;  /* 0x0000000e000c7c82 */ /* 0x000fe20008000000 */
[----:B------:R-:W-:Y:S01]  /*5ff0*/  UMOV UR13, UR15 ;  /* 0x0000000f000d7c82 */ /* 0x000fe20008000000 */
[----:B------:R-:W-:Y:S01]  /*6000*/  UMOV UR44, UR48 ;  /* 0x00000030002c7c82 */ /* 0x000fe20008000000 */
[----:B------:R-:W-:Y:S01]  /*6010*/  HGMMA.64x16x16.F32.BF16 R80, gdesc[UR16].tnspA.tnspB, R80 ;  /* 0x60200000105079f0 */ /* 0x000fe20008701850 */
[----:B------:R-:W-:Y:S01]  /*6020*/  UMOV UR16, UR56 ;  /* 0x0000003800107c82 */ /* 0x000fe20008000000 */
[----:B------:R-:W-:Y:S01]  /*6030*/  UMOV UR17, UR57 ;  /* 0x0000003900117c82 */ /* 0x000fe20008000000 */
[----:B------:R-:W-:Y:S01]  /*6040*/  UMOV UR18, UR6 ;  /* 0x0000000600127c82 */ /* 0x000fe20008000000 */
[----:B------:R-:W-:Y:S01]  /*6050*/  UMOV UR19, 0x40 ;  /* 0x0000004000137882 */ /* 0x000fe20000000000 */
[----:B------:R-:W-:Y:S01]  /*6060*/  UIADD3 UR6, UR4, 0x110, URZ ;  /* 0x0000011004067890 */ /* 0x000fe2000fffe03f */
[----:B------:R-:W-:Y:S01]  /*6070*/  HGMMA.64x16x16.F32.BF16 R88, gdesc[UR16].tnspA.tnspB, R88 ;  /* 0x60200000105879f0 */ /* 0x000fe20008701858 */
[----:B------:R-:W-:Y:S01]  /*6080*/  UMOV UR14, UR18 ;  /* 0x00000012000e7c82 */ /* 0x000fe20008000000 */
[----:B------:R-:W-:Y:S01]  /*6090*/  UMOV UR15, UR19 ;  /* 0x00000013000f7c82 */ /* 0x000fe20008000000 */
[----:B------:R-:W-:Y:S01]  /*60a0*/  UMOV UR16, UR48 ;  /* 0x0000003000107c82 */ /* 0x000fe20008000000 */
[----:B------:R-:W-:Y:S01]  /*60b0*/  UMOV UR17, UR49 ;  /* 0x0000003100117c82 */ /* 0x000fe20008000000 */
[----:B------:R-:W-:Y:S01]  /*60c0*/  UMOV UR18, UR5 ;  /* 0x0000000500127c82 */ /* 0x000fe20008000000 */
[----:B------:R-:W-:Y:S01]  /*60d0*/  UMOV UR19, 0x40 ;  /* 0x0000004000137882 */ /* 0x000fe20000000000 */
[----:B------:R-:W-:Y:S01]  /*60e0*/  UMOV UR56, UR18 ;  /* 0x0000001200387c82 */ /* 0x000fe20008000000 */
[----:B------:R-:W-:Y:S01]  /*60f0*/  UMOV UR57, UR19 ;  /* 0x0000001300397c82 */ /* 0x000fe20008000000 */
[----:B------:R-:W-:Y:S01]  /*6100*/  MOV R221, UR56 ;  /* 0x0000003800dd7c02 */ /* 0x000fe20008000f00 */
[----:B------:R-:W-:Y:S01]  /*6110*/  UMOV UR56, UR12 ;  /* 0x0000000c00387c82 */ /* 0x000fe20008000000 */
[----:B------:R-:W-:Y:S01]  /*6120*/  UIADD3 UR5, UR60, 0x2ed00, URZ ;  /* 0x0002ed003c057890 */ /* 0x000fe2000fffe03f */
[----:B--2---:R-:W-:Y:S01]  /*6130*/  MOV R11, UR56 ;  /* 0x00000038000b7c02 */ /* 0x004fe20008000f00 */
[----:B------:R-:W-:Y:S01]  /*6140*/  UMOV UR12, UR20 ;  /* 0x00000014000c7c82 */ /* 0x000fe20008000000 */
[----:B------:R-:W-:Y:S01]  /*6150*/  MOV R220, UR57 ;  /* 0x0000003900dc7c02 */ /* 0x000fe20008000f00 */
[----:B------:R-:W-:Y:S01]  /*6160*/  USHF.R.U32.HI UR5, URZ, 0x4, UR5 ;  /* 0x000000043f057899 */ /* 0x000fe20008011605 */
[----:B------:R-:W-:Y:S01]  /*6170*/  UMOV UR57, UR13 ;  /* 0x0000000d00397c82 */ /* 0x000fe20008000000 */
[----:B------:R-:W-:Y:S01]  /*6180*/  UMOV UR13, UR21 ;  /* 0x00000015000d7c82 */ /* 0x000fe20008000000 */
[----:B------:R-:W-:Y:S01]  /*6190*/  MOV R10, UR57 ;  /* 0x00000039000a7c02 */ /* 0x000fe20008000f00 */
[----:B------:R-:W-:Y:S01]  /*61a0*/  UMOV UR57, 0x40000040 ;  /* 0x4000004000397882 */ /* 0x000fe20000000000 */
[----:B------:R-:W-:Y:S04]  /*61b0*/  HGMMA.64x16x16.F32.BF16 R56, gdesc[UR48].tnspA.tnspB, R56 ;  /* 0x60200000303879f0 */ /* 0x000fe80008701838 */
[----:B------:R-:W-:Y:S01]  /*61c0*/  HGMMA.64x16x16.F32.BF16 R64, gdesc[UR16].tnspA.tnspB, R64 ;  /* 0x60200000104079f0 */ /* 0x000fe20008701840 */
[----:B------:R-:W-:Y:S01]  /*61d0*/  UMOV UR16, UR48 ;  /* 0x0000003000107c82 */ /* 0x000fe20008000000 */
[----:B------:R-:W-:Y:S01]  /*61e0*/  UMOV UR17, UR49 ;  /* 0x0000003100117c82 */ /* 0x000fe20008000000 */
[----:B------:R-:W-:Y:S01]  /*61f0*/  UMOV UR18, UR6 ;  /* 0x0000000600127c82 */ /* 0x000fe20008000000 */
[----:B------:R-:W-:Y:S01]  /*6200*/  UMOV UR19, 0x40 ;  /* 0x0000004000137882 */ /* 0x000fe20000000000 */
[----:B------:R-:W-:Y:S01]  /*6210*/  R2UR UR6, R5 ;  /* 0x00000000050672ca */ /* 0x000fe200000e0000 */
[----:B------:R-:W-:Y:S01]  /*6220*/  UMOV UR58, UR18 ;  /* 0x00000012003a7c82 */ /* 0x000fe20008000000 */
[----:B------:R-:W-:Y:S01]  /*6230*/  UMOV UR59, UR19 ;  /* 0x00000013003b7c82 */ /* 0x000fe20008000000 */
[----:B------:R-:W-:Y:S01]  /*6240*/  HGMMA.64x16x16.F32.BF16 R72, gdesc[UR16].tnspA.tnspB, R72 ;  /* 0x60200000104879f0 */ /* 0x000fe20008701848 */
[----:B------:R-:W-:Y:S01]  /*6250*/  MOV R219, UR58 ;  /* 0x0000003a00db7c02 */ /* 0x000fe20008000f00 */
[----:B------:R-:W-:Y:S01]  /*6260*/  UMOV UR58, UR14 ;  /* 0x0000000e003a7c82 */ /* 0x000fe20008000000 */
[----:B------:R-:W-:Y:S01]  /*6270*/  UIADD3 UR14, UR4, 0xb0, URZ ;  /* 0x000000b0040e7890 */ /* 0x000fe2000fffe03f */
[----:B------:R-:W-:Y:S01]  /*6280*/  HGMMA.64x16x16.F32.BF16 R80, gdesc[UR52].tnspA.tnspB, R80 ;  /* 0x60200000345079f0 */ /* 0x000fe20008701850 */
[----:B------:R-:W-:Y:S01]  /*6290*/  MOV R23, UR58 ;  /* 0x0000003a00177c02 */ /* 0x000fe20008000f00 */
[----:B------:R-:W-:Y:S01]  /*62a0*/  UMOV UR58, UR10 ;  /* 0x0000000a003a7c82 */ /* 0x000fe20008000000 */
[----:B------:R-:W-:Y:S01]  /*62b0*/  UIADD3 UR10, UR4, 0x130, URZ ;  /* 0x00000130040a7890 */ /* 0x000fe2000fffe03f */
[----:B------:R-:W-:Y:S01]  /*62c0*/  MOV R218, UR59 ;  /* 0x0000003b00da7c02 */ /* 0x000fe20008000f00 */
[----:B------:R-:W-:Y:S01]  /*62d0*/  UIADD3 UR18, UR4, 0x1b0, URZ ;  /* 0x000001b004127890 */ /* 0x000fe2000fffe03f */
[----:B------:R-:W-:Y:S01]  /*62e0*/  HGMMA.64x16x16.F32.BF16 R88, gdesc[UR44].tnspA.tnspB, R88 ;  /* 0x602000002c5879f0 */ /* 0x000fe20008701858 */
[----:B------:R-:W-:Y:S01]  /*62f0*/  UMOV UR56, UR6 ;  /* 0x0000000600387c82 */ /* 0x000fe20008000000 */
[----:B------:R-:W-:Y:S01]  /*6300*/  UIADD3 UR6, UR4, 0x230, URZ ;  /* 0x0000023004067890 */ /* 0x000fe2000fffe03f */
[----:B------:R-:W-:Y:S01]  /*6310*/  MOV R9, UR58 ;  /* 0x0000003a00097c02 */ /* 0x000fe20008000f00 */
[----:B------:R-:W-:Y:S01]  /*6320*/  UMOV UR59, UR15 ;  /* 0x0000000f003b7c82 */ /* 0x000fe20008000000 */
[----:B------:R-:W-:Y:S01]  /*6330*/  UMOV UR52, UR8 ;  /* 0x0000000800347c82 */ /* 0x000fe20008000000 */
[----:B------:R-:W-:Y:S01]  /*6340*/  MOV R22, UR59 ;  /* 0x0000003b00167c02 */ /* 0x000fe20008000f00 */
        /* <DEDUP_REMOVED lines=8> */
[----:B------:R-:W-:Y:S01]  /*63d0*/  UMOV UR19, 0x40 ;  /* 0x0000004000137882 */ /* 0x000fe20000000000 */
[----:B------:R-:W-:Y:S01]  /*63e0*/  UMOV UR4, UR20 ;  /* 0x0000001400047c82 */ /* 0x000fe20008000000 */
[----:B------:R-:W-:Y:S01]  /*63f0*/  MOV R8, UR59 ;  /* 0x0000003b00087c02 */ /* 0x000fe20008000f00 */
[----:B------:R-:W-:-:S02]  /*6400*/  UMOV UR59, 0x8 ;  /* 0x00000008003b7882 */ /* 0x000fc40000000000 */
[----:B------:R-:W-:Y:S01]  /*6410*/  IMAD.U32 R21, RZ, RZ, UR59 ;  /* 0x0000003bff157e24 */ /* 0x000fe2000f8e00ff */
[----:B------:R-:W-:Y:S01]  /*6420*/  HGMMA.64x16x16.F32.BF16 R56, gdesc[UR24].tnspA.tnspB, R56 ;  /* 0x60200000183879f0 */ /* 0x000fe20008701838 */
[----:B------:R-:W-:-:S03]  /*6430*/  UMOV UR25, 0x40000040 ;  /* 0x4000004000197882 */ /* 0x000fc60000000000 */
[----:B------:R-:W-:Y:S04]  /*6440*/  HGMMA.64x16x16.F32.BF16 R64, gdesc[UR28].tnspA.tnspB, R64 ;  /* 0x602000001c4079f0 */ /* 0x000fe80008701840 */
[----:B------:R-:W-:Y:S04]  /*6450*/  HGMMA.64x16x16.F32.BF16 R72, gdesc[UR40].tnspA.tnspB, R72 ;  /* 0x60200000284879f0 */ /* 0x000fe80008701848 */
[----:B------:R-:W-:Y:S01]  /*6460*/  HGMMA.64x16x16.F32.BF16 R80, gdesc[UR36].tnspA.tnspB, R80 ;  /* 0x60200000245079f0 */ /* 0x000fe20008701850 */
[----:B------:R-:W-:Y:S01]  /*6470*/  UMOV UR36, UR52 ;  /* 0x0000003400247c82 */ /* 0x000fe20008000000 */
[----:B------:R-:W-:-:S02]  /*6480*/  UMOV UR37, UR53 ;  /* 0x0000003500257c82 */ /* 0x000fc40008000000 */
[----:B------:R-:W-:Y:S01]  /*6490*/  HGMMA.64x16x16.F32.BF16 R88, gdesc[UR32].tnspA.tnspB, R88 ;  /* 0x60200000205879f0 */ /* 0x000fe20008701858 */
[----:B------:R-:W-:-:S03]  /*64a0*/  ULOP3.LUT UR32, UR5, 0x3fff, URZ, 0xc0, !UPT ;  /* 0x00003fff05207892 */ /* 0x000fc6000f8ec03f */
[----:B------:R-:W-:Y:S01]  /*64b0*/  UMOV UR5, UR21 ;  /* 0x0000001500057c82 */ /* 0x000fe20008000000 */
[----:B------:R-:W-:-:S07]  /*64c0*/  ULOP3.LUT UR24, UR32, 0x400000, URZ, 0xfc, !UPT ;  /* 0x0040000020187892 */ /* 0x000fce000f8efc3f */
[----:B------:R-:W-:Y:S02]  /*64d0*/  UMOV UR58, UR24 ;  /* 0x00000018003a7c82 */ /* 0x000fe40008000000 */
[----:B------:R-:W-:Y:S01]  /*64e0*/  IMAD.U32 R20, RZ, RZ, UR58 ;  /* 0x0000003aff147e24 */ /* 0x000fe2000f8e00ff */
[----:B------:R-:W-:Y:S01]  /*64f0*/  HGMMA.64x16x16.F32.BF16 R56, gdesc[UR20].tnspA.tnspB, R56 ;  /* 0x60200000143879f0 */ /* 0x000fe20008701838 */
[----:B------:R-:W-:Y:S01]  /*6500*/  VIADD R216, R216, 0xffff0000 ;  /* 0xffff0000d8d87836 */ /* 0x000fe20000000000 */
[----:B------:R-:W-:Y:S02]  /*6510*/  UMOV UR21, 0x40000040 ;  /* 0x4000004000157882 */ /* 0x000fe40000000000 */
[----:B------:R-:W-:Y:S01]  /*6520*/  HGMMA.64x16x16.F32.BF16 R64, gdesc[UR12].tnspA.tnspB, R64 ;  /* 0x602000000c4079f0 */ /* 0x000fe20008701840 */
[----:B------:R-:W-:-:S03]  /*6530*/  UMOV UR13, UR21 ;  /* 0x00000015000d7c82 */ /* 0x000fc60008000000 */
[----:B------:R-:W-:Y:S01]  /*6540*/  HGMMA.64x16x16.F32.BF16 R72, gdesc[UR8].tnspA.tnspB, R72 ;  /* 0x60200000084879f0 */ /* 0x000fe20008701848 */
[----:B------:R-:W-:Y:S01]  /*6550*/  S2UR UR8, SR_CTAID.Z ;  /* 0x00000000000879c3 */ /* 0x000fe20000002700 */
[----:B------:R-:W-:Y:S01]  /*6560*/  SHF.R.U32.HI R216, RZ, 0x4, R216 ;  /* 0x00000004ffd87819 */ /* 0x000fe200000116d8 */
[----:B------:R-:W-:Y:S01]  /*6570*/  UMOV UR9, UR21 ;  /* 0x0000001500097c82 */ /* 0x000fe20008000000 */
[----:B------:R-:W-:Y:S01]  /*6580*/  HGMMA.64x16x16.F32.BF16 R80, gdesc[UR16].tnspA.tnspB, R80 ;  /* 0x60200000105079f0 */ /* 0x000fe20008701850 */
[----:B------:R-:W-:-:S03]  /*6590*/  UMOV UR17, UR21 ;  /* 0x0000001500117c82 */ /* 0x000fc60008000000 */
[----:B------:R-:W-:Y:S01]  /*65a0*/  HGMMA.64x16x16.F32.BF16 R88, gdesc[UR4].tnspA.tnspB, R88, gsb0 ;  /* 0x60200000045879f0 */ /* 0x000fe20008001858 */
[----:B------:R2:W-:Y:S06]  /*65b0*/  MEMBAR.ALL.CTA ;  /* 0x0000000000007992 */ /* 0x0005ec0000008000 */
[----:B--2---:R-:W2:Y:S01]  /*65c0*/  FENCE.VIEW.ASYNC.S ;  /* 0x00000000000073c6 */ /* 0x004ea20000000000 */
[----:B------:R-:W-:Y:S01]  /*65d0*/  R2UR UR5, R12 ;  /* 0x000000000c0572ca */ /* 0x000fe200000e0000 */
[----:B------:R-:W-:Y:S01]  /*65e0*/  UIADD3 UR4, UR24, 0x80, URZ ;  /* 0x0000008018047890 */ /* 0x000fe2000fffe03f */
[----:B--2---:R-:W-:Y:S06]  /*65f0*/  BAR.SYNC.DEFER_BLOCKING 0x9, 0x100 ;  /* 0x0244000000007b1d */ /* 0x004fec0000010000 */
[----:B-1----:R-:W-:-:S06]  /*6600*/  WARPGROUP.ARRIVE ;  /* 0x00000000000079c5 */ /* 0x002fcc0000000000 */
[----:B------:R-:W-:Y:S01]  /*6610*/  HGMMA.64x64x16.F32.BF16 R24, gdesc[UR56].tnspA, RZ, !UPT ;  /* 0x20e00000381879f0 */ /* 0x000fe2000c7018ff */
[----:B------:R-:W-:Y:S01]  /*6620*/  UMOV UR56, UR5 ;  /* 0x0000000500387c82 */ /* 0x000fe20008000000 */
[----:B------:R-:W-:Y:S01]  /*6630*/  UMOV UR57, 0x40000040 ;  /* 0x4000004000397882 */ /* 0x000fe20000000000 */
[----:B------:R-:W-:Y:S01]  /*6640*/  UMOV UR58, UR4 ;  /* 0x00000004003a7c82 */ /* 0x000fe20008000000 */
[----:B------:R-:W-:Y:S01]  /*6650*/  UMOV UR59, 0x8 ;  /* 0x00000008003b7882 */ /* 0x000fe20000000000 */
[----:B------:R-:W-:Y:S01]  /*6660*/  IMAD.U32 R14, RZ, RZ, UR58 ;  /* 0x0000003aff0e7e24 */ /* 0x000fe2000f8e00ff */
[----:B------:R-:W-:Y:S01]  /*6670*/  UIADD3 UR4, UR24, 0x100, URZ ;  /* 0x0000010018047890 */ /* 0x000fe2000fffe03f */
[----:B------:R-:W-:Y:S01]  /*6680*/  IMAD.U32 R15, RZ, RZ, UR59 ;  /* 0x0000003bff0f7e24 */ /* 0x000fe2000f8e00ff */
[----:B------:R-:W-:Y:S01]  /*6690*/  HGMMA.64x64x16.F32.BF16 R24, gdesc[UR56].tnspA, R24 ;  /* 0x20e00000381879f0 */ /* 0x000fe20008701818 */
[----:B------:R-:W-:Y:S01]  /*66a0*/  R2UR UR59, R8 ;  /* 0x00000000083b72ca */ /* 0x000fe200000e0000 */
[----:B------:R-:W-:Y:S01]  /*66b0*/  VIADD R8, R5, 0x100 ;  /* 0x0000010005087836 */ /* 0x000fe20000000000 */
[----:B------:R-:W-:-:S02]  /*66c0*/  R2UR UR58, R9 ;  /* 0x00000000093a72ca */ /* 0x000fc400000e0000 */
[----:B------:R-:W-:Y:S02]  /*66d0*/  R2UR UR57, R10 ;  /* 0x000000000a3972ca */ /* 0x000fe400000e0000 */
[----:B------:R-:W-:Y:S02]  /*66e0*/  R2UR UR56, R11 ;  /* 0x000000000b3872ca */ /* 0x000fe400000e0000 */
[----:B------:R-:W-:Y:S01]  /*66f0*/  R2UR UR5, R8 ;  /* 0x00000000080572ca */ /* 0x000fe200000e0000 */
[----:B------:R-:W-:-:S04]  /*6700*/  VIADD R8, R5, 0x180 ;  /* 0x0000018005087836 */ /* 0x000fc80000000000 */
[----:B------:R-:W-:Y:S01]  /*6710*/  UMOV UR29, UR59 ;  /* 0x0000003b001d7c82 */ /* 0x000fe20008000000 */
[----:B------:R-:W-:Y:S01]  /*6720*/  UMOV UR59, 0x8 ;  /* 0x00000008003b7882 */ /* 0x000fe20000000000 */
[----:B------:R-:W-:Y:S01]  /*6730*/  UMOV UR28, UR58 ;  /* 0x0000003a001c7c82 */ /* 0x000fe20008000000 */
[----:B------:R-:W-:Y:S01]  /*6740*/  UMOV UR58, UR4 ;  /* 0x00000004003a7c82 */ /* 0x000fe20008000000 */
[----:B------:R-:W-:Y:S01]  /*6750*/  UMOV UR41, UR57 ;  /* 0x0000003900297c82 */ /* 0x000fe20008000000 */
[----:B------:R-:W-:Y:S01]  /*6760*/  UMOV UR57, 0x40000040 ;  /* 0x4000004000397882 */ /* 0x000fe20000000000 */
[----:B------:R-:W-:Y:S01]  /*6770*/  UMOV UR40, UR56 ;  /* 0x0000003800287c82 */ /* 0x000fe20008000000 */
[----:B------:R-:W-:Y:S01]  /*6780*/  IMAD.U32 R12, RZ, RZ, UR58 ;  /* 0x0000003aff0c7e24 */ /* 0x000fe2000f8e00ff */
[----:B------:R-:W-:Y:S01]  /*6790*/  UMOV UR56, UR5 ;  /* 0x0000000500387c82 */ /* 0x000fe20008000000 */
[----:B------:R-:W-:Y:S01]  /*67a0*/  IMAD.U32 R13, RZ, RZ, UR59 ;  /* 0x0000003bff0d7e24 */ /* 0x000fe2000f8e00ff */
[----:B------:R-:W-:Y:S01]  /*67b0*/  R2UR UR5, R8 ;  /* 0x00000000080572ca */ /* 0x000fe200000e0000 */
[----:B------:R-:W-:Y:S01]  /*67c0*/  UIADD3 UR4, UR24, 0x180, URZ ;  /* 0x0000018018047890 */ /* 0x000fe2000fffe03f */
[----:B------:R-:W-:Y:S01]  /*67d0*/  VIADD R8, R5, 0x200 ;  /* 0x0000020005087836 */ /* 0x000fe20000000000 */
[----:B------:R-:W-:Y:S01]  /*67e0*/  HGMMA.64x64x16.F32.BF16 R24, gdesc[UR56].tnspA, R24 ;  /* 0x20e00000381879f0 */ /* 0x000fe20008701818 */
[----:B------:R-:W-:-:S09]  /*67f0*/  R2UR UR59, R22 ;  /* 0x00000000163b72ca */ /* 0x000fd200000e0000 */
[----:B------:R-:W-:Y:S01]  /*6800*/  UMOV UR56, UR5 ;  /* 0x0000000500387c82 */ /* 0x000fe20008000000 */
[----:B------:R-:W-:Y:S01]  /*6810*/  R2UR UR58, R23 ;  /* 0x00000000173a72ca */ /* 0x000fe200000e0000 */
[----:B------:R-:W-:Y:S01]  /*6820*/  UMOV UR57, 0x40000040 ;  /* 0x4000004000397882 */ /* 0x000fe20000000000 */
[----:B------:R-:W-:Y:S01]  /*6830*/  R2UR UR5, R8 ;  /* 0x00000000080572ca */ /* 0x000fe200000e0000 */
[----:B------:R-:W-:Y:S01]  /*6840*/  VIADD R22, R217, 0x400 ;  /* 0x00000400d9167836 */ /* 0x000fe20000000000 */
[----:B------:R-:W-:Y:S01]  /*6850*/  UMOV UR49, UR59 ;  /* 0x0000003b00317c82 */ /* 0x000fe20008000000 */
[----:B------:R-:W-:-:S08]  /*6860*/  UMOV UR59, 0x8 ;  /* 0x00000008003b7882 */ /* 0x000fd00000000000 */
[----:B------:R-:W-:Y:S01]  /*6870*/  UMOV UR48, UR58 ;  /* 0x0000003a00307c82 */ /* 0x000fe20008000000 */
[----:B------:R-:W-:Y:S01]  /*6880*/  UMOV UR58, UR4 ;  /* 0x00000004003a7c82 */ /* 0x000fe20008000000 */
[----:B------:R-:W-:Y:S01]  /*6890*/  IMAD.U32 R11, RZ, RZ, UR59 ;  /* 0x0000003bff0b7e24 */ /* 0x000fe2000f8e00ff */
[----:B------:R-:W-:Y:S01]  /*68a0*/  UIADD3 UR4, UR24, 0x200, URZ ;  /* 0x0000020018047890 */ /* 0x000fe2000fffe03f */
[----:B------:R-:W-:Y:S01]  /*68b0*/  IMAD.U32 R10, RZ, RZ, UR58 ;  /* 0x0000003aff0a7e24 */ /* 0x000fe2000f8e00ff */
[----:B------:R-:W-:Y:S01]  /*68c0*/  HGMMA.64x64x16.F32.BF16 R24, gdesc[UR56].tnspA, R24 ;  /* 0x20e00000381879f0 */ /* 0x000fe20008701818 */
[----:B------:R-:W-:Y:S01]  /*68d0*/  R2UR UR59, R218 ;  /* 0x00000000da3b72ca */ /* 0x000fe200000e0000 */
[----:B------:R-:W-:Y:S01]  /*68e0*/  IMAD R218, R229, 0x2000, R230 ;  /* 0x00002000e5da7824 */ /* 0x000fe200078e02e6 */
[----:B------:R-:W-:Y:S02]  /*68f0*/  R2UR UR58, R219 ;  /* 0x00000000db3a72ca */ /* 0x000fe400000e0000 */
[----:B------:R-:W-:-:S02]  /*6900*/  R2UR UR57, R220 ;  /* 0x00000000dc3972ca */ /* 0x000fc400000e0000 */
[----:B------:R-:W-:Y:S02]  /*6910*/  R2UR UR56, R221 ;  /* 0x00000000dd3872ca */ /* 0x000fe400000e0000 */
[----:B------:R-:W-:-:S05]  /*6920*/  SHF.R.S32.HI R219, RZ, 0x1f, R218 ;  /* 0x0000001fffdb7819 */ /* 0x000fca00000114da */
[----:B------:R-:W-:Y:S01]  /*6930*/  UMOV UR53, UR59 ;  /* 0x0000003b00357c82 */ /* 0x000fe20008000000 */
[----:B------:R-:W-:Y:S01]  /*6940*/  UMOV UR59, 0x8 ;  /* 0x00000008003b7882 */ /* 0x000fe20000000000 */
[----:B------:R-:W-:Y:S01]  /*6950*/  UMOV UR52, UR58 ;  /* 0x0000003a00347c82 */ /* 0x000fe20008000000 */
[----:B------:R-:W-:Y:S01]  /*6960*/  UMOV UR58, UR4 ;  /* 0x00000004003a7c82 */ /* 0x000fe20008000000 */
[----:B------:R-:W-:Y:S01]  /*6970*/  UMOV UR45, UR57 ;  /* 0x00000039002d7c82 */ /* 0x000fe20008000000 */
[----:B------:R-:W-:Y:S01]  /*6980*/  UMOV UR57, 0x40000040 ;  /* 0x4000004000397882 */ /* 0x000fe20000000000 */
[----:B------:R-:W-:Y:S01]  /*6990*/  UMOV UR44, UR56 ;  /* 0x00000038002c7c82 */ /* 0x000fe20008000000 */
[----:B------:R-:W-:Y:S01]  /*69a0*/  UMOV UR56, UR5 ;  /* 0x0000000500387c82 */ /* 0x000fe20008000000 */
[----:B------:R-:W-:Y:S01]  /*69b0*/  IMAD.U32 R8, RZ, RZ, UR58 ;  /* 0x0000003aff087e24 */ /* 0x000fe2000f8e00ff */
[----:B------:R-:W1:Y:S01]  /*69c0*/  S2UR UR4, SR_CTAID.Y ;  /* 0x00000000000479c3 */ /* 0x000e620000002600 */
[----:B------:R-:W-:Y:S01]  /*69d0*/  IMAD.U32 R9, RZ, RZ, UR59 ;  /* 0x0000003bff097e24 */ /* 0x000fe2000f8e00ff */
[----:B-1----:R-:W-:Y:S01]  /*69e0*/  USHF.R.S32.HI UR5, URZ, 0x1f, UR4 ;  /* 0x0000001f3f057899 */ /* 0x002fe20008011404 */
[----:B------:R-:W-:Y:S01]  /*69f0*/  HGMMA.64x64x16.F32.BF16 R24, gdesc[UR56].tnspA, R24, gsb0 ;  /* 0x20e00000381879f0 */ /* 0x000fe20008001818 */
[----:B------:R-:W-:Y:S01]  /*6a00*/  R2UR UR59, R6 ;  /* 0x00000000063b72ca */ /* 0x000fe200000e0000 */
[----:B------:R-:W-:Y:S01]  /*6a10*/  WARPGROUP.ARRIVE ;  /* 0x00000000000079c5 */ /* 0x000fe20000000000 */
[----:B------:R-:W-:Y:S01]  /*6a20*/  R2UR UR58, R7 ;  /* 0x00000000073a72ca */ /* 0x000fe200000e0000 */
[----:B------:R-:W-:Y:S01]  /*6a30*/  UMOV UR57, 0x40000040 ;  /* 0x4000004000397882 */ /* 0x000fe20000000000 */
[----:B------:R-:W-:Y:S01]  /*6a40*/  R2UR UR56, R22 ;  /* 0x00000000163872ca */ /* 0x000fe200000e0000 */
[C---:B------:R-:W-:Y:S01]  /*6a50*/  VIADD R6, R217.reuse, 0x480 ;  /* 0x00000480d9067836 */ /* 0x040fe20000000000 */
[----:B------:R-:W1:Y:S11]  /*6a60*/  LDC.64 R22, c[0x0][0x2d8] ;  /* 0x0000b600ff167b82 */ /* 0x000e760000000a00 */
        /* <DEDUP_REMOVED lines=15> */
[----:B------:R-:W-:Y:S01]  /*6b60*/  R2UR UR48, R6 ;  /* 0x00000000063072ca */ /* 0x000fe200000e0000 */
[----:B------:R-:W-:Y:S01]  /*6b70*/  HGMMA.64x16x16.F32.BF16 R128, gdesc[UR56].tnspA.tnspB, R128 ;  /* 0x60200000388079f0 */ /* 0x000fe20008701880 */
[----:B------:R-:W-:Y:S01]  /*6b80*/  UMOV UR49, 0x40000040 ;  /* 0x4000004000317882 */ /* 0x000fe20000000000 */
[----:B------:R-:W-:Y:S01]  /*6b90*/  VIADD R6, R217, 0x500 ;  /* 0x00000500d9067836 */ /* 0x000fe20000000000 */
[----:B------:R-:W-:Y:S01]  /*6ba0*/  LOP3.LUT R216, R216, 0x3fff, RZ, 0xc0, !PT ;  /* 0x00003fffd8d87812 */ /* 0x000fe200078ec0ff */
[C---:B-1----:R-:W-:Y:S01]  /*6bb0*/  IMAD R220, R22.reuse, UR5, RZ ;  /* 0x0000000516dc7c24 */ /* 0x042fe2000f8e02ff */
[----:B------:R-:W-:Y:S01]  /*6bc0*/  USHF.R.S32.HI UR5, URZ, 0x1f, UR8 ;  /* 0x0000001f3f057899 */ /* 0x000fe20008011408 */
[----:B------:R-:W-:Y:S01]  /*6bd0*/  IMAD.WIDE.U32 R218, R22, UR4, R218 ;  /* 0x0000000416da7c25 */ /* 0x000fe2000f8e00da */
[----:B------:R-:W-:Y:S01]  /*6be0*/  R2UR UR24, R6 ;  /* 0x00000000061872ca */ /* 0x000fe200000e0000 */
[----:B------:R-:W-:Y:S01]  /*6bf0*/  ULDC.64 UR56, c[0x0][0x208] ;  /* 0x0000820000387ab9 */ /* 0x000fe20000000a00 */
[----:B------:R-:W1:Y:S01]  /*6c00*/  LDC.64 R6, c[0x0][0x2e0] ;  /* 0x0000b800ff067b82 */ /* 0x000e620000000a00 */
[----:B------:R-:W-:Y:S01]  /*6c10*/  IMAD R23, R23, UR4, R220 ;  /* 0x0000000417177c24 */ /* 0x000fe2000f8e02dc */
[----:B------:R-:W-:Y:S01]  /*6c20*/  USHF.L.U32 UR4, UR61, 0xe, URZ ;  /* 0x0000000e3d047899 */ /* 0x000fe2000800063f */
[----:B------:R-:W-:-:S02]  /*6c30*/  VIADD R217, R217, 0x580 ;  /* 0x00000580d9d97836 */ /* 0x000fc40000000000 */
[----:B------:R-:W-:-:S03]  /*6c40*/  IMAD.IADD R219, R219, 0x1, R23 ;  /* 0x00000001dbdb7824 */ /* 0x000fc600078e0217 */
[----:B------:R-:W-:-:S03]  /*6c50*/  R2UR UR20, R217 ;  /* 0x00000000d91472ca */ /* 0x000fc600000e0000 */
        /* <DEDUP_REMOVED lines=14> */
[C---:B-1----:R-:W-:Y:S01]  /*6d40*/  IMAD.WIDE.U32 R22, R6.reuse, UR8, R218 ;  /* 0x0000000806167c25 */ /* 0x042fe2000f8e00da */
[----:B------:R-:W-:Y:S01]  /*6d50*/  HGMMA.64x16x16.F32.BF16 R120, gdesc[UR52].tnspA.tnspB, R120 ;  /* 0x60200000347879f0 */ /* 0x000fe20008701878 */
[----:B------:R-:W-:Y:S01]  /*6d60*/  UMOV UR12, UR20 ;  /* 0x00000014000c7c82 */ /* 0x000fe20008000000 */
[----:B------:R-:W-:Y:S01]  /*6d70*/  UMOV UR16, UR20 ;  /* 0x0000001400107c82 */ /* 0x000fe20008000000 */
[----:B------:R-:W-:Y:S01]  /*6d80*/  IMAD R6, R6, UR5, RZ ;  /* 0x0000000506067c24 */ /* 0x000fe2000f8e02ff */
[----:B------:R-:W-:Y:S01]  /*6d90*/  HGMMA.64x16x16.F32.BF16 R128, gdesc[UR44].tnspA.tnspB, R128 ;  /* 0x602000002c8079f0 */ /* 0x000fe20008701880 */
[----:B------:R-:W-:-:S02]  /*6da0*/  USHF.R.S32.HI UR5, URZ, 0x1f, UR4 ;  /* 0x0000001f3f057899 */ /* 0x000fc40008011404 */
[----:B------:R-:W-:Y:S01]  /*6db0*/  IMAD R217, R7, UR8, R6 ;  /* 0x0000000807d97c24 */ /* 0x000fe2000f8e0206 */
[----:B------:R-:W-:Y:S01]  /*6dc0*/  IADD3 R7, P1, R22, UR4, RZ ;  /* 0x0000000416077c10 */ /* 0x000fe2000ff3e0ff */
[----:B------:R-:W-:Y:S01]  /*6dd0*/  IMAD R232, R3, 0x800, R216 ;  /* 0x0000080003e87824 */ /* 0x000fe200078e02d8 */
[----:B------:R-:W-:Y:S02]  /*6de0*/  UMOV UR8, UR20 ;  /* 0x0000001400087c82 */ /* 0x000fe40008000000 */
[----:B------:R-:W-:Y:S01]  /*6df0*/  IADD3.X R22, R23, UR5, R217, P1, !PT ;  /* 0x0000000517167c10 */ /* 0x000fe20008ffe4d9 */
[----:B------:R-:W-:Y:S02]  /*6e00*/  ULDC.64 UR4, c[0x0][0x2c0] ;  /* 0x0000b00000047ab9 */ /* 0x000fe40000000a00 */
[C---:B------:R-:W-:Y:S01]  /*6e10*/  LEA R6, P1, R7.reuse, UR4, 0x2 ;  /* 0x0000000407067c11 */ /* 0x040fe2000f8210ff */
[----:B------:R-:W-:Y:S01]  /*6e20*/  UMOV UR4, UR20 ;  /* 0x0000001400047c82 */ /* 0x000fe20008000000 */
[----:B------:R-:W-:Y:S01]  /*6e30*/  HGMMA.64x16x16.F32.BF16 R96, gdesc[UR24].tnspA.tnspB, R96 ;  /* 0x60200000186079f0 */ /* 0x000fe20008701860 */
[----:B------:R-:W-:Y:S01]  /*6e40*/  UMOV UR26, UR34 ;  /* 0x00000022001a7c82 */ /* 0x000fe20008000000 */
[----:B------:R-:W-:Y:S01]  /*6e50*/  UMOV UR27, UR35 ;  /* 0x00000023001b7c82 */ /* 0x000fe20008000000 */
[----:B------:R-:W-:Y:S01]  /*6e60*/  R2UR UR52, R232 ;  /* 0x00000000e83472ca */ /* 0x000fe200000e0000 */
[----:B------:R-:W-:Y:S01]  /*6e70*/  HGMMA.64x16x16.F32.BF16 R104, gdesc[UR28].tnspA.tnspB, R104 ;  /* 0x602000001c6879f0 */ /* 0x000fe20008701868 */
[----:B------:R-:W-:Y:S01]  /*6e80*/  LEA.HI.X R7, R7, UR5, R22, 0x2, P1 ;  /* 0x0000000507077c11 */ /* 0x000fe200088f1416 */
[----:B------:R-:W-:-:S02]  /*6e90*/  UMOV UR5, UR21 ;  /* 0x0000001500057c82 */ /* 0x000fc40008000000 */
[----:B------:R-:W-:Y:S04]  /*6ea0*/  HGMMA.64x16x16.F32.BF16 R112, gdesc[UR40].tnspA.tnspB, R112 ;  /* 0x60200000287079f0 */ /* 0x000fe80008701870 */
[----:B------:R-:W-:Y:S04]  /*6eb0*/  HGMMA.64x16x16.F32.BF16 R120, gdesc[UR36].tnspA.tnspB, R120 ;  /* 0x60200000247879f0 */ /* 0x000fe80008701878 */
[----:B------:R-:W-:Y:S01]  /*6ec0*/  HGMMA.64x16x16.F32.BF16 R128, gdesc[UR24].tnspA.tnspB, R128 ;  /* 0x60200000188079f0 */ /* 0x000fe20008701880 */
[----:B------:R-:W-:Y:S01]  /*6ed0*/  UMOV UR53, 0x40000040 ;  /* 0x4000004000357882 */ /* 0x000fe20000000000 */
[----:B------:R-:W-:-:S02]  /*6ee0*/  UMOV UR55, 0x40 ;  /* 0x0000004000377882 */ /* 0x000fc40000000000 */
[----:B------:R-:W-:Y:S04]  /*6ef0*/  HGMMA.64x16x16.F32.BF16 R96, gdesc[UR20].tnspA.tnspB, R96 ;  /* 0x60200000146079f0 */ /* 0x000fe80008701860 */
[----:B------:R-:W-:Y:S04]  /*6f00*/  HGMMA.64x16x16.F32.BF16 R104, gdesc[UR12].tnspA.tnspB, R104 ;  /* 0x602000000c6879f0 */ /* 0x000fe80008701868 */
[----:B------:R-:W-:Y:S01]  /*6f10*/  HGMMA.64x16x16.F32.BF16 R112, gdesc[UR8].tnspA.tnspB, R112 ;  /* 0x60200000087079f0 */ /* 0x000fe20008701870 */
[----:B------:R-:W-:-:S03]  /*6f20*/  ULOP3.LUT UR8, UR32, 0x80000, URZ, 0xfc, !UPT ;  /* 0x0008000020087892 */ /* 0x000fc6000f8efc3f */
[----:B------:R-:W-:Y:S04]  /*6f30*/  HGMMA.64x16x16.F32.BF16 R120, gdesc[UR16].tnspA.tnspB, R120 ;  /* 0x60200000107879f0 */ /* 0x000fe80008701878 */
[----:B------:R-:W-:Y:S01]  /*6f40*/  HGMMA.64x16x16.F32.BF16 R128, gdesc[UR4].tnspA.tnspB, R128, gsb0 ;  /* 0x60200000048079f0 */ /* 0x000fe20008001880 */
[----:B------:R-:W-:Y:S02]  /*6f50*/  UIADD3 UR4, UR8, 0x80, URZ ;  /* 0x0000008008047890 */ /* 0x000fe4000fffe03f */
[----:B------:R-:W-:Y:S02]  /*6f60*/  WARPGROUP.DEPBAR.LE gsb0, 0x1 ;  /* 0x00008000000079c5 */ /* 0x000fe40000010100 */
[----:B------:R-:W-:Y:S01]  /*6f70*/  WARPGROUP.ARRIVE ;  /* 0x00000000000079c5 */ /* 0x000fe20000000000 */
[----:B------:R-:W-:Y:S01]  /*6f80*/  UIADD3 UR5, UR8, 0x100, URZ ;  /* 0x0000010008057890 */ /* 0x000fe2000fffe03f */
[----:B------:R1:W-:Y:S01]  /*6f90*/  REDG.E.ADD.F32x4.FTZ.RN.STRONG.GPU desc[UR56][R6.64], R24 ;  /* 0x00000018060079a6 */ /* 0x0003e2000c10f7b8 */
[----:B------:R-:W-:Y:S01]  /*6fa0*/  UMOV UR54, UR8 ;  /* 0x0000000800367c82 */ /* 0x000fe20008000000 */
[----:B------:R-:W-:Y:S01]  /*6fb0*/  UIADD3 UR6, UR8, 0x180, URZ ;  /* 0x0000018008067890 */ /* 0x000fe2000fffe03f */
[----:B------:R-:W-:Y:S01]  /*6fc0*/  UMOV UR12, UR52 ;  /* 0x00000034000c7c82 */ /* 0x000fe20008000000 */
[----:B------:R-:W-:Y:S01]  /*6fd0*/  UMOV UR13, UR53 ;  /* 0x00000035000d7c82 */ /* 0x000fe20008000000 */
[----:B------:R-:W-:Y:S01]  /*6fe0*/  UMOV UR14, UR4 ;  /* 0x00000004000e7c82 */ /* 0x000fe20008000000 */
[----:B------:R-:W-:Y:S01]  /*6ff0*/  UMOV UR15, 0x40 ;  /* 0x00000040000f7882 */ /* 0x000fe20000000000 */
[----:B------:R-:W-:Y:S01]  /*7000*/  HGMMA.64x16x16.F32.BF16 R208, gdesc[UR52].tnspA.tnspB, R208 ;  /* 0x6020000034d079f0 */ /* 0x000fe200087018d0 */
[----:B------:R-:W-:Y:S01]  /*7010*/  IMAD.U32 R22, RZ, RZ, UR14 ;  /* 0x0000000eff167e24 */ /* 0x000fe2000f8e00ff */
[----:B------:R-:W-:Y:S01]  /*7020*/  UIADD3 UR4, UR8, 0x200, URZ ;  /* 0x0000020008047890 */ /* 0x000fe2000fffe03f */
[----:B------:R-:W-:Y:S01]  /*7030*/  IMAD.U32 R23, RZ, RZ, UR15 ;  /* 0x0000000fff177e24 */ /* 0x000fe2000f8e00ff */
[----:B------:R-:W-:Y:S01]  /*7040*/  HGMMA.64x16x16.F32.BF16 R192, gdesc[UR12].tnspA.tnspB, R192 ;  /* 0x602000000cc079f0 */ /* 0x000fe200087018c0 */
[----:B------:R-:W-:Y:S01]  /*7050*/  UMOV UR12, UR52 ;  /* 0x00000034000c7c82 */ /* 0x000fe20008000000 */
[----:B------:R-:W-:Y:S01]  /*7060*/  UMOV UR13, UR53 ;  /* 0x00000035000d7c82 */ /* 0x000fe20008000000 */
[----:B------:R-:W-:Y:S01]  /*7070*/  UMOV UR14, UR5 ;  /* 0x00000005000e7c82 */ /* 0x000fe20008000000 */
[----:B------:R-:W-:Y:S01]  /*7080*/  UMOV UR15, 0x40 ;  /* 0x00000040000f7882 */ /* 0x000fe20000000000 */
[----:B------:R-:W-:Y:S01]  /*7090*/  IMAD.U32 R216, RZ, RZ, UR14 ;  /* 0x0000000effd87e24 */ /* 0x000fe2000f8e00ff */
[----:B------:R-:W-:Y:S01]  /*70a0*/  HGMMA.64x16x16.F32.BF16 R176, gdesc[UR12].tnspA.tnspB, R176 ;  /* 0x602000000cb079f0 */ /* 0x000fe200087018b0 */
[----:B------:R-:W-:Y:S01]  /*70b0*/  IMAD.U32 R217, RZ, RZ, UR15 ;  /* 0x0000000fffd97e24 */ /* 0x000fe2000f8e00ff */
        /* <DEDUP_REMOVED lines=11> */
[----:B-1----:R-:W-:Y:S01]  /*7170*/  VIADD R24, R232, 0x80 ;  /* 0x00000080e8187836 */ /* 0x002fe20000000000 */
[----:B------:R-:W-:Y:S01]  /*7180*/  HGMMA.64x16x16.F32.BF16 R144, gdesc[UR12].tnspA.tnspB, R144 ;  /* 0x602000000c9079f0 */ /* 0x000fe20008701890 */
[----:B------:R-:W-:Y:S01]  /*7190*/  UIADD3 UR46, UR8, 0x10, URZ ;  /* 0x00000010082e7890 */ /* 0x000fe2000fffe03f */
[----:B------:R1:W-:Y:S02]  /*71a0*/  REDG.E.ADD.F32x4.FTZ.RN.STRONG.GPU desc[UR56][R6.64+0x800], R28 ;  /* 0x0008001c060079a6 */ /* 0x0003e4000c10f7b8 */
[----:B------:R-:W-:Y:S01]  /*71b0*/  R2UR UR44, R24 ;  /* 0x00000000182c72ca */ /* 0x000fe200000e0000 */
[----:B------:R-:W-:-:S02]  /*71c0*/  UIADD3 UR4, UR8, 0x90, URZ ;  /* 0x0000009008047890 */ /* 0x000fc4000fffe03f */
[----:B------:R-:W-:Y:S01]  /*71d0*/  UIADD3 UR5, UR8, 0x110, URZ ;  /* 0x0000011008057890 */ /* 0x000fe2000fffe03f */
[----:B------:R-:W-:Y:S01]  /*71e0*/  IMAD.U32 R220, RZ, RZ, UR14 ;  /* 0x0000000effdc7e24 */ /* 0x000fe2000f8e00ff */
[----:B------:R-:W-:Y:S01]  /*71f0*/  UMOV UR45, 0x40000040 ;  /* 0x40000040002d7882 */ /* 0x000fe20000000000 */
[----:B------:R-:W-:Y:S01]  /*7200*/  IMAD.U32 R221, RZ, RZ, UR15 ;  /* 0x0000000fffdd7e24 */ /* 0x000fe2000f8e00ff */
[----:B------:R-:W-:Y:S01]  /*7210*/  UMOV UR47, 0x40 ;  /* 0x00000040002f7882 */ /* 0x000fe20000000000 */
[----:B------:R-:W-:Y:S01]  /*7220*/  UIADD3 UR6, UR8, 0x190, URZ ;  /* 0x0000019008067890 */ /* 0x000fe2000fffe03f */
[----:B------:R1:W-:Y:S01]  /*7230*/  REDG.E.ADD.F32x4.FTZ.RN.STRONG.GPU desc[UR56][R6.64+0x1000], R32 ;  /* 0x00100020060079a6 */ /* 0x0003e2000c10f7b8 */
[----:B------:R-:W-:Y:S01]  /*7240*/  UMOV UR13, UR45 ;  /* 0x0000002d000d7c82 */ /* 0x000fe20008000000 */
[----:B------:R-:W-:Y:S01]  /*7250*/  UMOV UR14, UR4 ;  /* 0x00000004000e7c82 */ /* 0x000fe20008000000 */
[----:B------:R-:W-:Y:S01]  /*7260*/  UMOV UR15, 0x40 ;  /* 0x00000040000f7882 */ /* 0x000fe20000000000 */
[----:B------:R-:W-:Y:S01]  /*7270*/  UMOV UR12, UR44 ;  /* 0x0000002c000c7c82 */ /* 0x000fe20008000000 */
[----:B------:R-:W-:Y:S01]  /*7280*/  UIADD3 UR50, UR8, 0x210, URZ ;  /* 0x0000021008327890 */ /* 0x000fe2000fffe03f */
[----:B------:R-:W-:Y:S01]  /*7290*/  IMAD.U32 R222, RZ, RZ, UR14 ;  /* 0x0000000effde7e24 */ /* 0x000fe2000f8e00ff */
[----:B------:R-:W-:Y:S01]  /*72a0*/  UMOV UR48, UR44 ;  /* 0x0000002c00307c82 */ /* 0x000fe20008000000 */
[----:B------:R-:W-:Y:S01]  /*72b0*/  IMAD.U32 R223, RZ, RZ, UR15 ;  /* 0x0000000fffdf7e24 */ /* 0x000fe2000f8e00ff */
[----:B------:R-:W-:Y:S01]  /*72c0*/  UMOV UR49, UR45 ;  /* 0x0000002d00317c82 */ /* 0x000fe20008000000 */
[----:B------:R-:W-:Y:S01]  /*72d0*/  UMOV UR51, 0x40 ;  /* 0x0000004000337882 */ /* 0x000fe20000000000 */
[----:B------:R-:W-:Y:S01]  /*72e0*/  VIADD R24, R232, 0x100 ;  /* 0x00000100e8187836 */ /* 0x000fe20000000000 */
[----:B------:R-:W-:Y:S01]  /*72f0*/  UIADD3 UR26, UR8, 0x20, URZ ;  /* 0x00000020081a7890 */ /* 0x000fe2000fffe03f */
[----:B------:R1:W-:Y:S01]  /*7300*/  REDG.E.ADD.F32x4.FTZ.RN.STRONG.GPU desc[UR56][R6.64+0x1800], R36 ;  /* 0x00180024060079a6 */ /* 0x0003e2000c10f7b8 */
[----:B------:R-:W-:Y:S02]  /*7310*/  HGMMA.64x16x16.F32.BF16 R208, gdesc[UR44].tnspA.tnspB, R208 ;  /* 0x602000002cd079f0 */ /* 0x000fe400087018d0 */
[----:B------:R-:W-:Y:S01]  /*7320*/  R2UR UR24, R24 ;  /* 0x00000000181872ca */ /* 0x000fe200000e0000 */
[----:B------:R-:W-:Y:S01]  /*7330*/  UIADD3 UR42, UR8, 0xa0, URZ ;  /* 0x000000a0082a7890 */ /* 0x000fe2000fffe03f */
[----:B------:R1:W-:Y:S01]  /*7340*/  REDG.E.ADD.F32x4.FTZ.RN.STRONG.GPU desc[UR56][R6.64+0x2000], R40 ;  /* 0x00200028060079a6 */ /* 0x0003e2000c10f7b8 */
        /* <DEDUP_REMOVED lines=12> */
[----:B------:R-:W-:Y:S01]  /*7410*/  UIADD3 UR38, UR8, 0x120, URZ ;  /* 0x0000012008267890 */ /* 0x000fe2000fffe03f */
[----:B------:R-:W-:Y:S01]  /*7420*/  HGMMA.64x16x16.F32.BF16 R160, gdesc[UR12].tnspA.tnspB, R160 ;  /* 0x602000000ca079f0 */ /* 0x000fe200087018a0 */
[----:B------:R-:W-:-:S02]  /*7430*/  UIADD3 UR34, UR8, 0x1a0, URZ ;  /* 0x000001a008227890 */ /* 0x000fc4000fffe03f */
[----:B------:R-:W-:Y:S01]  /*7440*/  UIADD3 UR30, UR8, 0x220, URZ ;  /* 0x00000220081e7890 */ /* 0x000fe2000fffe03f */
[----:B------:R-:W-:Y:S01]  /*7450*/  UMOV UR25, 0x40000040 ;  /* 0x4000004000197882 */ /* 0x000fe20000000000 */
[----:B------:R-:W-:Y:S01]  /*7460*/  UMOV UR27, 0x40 ;  /* 0x00000040001b7882 */ /* 0x000fe20000000000 */
[----:B------:R-:W-:Y:S01]  /*7470*/  HGMMA.64x16x16.F32.BF16 R144, gdesc[UR48].tnspA.tnspB, R144 ;  /* 0x60200000309079f0 */ /* 0x000fe20008701890 */
        /* <DEDUP_REMOVED lines=18> */
[----:B------:R-:W-:Y:S01]  /*75a0*/  IMAD.U32 R226, RZ, RZ, UR14 ;  /* 0x0000000effe27e24 */ /* 0x000fe2000f8e00ff */
[----:B------:R-:W-:Y:S01]  /*75b0*/  HGMMA.64x16x16.F32.BF16 R192, gdesc[UR40].tnspA.tnspB, R192 ;  /* 0x6020000028c079f0 */ /* 0x000fe200087018c0 */
[----:B------:R-:W-:-:S02]  /*75c0*/  UIADD3 UR18, UR8, 0x130, URZ ;  /* 0x0000013008127890 */ /* 0x000fc4000fffe03f */
[----:B------:R-:W-:Y:S01]  /*75d0*/  UIADD3 UR10, UR8, 0x230, URZ ;  /* 0x00000230080a7890 */ /* 0x000fe2000fffe03f */
[----:B------:R-:W-:Y:S01]  /*75e0*/  UMOV UR5, 0x40000040 ;  /* 0x4000004000057882 */ /* 0x000fe20000000000 */
[----:B------:R-:W-:Y:S01]  /*75f0*/  HGMMA.64x16x16.F32.BF16 R176, gdesc[UR36].tnspA.tnspB, R176 ;  /* 0x6020000024b079f0 */ /* 0x000fe200087018b0 */
[----:B------:R-:W-:Y:S01]  /*7600*/  UMOV UR7, 0x40 ;  /* 0x0000004000077882 */ /* 0x000fe20000000000 */
[----:B------:R-:W-:Y:S01]  /*7610*/  UMOV UR23, 0x40 ;  /* 0x0000004000177882 */ /* 0x000fe20000000000 */
[----:B------:R-:W-:Y:S01]  /*7620*/  IMAD.U32 R227, RZ, RZ, UR15 ;  /* 0x0000000fffe37e24 */ /* 0x000fe2000f8e00ff */
[----:B------:R-:W-:Y:S01]  /*7630*/  UMOV UR19, 0x40 ;  /* 0x0000004000137882 */ /* 0x000fe20000000000 */
[----:B------:R-:W-:Y:S01]  /*7640*/  UMOV UR11, 0x40 ;  /* 0x00000040000b7882 */ /* 0x000fe20000000000 */
[----:B------:R1:W-:Y:S01]  /*7650*/  REDG.E.ADD.F32x4.FTZ.RN.STRONG.GPU desc[UR56][R6.64+0x3000], R48 ;  /* 0x00300030060079a6 */ /* 0x0003e2000c10f7b8 */
[----:B------:R-:W-:Y:S01]  /*7660*/  HGMMA.64x16x16.F32.BF16 R160, gdesc[UR32].tnspA.tnspB, R160 ;  /* 0x6020000020a079f0 */ /* 0x000fe200087018a0 */
[----:B------:R-:W-:Y:S01]  /*7670*/  UIADD3 UR14, UR8, 0x1b0, URZ ;  /* 0x000001b0080e7890 */ /* 0x000fe2000fffe03f */
[----:B------:R-:W-:Y:S01]  /*7680*/  UMOV UR20, UR4 ;  /* 0x0000000400147c82 */ /* 0x000fe20008000000 */
[----:B------:R-:W-:Y:S01]  /*7690*/  UMOV UR21, UR5 ;  /* 0x0000000500157c82 */ /* 0x000fe20008000000 */
[----:B------:R-:W-:Y:S01]  /*76a0*/  UMOV UR16, UR4 ;  /* 0x0000000400107c82 */ /* 0x000fe20008000000 */
[----:B------:R-:W-:Y:S01]  /*76b0*/  UMOV UR17, UR5 ;  /* 0x0000000500117c82 */ /* 0x000fe20008000000 */
[----:B------:R-:W-:Y:S01]  /*76c0*/  HGMMA.64x16x16.F32.BF16 R144, gdesc[UR28].tnspA.tnspB, R144 ;  /* 0x602000001c9079f0 */ /* 0x000fe20008701890 */
[----:B------:R-:W-:Y:S01]  /*76d0*/  UMOV UR12, UR4 ;  /* 0x00000004000c7c82 */ /* 0x000fe20008000000 */
[----:B------:R-:W-:Y:S01]  /*76e0*/  UMOV UR13, UR5 ;  /* 0x00000005000d7c82 */ /* 0x000fe20008000000 */
[----:B------:R-:W-:Y:S01]  /*76f0*/  UMOV UR15, 0x40 ;  /* 0x00000040000f7882 */ /* 0x000fe20000000000 */
[----:B------:R-:W-:Y:S01]  /*7700*/  UMOV UR8, UR4 ;  /* 0x0000000400087c82 */ /* 0x000fe20008000000 */
[----:B------:R-:W-:Y:S01]  /*7710*/  UMOV UR9, UR5 ;  /* 0x0000000500097c82 */ /* 0x000fe20008000000 */
[----:B------:R1:W-:Y:S01]  /*7720*/  REDG.E.ADD.F32x4.FTZ.RN.STRONG.GPU desc[UR56][R6.64+0x3800], R52 ;  /* 0x00380034060079a6 */ /* 0x0003e2000c10f7b8 */
[----:B------:R-:W-:Y:S04]  /*7730*/  HGMMA.64x16x16.F32.BF16 R208, gdesc[UR4].tnspA.tnspB, R208 ;  /* 0x6020000004d079f0 */ /* 0x000fe800087018d0 */
[----:B------:R-:W-:Y:S04]  /*7740*/  HGMMA.64x16x16.F32.BF16 R192, gdesc[UR20].tnspA.tnspB, R192 ;  /* 0x6020000014c079f0 */ /* 0x000fe800087018c0 */
[----:B------:R-:W-:Y:S04]  /*7750*/  HGMMA.64x16x16.F32.BF16 R176, gdesc[UR16].tnspA.tnspB, R176 ;  /* 0x6020000010b079f0 */ /* 0x000fe800087018b0 */
[----:B------:R-:W-:Y:S04]  /*7760*/  HGMMA.64x16x16.F32.BF16 R160, gdesc[UR12].tnspA.tnspB, R160 ;  /* 0x602000000ca079f0 */ /* 0x000fe800087018a0 */
[----:B------:R-:W-:Y:S03]  /*7770*/  HGMMA.64x16x16.F32.BF16 R144, gdesc[UR8].tnspA.tnspB, R144, gsb0 ;  /* 0x60200000089079f0 */ /* 0x000fe60008001890 */
[----:B------:R-:W-:-:S02]  /*7780*/  WARPGROUP.DEPBAR.LE gsb0, 0x1 ;  /* 0x00008000000079c5 */ /* 0x000fc40000010100 */
[----:B-1----:R-:W-:Y:S05]  /*7790*/  @!P0 BRA `(.L_x_76) ;  /* 0x0000000000048947 */ /* 0x002fea0003800000 */
[----:B------:R-:W-:Y:S01]  /*77a0*/  BPT.TRAP 0x1 ;  /* 0x000000040000795c */ /* 0x000fe20000300000 */
.L_x_76:
        /* <DEDUP_REMOVED lines=11> */
[----:B------:R-:W-:Y:S01]  /*7860*/  HGMMA.64x64x16.F32.BF16 R24, gdesc[UR56].tnspA, RZ, !UPT ;  /* 0x20e00000381879f0 */ /* 0x000fe2000c7018ff */
[----:B------:R-:W-:Y:S01]  /*7870*/  R2UR UR56, R20 ;  /* 0x00000000143872ca */ /* 0x000fe200000e0000 */
[----:B------:R-:W-:Y:S01]  /*7880*/  UMOV UR57, 0x40000040 ;  /* 0x4000004000397882 */ /* 0x000fe20000000000 */
[----:B------:R-:W-:Y:S01]  /*7890*/  R2UR UR58, R14 ;  /* 0x000000000e3a72ca */ /* 0x000fe200000e0000 */
[----:B------:R-:W-:Y:S01]  /*78a0*/  VIADD R14, R5, 0x600 ;  /* 0x00000600050e7836 */ /* 0x000fe20000000000 */
[----:B------:R-:W-:-:S13]  /*78b0*/  R2UR UR59, R15 ;  /* 0x000000000f3b72ca */ /* 0x000fda00000e0000 */
[----:B------:R-:W-:Y:S01]  /*78c0*/  HGMMA.64x64x16.F32.BF16 R24, gdesc[UR56].tnspA, R24 ;  /* 0x20e00000381879f0 */ /* 0x000fe20008701818 */
[----:B------:R-:W-:Y:S01]  /*78d0*/  R2UR UR56, R14 ;  /* 0x000000000e3872ca */ /* 0x000fe200000e0000 */
[----:B------:R-:W-:Y:S01]  /*78e0*/  UMOV UR57, 0x40000040 ;  /* 0x4000004000397882 */ /* 0x000fe20000000000 */
[----:B------:R-:W-:Y:S01]  /*78f0*/  R2UR UR58, R12 ;  /* 0x000000000c3a72ca */ /* 0x000fe200000e0000 */
[----:B------:R-:W-:Y:S01]  /*7900*/  VIADD R12, R5, 0x680 ;  /* 0x00000680050c7836 */ /* 0x000fe20000000000 */
[----:B------:R-:W-:Y:S01]  /*7910*/  R2UR UR59, R13 ;  /* 0x000000000d3b72ca */ /* 0x000fe200000e0000 */
[----:B------:R-:W-:-:S12]  /*7920*/  VIADD R5, R5, 0x700 ;  /* 0x0000070005057836 */ /* 0x000fd80000000000 */
[----:B------:R-:W-:Y:S01]  /*7930*/  HGMMA.64x64x16.F32.BF16 R24, gdesc[UR56].tnspA, R24 ;  /* 0x20e00000381879f0 */ /* 0x000fe20008701818 */
[----:B------:R-:W-:Y:S01]  /*7940*/  R2UR UR56, R12 ;  /* 0x000000000c3872ca */ /* 0x000fe200000e0000 */
[----:B------:R-:W-:Y:S01]  /*7950*/  UMOV UR57, 0x40000040 ;  /* 0x4000004000397882 */ /* 0x000fe20000000000 */
[----:B------:R-:W-:Y:S02]  /*7960*/  R2UR UR58, R10 ;  /* 0x000000000a3a72ca */ /* 0x000fe400000e0000 */
[----:B------:R-:W-:-:S13]  /*7970*/  R2UR UR59, R11 ;  /* 0x000000000b3b72ca */ /* 0x000fda00000e0000 */
[----:B------:R-:W-:Y:S01]  /*7980*/  HGMMA.64x64x16.F32.BF16 R24, gdesc[UR56].tnspA, R24 ;  /* 0x20e00000381879f0 */ /* 0x000fe20008701818 */
[----:B------:R-:W-:Y:S01]  /*7990*/  R2UR UR56, R5 ;  /* 0x00000000053872ca */ /* 0x000fe200000e0000 */
[----:B------:R-:W-:Y:S01]  /*79a0*/  UMOV UR57, 0x40000040 ;  /* 0x4000004000397882 */ /* 0x000fe20000000000 */
[----:B------:R-:W-:Y:S02]  /*79b0*/  R2UR UR58, R8 ;  /* 0x00000000083a72ca */ /* 0x000fe400000e0000 */
[----:B------:R-:W-:Y:S01]  /*79c0*/  R2UR UR59, R9 ;  /* 0x00000000093b72ca */ /* 0x000fe200000e0000 */
[----:B------:R-:W-:-:S12]  /*79d0*/  VIADD R5, R232, 0x400 ;  /* 0x00000400e8057836 */ /* 0x000fd80000000000 */
[----:B------:R-:W-:Y:S01]  /*79e0*/  HGMMA.64x64x16.F32.BF16 R24, gdesc[UR56].tnspA, R24, gsb0 ;  /* 0x20e00000381879f0 */ /* 0x000fe20008001818 */
[----:B------:R-:W-:Y:S01]  /*79f0*/  R2UR UR52, R5 ;  /* 0x00000000053472ca */ /* 0x000fe200000e0000 */
[----:B------:R-:W-:Y:S01]  /*7a00*/  UMOV UR53, 0x40000040 ;  /* 0x4000004000357882 */ /* 0x000fe20000000000 */
[----:B------:R-:W-:-:S05]  /*7a10*/  VIADD R5, R232, 0x480 ;  /* 0x00000480e8057836 */ /* 0x000fca0000000000 */
[----:B------:R-:W-:Y:S01]  /*7a20*/  R2UR UR44, R5 ;  /* 0x00000000052c72ca */ /* 0x000fe200000e0000 */
[----:B------:R-:W-:Y:S02]  /*7a30*/  WARPGROUP.DEPBAR.LE gsb0, 0x0 ;  /* 0x00008000000079c5 */ /* 0x000fe40000010000 */
[----:B------:R-:W-:Y:S01]  /*7a40*/  WARPGROUP.ARRIVE ;  /* 0x00000000000079c5 */ /* 0x000fe20000000000 */
[----:B------:R-:W-:Y:S01]  /*7a50*/  UMOV UR45, 0x40000040 ;  /* 0x40000040002d7882 */ /* 0x000fe20000000000 */
[----:B------:R-:W-:Y:S01]  /*7a60*/  VIADD R5, R232, 0x500 ;  /* 0x00000500e8057836 */ /* 0x000fe20000000000 */
[----:B------:R-:W-:Y:S01]  /*7a70*/  UMOV UR25, 0x40000040 ;  /* 0x4000004000197882 */ /* 0x000fe20000000000 */
[----:B------:R-:W-:Y:S01]  /*7a80*/  UMOV UR5, 0x40000040 ;  /* 0x4000004000057882 */ /* 0x000fe20000000000 */
[----:B------:R1:W-:Y:S01]  /*7a90*/  REDG.E.ADD.F32x4.FTZ.RN.STRONG.GPU desc[UR8][R6.64+0x4000], R24 ;  /* 0x00400018060079a6 */ /* 0x0003e2000c10f788 */
[----:B------:R-:W-:Y:S01]  /*7aa0*/  HGMMA.64x16x16.F32.BF16 R200, gdesc[UR52].tnspA.tnspB, R200 ;  /* 0x6020000034c879f0 */ /* 0x000fe200087018c8 */
[----:B------:R-:W-:-:S02]  /*7ab0*/  R2UR UR54, R22 ;  /* 0x00000000163672ca */ /* 0x000fc400000e0000 */
[----:B------:R-:W-:Y:S02]  /*7ac0*/  R2UR UR55, R23 ;  /* 0x00000000173772ca */ /* 0x000fe400000e0000 */
[----:B------:R-:W-:Y:S01]  /*7ad0*/  R2UR UR24, R5 ;  /* 0x00000000051872ca */ /* 0x000fe200000e0000 */
[----:B------:R-:W-:Y:S01]  /*7ae0*/  UMOV UR41, UR25 ;  /* 0x0000001900297c82 */ /* 0x000fe20008000000 */
[----:B------:R-:W-:Y:S01]  /*7af0*/  UMOV UR37, UR25 ;  /* 0x0000001900257c82 */ /* 0x000fe20008000000 */
[----:B------:R-:W-:Y:S01]  /*7b00*/  UMOV UR33, UR25 ;  /* 0x0000001900217c82 */ /* 0x000fe20008000000 */
[----:B------:R-:W-:Y:S01]  /*7b10*/  VIADD R232, R232, 0x580 ;  /* 0x00000580e8e87836 */ /* 0x000fe20000000000 */
[----:B------:R-:W-:Y:S01]  /*7b20*/  UMOV UR21, UR5 ;  /* 0x0000000500157c82 */ /* 0x000fe20008000000 */
[----:B------:R-:W-:Y:S01]  /*7b30*/  UMOV UR17, UR5 ;  /* 0x0000000500117c82 */ /* 0x000fe20008000000 */
[----:B------:R-:W-:Y:S01]  /*7b40*/  UMOV UR13, UR5 ;  /* 0x00000005000d7c82 */ /* 0x000fe20008000000 */
[----:B------:R1:W-:Y:S03]  /*7b50*/  REDG.E.ADD.F32x4.FTZ.RN.STRONG.GPU desc[UR8][R6.64+0x4800], R28 ;  /* 0x0048001c060079a6 */ /* 0x0003e6000c10f788 */
[----:B------:R-:W-:Y:S01]  /*7b60*/  HGMMA.64x16x16.F32.BF16 R184, gdesc[UR52].tnspA.tnspB, R184 ;  /* 0x6020000034b879f0 */ /* 0x000fe200087018b8 */
[----:B------:R-:W-:Y:S01]  /*7b70*/  R2UR UR54, R216 ;  /* 0x00000000d83672ca */ /* 0x000fe200000e0000 */
[----:B------:R-:W-:Y:S01]  /*7b80*/  UMOV UR40, UR24 ;  /* 0x0000001800287c82 */ /* 0x000fe20008000000 */
[----:B------:R-:W-:Y:S01]  /*7b90*/  R2UR UR55, R217 ;  /* 0x00000000d93772ca */ /* 0x000fe200000e0000 */
[----:B------:R-:W-:Y:S01]  /*7ba0*/  UMOV UR36, UR24 ;  /* 0x0000001800247c82 */ /* 0x000fe20008000000 */
[----:B------:R-:W-:Y:S01]  /*7bb0*/  UMOV UR32, UR24 ;  /* 0x0000001800207c82 */ /* 0x000fe20008000000 */
[----:B------:R-:W-:Y:S01]  /*7bc0*/  R2UR UR4, R232 ;  /* 0x00000000e80472ca */ /* 0x000fe200000e0000 */
[----:B------:R1:W-:Y:S04]  /*7bd0*/  REDG.E.ADD.F32x4.FTZ.RN.STRONG.GPU desc[UR8][R6.64+0x5000], R32 ;  /* 0x00500020060079a6 */ /* 0x0003e8000c10f788 */
[----:B------:R1:W-:Y:S04]  /*7be0*/  REDG.E.ADD.F32x4.FTZ.RN.STRONG.GPU desc[UR8][R6.64+0x5800], R36 ;  /* 0x00580024060079a6 */ /* 0x0003e8000c10f788 */
[----:B------:R1:W-:Y:S01]  /*7bf0*/  REDG.E.ADD.F32x4.FTZ.RN.STRONG.GPU desc[UR8][R6.64+0x6000], R40 ;  /* 0x00600028060079a6 */ /* 0x0003e2000c10f788 */
[----:B------:R-:W-:Y:S01]  /*7c00*/  HGMMA.64x16x16.F32.BF16 R168, gdesc[UR52].tnspA.tnspB, R168 ;  /* 0x6020000034a879f0 */ /* 0x000fe200087018a8 */
[----:B------:R-:W-:-:S02]  /*7c10*/  R2UR UR54, R218 ;  /* 0x00000000da3672ca */ /* 0x000fc400000e0000 */
[----:B------:R-:W-:Y:S01]  /*7c20*/  R2UR UR55, R219 ;  /* 0x00000000db3772ca */ /* 0x000fe200000e0000 */
[----:B------:R-:W-:Y:S01]  /*7c30*/  UMOV UR20, UR4 ;  /* 0x0000000400147c82 */ /* 0x000fe20008000000 */
[----:B------:R-:W-:Y:S01]  /*7c40*/  UMOV UR16, UR4 ;  /* 0x0000000400107c82 */ /* 0x000fe20008000000 */
[----:B------:R-:W-:Y:S01]  /*7c50*/  UMOV UR12, UR4 ;  /* 0x00000004000c7c82 */ /* 0x000fe20008000000 */
[----:B------:R1:W-:Y:S04]  /*7c60*/  REDG.E.ADD.F32x4.FTZ.RN.STRONG.GPU desc[UR8][R6.64+0x6800], R44 ;  /* 0x0068002c060079a6 */ /* 0x0003e8000c10f788 */
[----:B------:R1:W-:Y:S04]  /*7c70*/  REDG.E.ADD.F32x4.FTZ.RN.STRONG.GPU desc[UR8][R6.64+0x7000], R48 ;  /* 0x00700030060079a6 */ /* 0x0003e8000c10f788 */
[----:B------:R1:W-:Y:S01]  /*7c80*/  REDG.E.ADD.F32x4.FTZ.RN.STRONG.GPU desc[UR8][R6.64+0x7800], R52 ;  /* 0x00780034060079a6 */ /* 0x0003e2000c10f788 */
[----:B------:R-:W-:Y:S01]  /*7c90*/  HGMMA.64x16x16.F32.BF16 R152, gdesc[UR52].tnspA.tnspB, R152 ;  /* 0x60200000349879f0 */ /* 0x000fe20008701898 */
[----:B------:R-:W-:-:S02]  /*7ca0*/  R2UR UR54, R220 ;  /* 0x00000000dc3672ca */ /* 0x000fc400000e0000 */
[----:B------:R-:W-:-:S13]  /*7cb0*/  R2UR UR55, R221 ;  /* 0x00000000dd3772ca */ /* 0x000fda00000e0000 */
[----:B------:R-:W-:Y:S04]  /*7cc0*/  HGMMA.64x16x16.F32.BF16 R136, gdesc[UR52].tnspA.tnspB, R136 ;  /* 0x60200000348879f0 */ /* 0x000fe80008701888 */
[----:B------:R-:W-:Y:S01]  /*7cd0*/  HGMMA.64x16x16.F32.BF16 R200, gdesc[UR44].tnspA.tnspB, R200 ;  /* 0x602000002cc879f0 */ /* 0x000fe200087018c8 */
[----:B------:R-:W-:Y:S02]  /*7ce0*/  R2UR UR46, R222 ;  /* 0x00000000de2e72ca */ /* 0x000fe400000e0000 */
[----:B------:R-:W-:-:S13]  /*7cf0*/  R2UR UR47, R223 ;  /* 0x00000000df2f72ca */ /* 0x000fda00000e0000 */
[----:B------:R-:W-:Y:S01]  /*7d00*/  HGMMA.64x16x16.F32.BF16 R184, gdesc[UR44].tnspA.tnspB, R184 ;  /* 0x602000002cb879f0 */ /* 0x000fe200087018b8 */
[----:B------:R-:W-:Y:S02]  /*7d10*/  R2UR UR46, R224 ;  /* 0x00000000e02e72ca */ /* 0x000fe400000e0000 */
[----:B------:R-:W-:-:S13]  /*7d20*/  R2UR UR47, R225 ;  /* 0x00000000e12f72ca */ /* 0x000fda00000e0000 */
[----:B------:R-:W-:Y:S01]  /*7d30*/  HGMMA.64x16x16.F32.BF16 R168, gdesc[UR44].tnspA.tnspB, R168 ;  /* 0x602000002ca879f0 */ /* 0x000fe200087018a8 */
[----:B------:R-:W-:Y:S02]  /*7d40*/  R2UR UR46, R226 ;  /* 0x00000000e22e72ca */ /* 0x000fe400000e0000 */
[----:B------:R-:W-:-:S13]  /*7d50*/  R2UR UR47, R227 ;  /* 0x00000000e32f72ca */ /* 0x000fda00000e0000 */
[----:B------:R-:W-:Y:S01]  /*7d60*/  HGMMA.64x16x16.F32.BF16 R152, gdesc[UR44].tnspA.tnspB, R152 ;  /* 0x602000002c9879f0 */ /* 0x000fe20008701898 */
[----:B------:R-:W-:Y:S01]  /*7d70*/  UMOV UR46, UR50 ;  /* 0x00000032002e7c82 */ /* 0x000fe20008000000 */
[----:B------:R-:W-:Y:S02]  /*7d80*/  UMOV UR47, UR51 ;  /* 0x00000033002f7c82 */ /* 0x000fe40008000000 */
[----:B------:R-:W-:Y:S04]  /*7d90*/  HGMMA.64x16x16.F32.BF16 R136, gdesc[UR44].tnspA.tnspB, R136 ;  /* 0x602000002c8879f0 */ /* 0x000fe80008701888 */
[----:B------:R-:W-:Y:S01]  /*7da0*/  HGMMA.64x16x16.F32.BF16 R200, gdesc[UR24].tnspA.tnspB, R200 ;  /* 0x6020000018c879f0 */ /* 0x000fe200087018c8 */
[----:B------:R-:W-:Y:S01]  /*7db0*/  UMOV UR26, UR30 ;  /* 0x0000001e001a7c82 */ /* 0x000fe20008000000 */
[----:B------:R-:W-:-:S02]  /*7dc0*/  UMOV UR27, UR31 ;  /* 0x0000001f001b7c82 */ /* 0x000fc40008000000 */
[----:B------:R-:W-:Y:S04]  /*7dd0*/  HGMMA.64x16x16.F32.BF16 R184, gdesc[UR40].tnspA.tnspB, R184 ;  /* 0x6020000028b879f0 */ /* 0x000fe800087018b8 */
[----:B------:R-:W-:Y:S04]  /*7de0*/  HGMMA.64x16x16.F32.BF16 R168, gdesc[UR36].tnspA.tnspB, R168 ;  /* 0x6020000024a879f0 */ /* 0x000fe800087018a8 */
[----:B------:R-:W-:Y:S04]  /*7df0*/  HGMMA.64x16x16.F32.BF16 R152, gdesc[UR32].tnspA.tnspB, R152 ;  /* 0x60200000209879f0 */ /* 0x000fe80008701898 */
[----:B------:R-:W-:Y:S04]  /*7e00*/  HGMMA.64x16x16.F32.BF16 R136, gdesc[UR24].tnspA.tnspB, R136 ;  /* 0x60200000188879f0 */ /* 0x000fe80008701888 */
[----:B------:R-:W-:Y:S01]  /*7e10*/  HGMMA.64x16x16.F32.BF16 R200, gdesc[UR4].tnspA.tnspB, R200 ;  /* 0x6020000004c879f0 */ /* 0x000fe200087018c8 */
[----:B------:R-:W-:Y:S01]  /*7e20*/  UMOV UR6, UR10 ;  /* 0x0000000a00067c82 */ /* 0x000fe20008000000 */
[----:B------:R-:W-:-:S02]  /*7e30*/  UMOV UR7, UR11 ;  /* 0x0000000b00077c82 */ /* 0x000fc40008000000 */
[----:B------:R-:W-:Y:S04]  /*7e40*/  HGMMA.64x16x16.F32.BF16 R184, gdesc[UR20].tnspA.tnspB, R184 ;  /* 0x6020000014b879f0 */ /* 0x000fe800087018b8 */
[----:B------:R-:W-:Y:S04]  /*7e50*/  HGMMA.64x16x16.F32.BF16 R168, gdesc[UR16].tnspA.tnspB, R168 ;  /* 0x6020000010a879f0 */ /* 0x000fe800087018a8 */
[----:B------:R-:W-:Y:S04]  /*7e60*/  HGMMA.64x16x16.F32.BF16 R152, gdesc[UR12].tnspA.tnspB, R152 ;  /* 0x602000000c9879f0 */ /* 0x000fe80008701898 */
[----:B------:R-:W-:Y:S03]  /*7e70*/  HGMMA.64x16x16.F32.BF16 R136, gdesc[UR4].tnspA.tnspB, R136, gsb0 ;  /* 0x60200000048879f0 */ /* 0x000fe60008001888 */
[----:B------:R-:W-:-:S02]  /*7e80*/  WARPGROUP.DEPBAR.LE gsb0, 0x0 ;  /* 0x00008000000079c5 */ /* 0x000fc40000010000 */
[----:B-1----:R-:W-:Y:S05]  /*7e90*/  @!P0 BRA `(.L_x_77) ;  /* 0x0000000000048947 */ /* 0x002fea0003800000 */
[----:B------:R-:W-:Y:S01]  /*7ea0*/  BPT.TRAP 0x1 ;  /* 0x000000040000795c */ /* 0x000fe20000300000 */
.L_x_77:
[----:B------:R-:W-:Y:S01]  /*7eb0*/  UIADD3 UR61, UR61, 0x1, URZ ;  /* 0x000000013d3d7890 */ /* 0x000fe2000fffe03f */
[----:B------:R-:W-:Y:S01]  /*7ec0*/  VIADD R3, R3, 0x1 ;  /* 0x0000000103037836 */ /* 0x000fe20000000000 */
[----:B------:R-:W-:Y:S01]  /*7ed0*/  LOP3.LUT R17, R17, 0x1, RZ, 0x3c, !PT ;  /* 0x0000000111117812 */ /* 0x000fe200078e3cff */
[----:B------:R-:W-:-:S03]  /*7ee0*/  VIADD R16, R16, 0x31820 ;  /* 0x0003182010107836 */ /* 0x000fc60000000000 */
[----:B------:R-:W-:Y:S02]  /*7ef0*/  ISETP.LE.AND P1, PT, R231, UR61, PT ;  /* 0x0000003de7007c0c */ /* 0x000fe4000bf23270 */
[C---:B------:R-:W-:Y:S02]  /*7f00*/  ISETP.NE.AND P0, PT, R3.reuse, 0x2, PT ;  /* 0x000000020300780c */ /* 0x040fe40003f05270 */
[----:B------:R-:W-:Y:S02]  /*7f10*/  PRMT R16, RZ, 0x654, R16 ;  /* 0x00000654ff107816 */ /* 0x000fe40000000010 */
[----:B------:R-:W-:Y:S02]  /*7f20*/  SEL R5, RZ, 0x1, P0 ;  /* 0x00000001ff057807 */ /* 0x000fe40000000000 */
[----:B------:R2:W-:Y:S01]  /*7f30*/  SYNCS.ARRIVE.TRANS64.RED.A1T0 RZ, [R16+URZ], RZ ;  /* 0x000000ff10ff79a7 */ /* 0x0005e2000810043f */
[----:B------:R-:W-:Y:S02]  /*7f40*/  SEL R3, R3, RZ, P0 ;  /* 0x000000ff03037207 */ /* 0x000fe40000000000 */
[----:B------:R-:W-:-:S02]  /*7f50*/  LOP3.LUT R18, R18, R5, RZ, 0x3c, !PT ;  /* 0x0000000512127212 */ /* 0x000fc400078e3cff */
[----:B------:R-:W-:Y:S05]  /*7f60*/  @!P1 BRA `(.L_x_78) ;  /* 0xffffff94001c9947 */ /* 0x000fea000383ffff */
.L_x_67:
[----:B------:R-:W3:Y:S01]  /*7f70*/  S2UR UR10, SR_CTAID.Y ;  /* 0x00000000000a79c3 */ /* 0x000ee20000002600 */
[----:B------:R-:W-:Y:S01]  /*7f80*/  ULDC UR4, c[0x0][0x850] ;  /* 0x0002140000047ab9 */ /* 0x000fe20000000800 */
[----:B-1----:R-:W1:Y:S01]  /*7f90*/  S2R R2, SR_TID.X ;  /* 0x0000000000027919 */ /* 0x002e620000002100 */
[----:B------:R-:W-:Y:S01]  /*7fa0*/  UISETP.NE.AND UP0, UPT, UR4, 0x1, UPT ;  /* 0x000000010400788c */ /* 0x000fe2000bf05270 */
[----:B------:R-:W-:Y:S01]  /*7fb0*/  IMAD R0, R229, 0x2800, R230 ;  /* 0x00002800e5007824 */ /* 0x000fe200078e02e6 */
[----:B------:R-:W-:Y:S01]  /*7fc0*/  ULDC.64 UR12, c[0x0][0x818] ;  /* 0x00020600000c7ab9 */ /* 0x000fe20000000a00 */
[----:B------:R-:W-:Y:S01]  /*7fd0*/  ULDC.64 UR14, c[0x0][0x848] ;  /* 0x00021200000e7ab9 */ /* 0x000fe20000000a00 */
[----:B------:R-:W-:Y:S01]  /*7fe0*/  BSSY B1, `(.L_x_79) ;  /* 0x00000a1000017945 */ /* 0x000fe20003800000 */
[----:B------:R-:W4:Y:S01]  /*7ff0*/  S2UR UR8, SR_CTAID.X ;  /* 0x00000000000879c3 */ /* 0x000f220000002500 */
[----:B------:R-:W-:-:S07]  /*8000*/  LEA R0, R0, UR60, 0x2 ;  /* 0x0000003c00007c11 */ /* 0x000fce000f8e10ff */
[----:B------:R-:W-:Y:S06]  /*8010*/  BAR.SYNC.DEFER_BLOCKING 0x1, 0x100 ;  /* 0x0044000000007b1d */ /* 0x000fec0000010000 */
[----:B------:R-:W-:Y:S01]  /*8020*/  @UP0 ULDC UR6, c[0x0][0x854] ;  /* 0x0002150000060ab9 */ /* 0x000fe20000000800 */
[----:B------:R-:W-:Y:S01]  /*8030*/  @UP0 ULDC UR4, c[0x0][0x858] ;  /* 0x0002160000040ab9 */ /* 0x000fe20000000800 */
[----:B------:R-:W5:Y:S01]  /*8040*/  S2UR UR17, SR_CTAID.Z ;  /* 0x00000000001179c3 */ /* 0x000f620000002700 */
[----:B---3--:R-:W-:Y:S02]  /*8050*/  UIMAD.WIDE.U32 UR6, UR10, UR6, URZ ;  /* 0x000000060a0672a5 */ /* 0x008fe4000f8e003f */
[----:B------:R-:W-:-:S02]  /*8060*/  USHF.R.S32.HI UR5, URZ, 0x1f, UR10 ;  /* 0x0000001f3f057899 */ /* 0x000fc4000801140a */
[----:B------:R-:W-:-:S03]  /*8070*/  @UP0 USHF.R.U32.HI UR7, URZ, UR4, UR7 ;  /* 0x000000043f070299 */ /* 0x000fc60008011607 */
[----:B------:R-:W-:Y:S01]  /*8080*/  UMOV UR4, UR10 ;  /* 0x0000000a00047c82 */ /* 0x000fe20008000000 */
[----:B------:R-:W-:Y:S02]  /*8090*/  @UP0 USHF.R.S32.HI UR6, URZ, 0x1f, UR7 ;  /* 0x0000001f3f060899 */ /* 0x000fe40008011407 */
[----:B----4-:R-:W-:Y:S01]  /*80a0*/  UIMAD UR8, UR8, 0x5000, URZ ;  /* 0x00005000080878a4 */ /* 0x010fe2000f8e023f */
[----:B------:R3:W-:Y:S01]  /*80b0*/  STS.128 [R0], R56 ;  /* 0x0000003800007388 */ /* 0x0007e20000000c00 */
[----:B------:R-:W-:Y:S01]  /*80c0*/  @UP0 UMOV UR4, UR7 ;  /* 0x0000000700040c82 */ /* 0x000fe20008000000 */
[----:B-1----:R-:W-:Y:S01]  /*80d0*/  ISETP.NE.AND P1, PT, R2, 0x80, PT ;  /* 0x000000800200780c */ /* 0x002fe20003f25270 */
[----:B------:R-:W-:Y:S01]  /*80e0*/  USHF.R.S32.HI UR9, URZ, 0x1f, UR8 ;  /* 0x0000001f3f097899 */ /* 0x000fe20008011408 */
[----:B------:R3:W-:Y:S01]  /*80f0*/  STS.128 [R0+0x800], R60 ;  /* 0x0008003c00007388 */ /* 0x0007e20000000c00 */
[----:B------:R-:W-:Y:S02]  /*8100*/  @UP0 UMOV UR5, UR6 ;  /* 0x0000000600050c82 */ /* 0x000fe40008000000 */
[----:B------:R-:W-:Y:S01]  /*8110*/  UIMAD UR10, UR5, UR12, URZ ;  /* 0x0000000c050a72a4 */ /* 0x000fe2000f8e023f */
[----:B------:R3:W-:Y:S01]  /*8120*/  STS.128 [R0+0x1000], R96 ;  /* 0x0010006000007388 */ /* 0x0007e20000000c00 */
[----:B------:R-:W-:-:S02]  /*8130*/  UIMAD.WIDE.U32 UR6, UR4, UR12, UR8 ;  /* 0x0000000c040672a5 */ /* 0x000fc4000f8e0008 */
[----:B------:R-:W-:Y:S01]  /*8140*/  UIMAD UR10, UR4, UR13, UR10 ;  /* 0x0000000d040a72a4 */ /* 0x000fe2000f8e020a */
[----:B------:R3:W-:Y:S01]  /*8150*/  STS.128 [R0+0x1800], R100 ;  /* 0x0018006400007388 */ /* 0x0007e20000000c00 */
[----:B-----5:R-:W-:Y:S01]  /*8160*/  USHF.R.S32.HI UR16, URZ, 0x1f, UR17 ;  /* 0x0000001f3f107899 */ /* 0x020fe20008011411 */
[----:B------:R-:W-:Y:S02]  /*8170*/  ULDC.64 UR12, c[0x0][0x840] ;  /* 0x00021000000c7ab9 */ /* 0x000fe40000000a00 */
[----:B------:R3:W-:Y:S01]  /*8180*/  STS.128 [R0+0x2000], R64 ;  /* 0x0020004000007388 */ /* 0x0007e20000000c00 */
[----:B------:R-:W-:Y:S02]  /*8190*/  UIMAD UR5, UR5, UR12, URZ ;  /* 0x0000000c050572a4 */ /* 0x000fe4000f8e023f */
[----:B------:R-:W-:Y:S01]  /*81a0*/  UIMAD.WIDE.U32 UR8, UR4, UR12, UR8 ;  /* 0x0000000c040872a5 */ /* 0x000fe2000f8e0008 */
[----:B------:R3:W-:Y:S01]  /*81b0*/  STS.128 [R0+0x2800], R68 ;  /* 0x0028004400007388 */ /* 0x0007e20000000c00 */
[----:B------:R-:W-:-:S02]  /*81c0*/  UIMAD UR11, UR4, UR13, UR5 ;  /* 0x0000000d040b72a4 */ /* 0x000fc4000f8e0205 */
[----:B------:R-:W-:Y:S01]  /*81d0*/  UIADD3 UR5, UR7, UR10, URZ ;  /* 0x0000000a07057290 */ /* 0x000fe2000fffe03f */
[----:B------:R3:W-:Y:S01]  /*81e0*/  STS.128 [R0+0x3000], R104 ;  /* 0x0030006800007388 */ /* 0x0007e20000000c00 */
[----:B------:R-:W-:Y:S01]  /*81f0*/  ULDC.64 UR12, c[0x0][0x820] ;  /* 0x00020800000c7ab9 */ /* 0x000fe20000000a00 */
[----:B------:R-:W-:Y:S02]  /*8200*/  UIADD3 UR7, UR9, UR11, URZ ;  /* 0x0000000b09077290 */ /* 0x000fe4000fffe03f */
[----:B------:R3:W-:Y:S01]  /*8210*/  STS.128 [R0+0x3800], R108 ;  /* 0x0038006c00007388 */ /* 0x0007e20000000c00 */
[----:B------:R-:W-:Y:S02]  /*8220*/  UIMAD UR4, UR16, UR12, URZ ;  /* 0x0000000c100472a4 */ /* 0x000fe4000f8e023f */
[----:B------:R-:W-:Y:S01]  /*8230*/  UIMAD UR10, UR16, UR14, URZ ;  /* 0x0000000e100a72a4 */ /* 0x000fe2000f8e023f */
[----:B------:R3:W-:Y:S01]  /*8240*/  STS.128 [R0+0x4000], R72 ;  /* 0x0040004800007388 */ /* 0x0007e20000000c00 */
[----:B------:R-:W-:-:S02]  /*8250*/  UIMAD UR9, UR17, UR13, UR4 ;  /* 0x0000000d110972a4 */ /* 0x000fc4000f8e0204 */
[----:B------:R-:W-:Y:S01]  /*8260*/  UIMAD UR10, UR17, UR15, UR10 ;  /* 0x0000000f110a72a4 */ /* 0x000fe2000f8e020a */
[----:B------:R3:W-:Y:S01]  /*8270*/  STS.128 [R0+0x4800], R76 ;  /* 0x0048004c00007388 */ /* 0x0007e20000000c00 */
[----:B------:R-:W-:Y:S01]  /*8280*/  UMOV UR4, UR6 ;  /* 0x0000000600047c82 */ /* 0x000fe20008000000 */
[----:B------:R-:W-:Y:S01]  /*8290*/  UMOV UR6, UR8 ;  /* 0x0000000800067c82 */ /* 0x000fe20008000000 */
[----:B------:R-:W-:Y:S01]  /*82a0*/  UIMAD.WIDE.U32 UR4, UR17, UR12, UR4 ;  /* 0x0000000c110472a5 */ /* 0x000fe2000f8e0004 */
[----:B------:R3:W-:Y:S01]  /*82b0*/  STS.128 [R0+0x5000], R112 ;  /* 0x0050007000007388 */ /* 0x0007e20000000c00 */
[----:B------:R-:W-:Y:S01]  /*82c0*/  UIMAD.WIDE.U32 UR6, UR17, UR14, UR6 ;  /* 0x0000000e110672a5 */ /* 0x000fe2000f8e0006 */
[----:B------:R-:W-:Y:S02]  /*82d0*/  ULDC.64 UR12, c[0x0][0x800] ;  /* 0x00020000000c7ab9 */ /* 0x000fe40000000a00 */
[----:B------:R3:W-:Y:S01]  /*82e0*/  STS.128 [R0+0x5800], R116 ;  /* 0x0058007400007388 */ /* 0x0007e20000000c00 */
[----:B------:R-:W-:-:S02]  /*82f0*/  UIADD3 UR8, UR5, UR9, URZ ;  /* 0x0000000905087290 */ /* 0x000fc4000fffe03f */
[----:B------:R-:W-:Y:S01]  /*8300*/  ULEA UR12, UP0, UR4, UR12, 0x2 ;  /* 0x0000000c040c7291 */ /* 0x000fe2000f80103f */
[----:B------:R3:W-:Y:S01]  /*8310*/  STS.128 [R0+0x6000], R80 ;  /* 0x0060005000007388 */ /* 0x0007e20000000c00 */
[----:B------:R-:W-:Y:S01]  /*8320*/  ULDC.64 UR14, c[0x0][0x828] ;  /* 0x00020a00000e7ab9 */ /* 0x000fe20000000a00 */
[----:B------:R-:W-:Y:S02]  /*8330*/  UIADD3 UR5, UR7, UR10, URZ ;  /* 0x0000000a07057290 */ /* 0x000fe4000fffe03f */
[----:B------:R3:W-:Y:S01]  /*8340*/  STS.128 [R0+0x6800], R84 ;  /* 0x0068005400007388 */ /* 0x0007e20000000c00 */
[----:B------:R-:W-:Y:S02]  /*8350*/  ULEA UR14, UP1, UR6, UR14, 0x2 ;  /* 0x0000000e060e7291 */ /* 0x000fe4000f82103f */
[----:B------:R-:W-:Y:S01]  /*8360*/  ULEA.HI.X UR13, UR4, UR13, UR8, 0x2, UP0 ;  /* 0x0000000d040d7291 */ /* 0x000fe200080f1408 */
[----:B------:R3:W-:Y:S01]  /*8370*/  STS.128 [R0+0x7000], R120 ;  /* 0x0070007800007388 */ /* 0x0007e20000000c00 */
[----:B------:R-:W-:Y:S01]  /*8380*/  ULEA.HI.X UR5, UR6, UR15, UR5, 0x2, UP1 ;  /* 0x0000000f06057291 */ /* 0x000fe200088f1405 */
[----:B------:R-:W-:-:S02]  /*8390*/  ULDC UR4, c[0x0][0x740] ;  /* 0x0001d00000047ab9 */ /* 0x000fc40000000800 */
[----:B------:R3:W-:Y:S01]  /*83a0*/  STS.128 [R0+0x7800], R124 ;  /* 0x0078007c00007388 */ /* 0x0007e20000000c00 */
[----:B------:R-:W-:Y:S01]  /*83b0*/  FMUL.FTZ R208, R208, UR4 ;  /* 0x00000004d0d07c20 */ /* 0x000fe20008410000 */
[----:B------:R-:W-:Y:S01]  /*83c0*/  FMUL.FTZ R209, R209, UR4 ;  /* 0x00000004d1d17c20 */ /* 0x000fe20008410000 */
[----:B------:R-:W-:Y:S01]  /*83d0*/  FMUL.FTZ R210, R210, UR4 ;  /* 0x00000004d2d27c20 */ /* 0x000fe20008410000 */
        /* <DEDUP_REMOVED lines=16> */
[----:B------:R1:W-:Y:S06]  /*84e0*/  MEMBAR.ALL.CTA ;  /* 0x0000000000007992 */ /* 0x0003ec0000008000 */
[----:B-1----:R-:W1:Y:S01]  /*84f0*/  FENCE.VIEW.ASYNC.S ;  /* 0x00000000000073c6 */ /* 0x002e620000000000 */
        /* <DEDUP_REMOVED lines=65> */
[----:B-1----:R-:W-:Y:S06]  /*8910*/  BAR.SYNC.DEFER_BLOCKING 0x1, 0x100 ;  /* 0x0044000000007b1d */ /* 0x002fec0000010000 */
[----:B---3--:R-:W-:Y:S05]  /*8920*/  @P1 BRA `(.L_x_80) ;  /* 0x0000000000301947 */ /* 0x008fea0003800000 */
[----:B------:R-:W-:Y:S01]  /*8930*/  PLOP3.LUT P0, PT, PT, PT, PT, 0x80, 0x0 ;  /* 0x000000000000781c */ /* 0x000fe20003f0f070 */
[----:B------:R-:W-:Y:S01]  /*8940*/  UMOV UR6, 0x1400 ;  /* 0x0000140000067882 */ /* 0x000fe20000000000 */
[----:B------:R-:W-:Y:S01]  /*8950*/  UMOV UR8, 0x0 ;  /* 0x0000000000087882 */ /* 0x000fe20000000000 */
[----:B------:R-:W-:Y:S01]  /*8960*/  UMOV UR9, 0x14f00000 ;  /* 0x14f0000000097882 */ /* 0x000fe20000000000 */
[----:B------:R-:W-:-:S09]  /*8970*/  UMOV UR4, UR14 ;  /* 0x0000000e00047c82 */ /* 0x000fd20008000000 */
.L_x_81:
[----:B------:R-:W-:Y:S01]  /*8980*/  @P0 ELECT P2, URZ, PT ;  /* 0x00000000003f082f */ /* 0x000fe20003840000 */
[----:B------:R1:W-:-:S12]  /*8990*/  UBLKRED.G.S.ADD.F32.RN [UR4], [UR60], UR6, desc[UR8] ;  /* 0x000008043c0073bb */ /* 0x0003d800080a1406 */
[----:B------:R-:W-:Y:S02]  /*89a0*/  @P2 PLOP3.LUT P0, PT, P2, PT, PT, 0x8, 0x0 ;  /* 0x000000000000281c */ /* 0x000fe4000170e170 */
[----:B------:R-:W-:-:S11]  /*89b0*/  PLOP3.LUT P2, PT, PT, PT, PT, 0x8, 0x0 ;  /* 0x000000000000781c */ /* 0x000fd60003f4e170 */
[----:B-1----:R-:W-:Y:S05]  /*89c0*/  @P0 BRA.U.ANY `(.L_x_81) ;  /* 0xfffffffd00ec0947 */ /* 0x002fea000393ffff */
[----:B------:R0:W-:Y:S01]  /*89d0*/  UTMACMDFLUSH ;  /* 0x00000000000079b7 */ /* 0x0001e20000000000 */
[----:B------:R-:W-:-:S04]  /*89e0*/  DEPBAR.LE SB0, 0x0 ;  /* 0x000080000000791a */ /* 0x000fc80000000000 */
.L_x_80:
[----:B------:R-:W-:Y:S05]  /*89f0*/  BSYNC B1 ;  /* 0x0000000000017941 */ /* 0x000fea0003800000 */
.L_x_79:
[----:B------:R-:W-:Y:S06]  /*8a00*/  BAR.SYNC.DEFER_BLOCKING 0x1, 0x100 ;  /* 0x0044000000007b1d */ /* 0x000fec0000010000 */
[----:B------:R1:W-:Y:S04]  /*8a10*/  STS.128 [R0], R208 ;  /* 0x000000d000007388 */ /* 0x0003e80000000c00 */
[----:B------:R1:W-:Y:S04]  /*8a20*/  STS.128 [R0+0x800], R212 ;  /* 0x000800d400007388 */ /* 0x0003e80000000c00 */
        /* <DEDUP_REMOVED lines=17> */
[----:B------:R1:W-:Y:S01]  /*8b40*/  STS.128 [R0+0x9800], R140 ;  /* 0x0098008c00007388 */ /* 0x0003e20000000c00 */
[----:B------:R3:W-:Y:S06]  /*8b50*/  MEMBAR.ALL.CTA ;  /* 0x0000000000007992 */ /* 0x0007ec0000008000 */
[----:B---3--:R-:W3:Y:S02]  /*8b60*/  FENCE.VIEW.ASYNC.S ;  /* 0x00000000000073c6 */ /* 0x008ee40000000000 */
[----:B---3--:R-:W-:Y:S06]  /*8b70*/  BAR.SYNC.DEFER_BLOCKING 0x1, 0x100 ;  /* 0x0044000000007b1d */ /* 0x008fec0000010000 */
[----:B------:R-:W-:Y:S05]  /*8b80*/  @P1 BRA `(.L_x_64) ;  /* 0x00000018003c1947 */ /* 0x000fea0003800000 */
[----:B------:R-:W-:Y:S01]  /*8b90*/  PLOP3.LUT P0, PT, PT, PT, PT, 0x80, 0x0 ;  /* 0x000000000000781c */ /* 0x000fe20003f0f070 */
[----:B------:R-:W-:Y:S01]  /*8ba0*/  UMOV UR6, 0x1400 ;  /* 0x0000140000067882 */ /* 0x000fe20000000000 */
[----:B------:R-:W-:Y:S01]  /*8bb0*/  UMOV UR8, 0x0 ;  /* 0x0000000000087882 */ /* 0x000fe20000000000 */
[----:B------:R-:W-:Y:S01]  /*8bc0*/  UMOV UR9, 0x14f00000 ;  /* 0x14f0000000097882 */ /* 0x000fe20000000000 */
[----:B------:R-:W-:Y:S01]  /*8bd0*/  UMOV UR4, UR12 ;  /* 0x0000000c00047c82 */ /* 0x000fe20008000000 */
[----:B------:R-:W-:-:S08]  /*8be0*/  UMOV UR5, UR13 ;  /* 0x0000000d00057c82 */ /* 0x000fd00008000000 */
.L_x_82:
[----:B------:R-:W-:Y:S01]  /*8bf0*/  @P0 ELECT P1, URZ, PT ;  /* 0x00000000003f082f */ /* 0x000fe20003820000 */
[----:B------:R3:W-:-:S12]  /*8c00*/  UBLKRED.G.S.ADD.F32.RN [UR4], [UR60], UR6, desc[UR8] ;  /* 0x000008043c0073bb */ /* 0x0007d800080a1406 */
[----:B------:R-:W-:Y:S02]  /*8c10*/  @P1 PLOP3.LUT P0, PT, P1, PT, PT, 0x8, 0x0 ;  /* 0x000000000000181c */ /* 0x000fe40000f0e170 */
[----:B------:R-:W-:-:S11]  /*8c20*/  PLOP3.LUT P1, PT, PT, PT, PT, 0x8, 0x0 ;  /* 0x000000000000781c */ /* 0x000fd60003f2e170 */
[----:B---3--:R-:W-:Y:S05]  /*8c30*/  @P0 BRA.U.ANY `(.L_x_82) ;  /* 0xfffffffd00ec0947 */ /* 0x008fea000393ffff */
[----:B------:R0:W-:Y:S01]  /*8c40*/  UTMACMDFLUSH ;  /* 0x00000000000079b7 */ /* 0x0001e20000000000 */
[----:B------:R-:W-:-:S04]  /*8c50*/  DEPBAR.LE SB0, 0x0 ;  /* 0x000080000000791a */ /* 0x000fc80000000000 */
[----:B------:R-:W-:Y:S05]  /*8c60*/  BRA `(.L_x_64) ;  /* 0x0000001800047947 */ /* 0x000fea0003800000 */
.L_x_62:
[----:B------:R-:W-:-:S08]  /*8c70*/  NOP ;  /* 0x0000000000007918 */ /* 0x000fd00000000000 */
[----:B------:R-:W1:-:S00]  /*8c80*/  USETMAXREG.DEALLOC.CTAPOOL 0x18 ;  /* 0x00000018000079c8 */ /* 0x000e4000080e0500 */
[----:B-1----:R-:W-:-:S06]  /*8c90*/  LOP3.LUT R0, R0, 0x3, RZ, 0xc0, !PT ;  /* 0x0000000300007812 */ /* 0x002fcc00078ec0ff */
[----:B------:R-:W1:Y:S02]  /*8ca0*/  SHFL.IDX PT, R0, R0, RZ, 0x1f ;  /* 0x00001fff00007589 */ /* 0x000e6400000e0000 */
[----:B-1----:R-:W-:-:S13]  /*8cb0*/  ISETP.NE.AND P0, PT, R0, RZ, PT ;  /* 0x000000ff0000720c */ /* 0x002fda0003f05270 */
[----:B------:R-:W-:Y:S05]  /*8cc0*/  @P0 BRA `(.L_x_64) ;  /* 0x0000001400ec0947 */ /* 0x000fea0003800000 */
        /* <DEDUP_REMOVED lines=12> */
[----:B------:R-:W-:-:S03]  /*8d90*/  IMAD.MOV.U32 R17, RZ, RZ, RZ ;  /* 0x000000ffff117224 */ /* 0x000fc600078e00ff */
[----:B------:R-:W4:Y:S07]  /*8da0*/  S2UR UR20, SR_CTAID.Y ;  /* 0x00000000001479c3 */ /* 0x000f2e0000002600 */
[----:B------:R-:W-:Y:S01]  /*8db0*/  @UP0 ULDC UR4, c[0x0][0x2ec] ;  /* 0x0000bb0000040ab9 */ /* 0x000fe20000000800 */
[----:B------:R-:W5:Y:S01]  /*8dc0*/  LDC.64 R4, c[0x0][0x718] ;  /* 0x0001c600ff047b82 */ /* 0x000f620000000a00 */
[----:B------:R-:W-:Y:S01]  /*8dd0*/  @UP0 ULDC UR6, c[0x0][0x2f0] ;  /* 0x0000bc0000060ab9 */ /* 0x000fe20000000800 */
[----:B-1----:R-:W-:Y:S01]  /*8de0*/  SHF.R.S32.HI R7, RZ, 0x1f, R7 ;  /* 0x0000001fff077819 */ /* 0x002fe20000011407 */
[----:B----4-:R-:W-:-:S02]  /*8df0*/  UIMAD.WIDE.U32 UR4, UR20, UR4, URZ ;  /* 0x00000004140472a5 */ /* 0x010fc4000f8e003f */
[----:B------:R-:W-:Y:S02]  /*8e00*/  UMOV UR12, UR20 ;  /* 0x00000014000c7c82 */ /* 0x000fe40008000000 */
[C---:B--2---:R-:W-:Y:S01]  /*8e10*/  IMAD R8, R7.reuse, R2, RZ ;  /* 0x0000000207087224 */ /* 0x044fe200078e02ff */
[----:B------:R-:W-:Y:S01]  /*8e20*/  @UP0 USHF.R.U32.HI UR12, URZ, UR6, UR5 ;  /* 0x000000063f0c0299 */ /* 0x000fe20008011605 */
[----:B-----5:R-:W-:Y:S02]  /*8e30*/  IMAD R6, R7, R4, RZ ;  /* 0x0000000407067224 */ /* 0x020fe400078e02ff */
[----:B------:R-:W-:Y:S02]  /*8e40*/  IMAD R13, R3, UR20, R8 ;  /* 0x00000014030d7c24 */ /* 0x000fe4000f8e0208 */
[----:B------:R-:W1:Y:S01]  /*8e50*/  LDC.64 R8, c[0x0][0x720] ;  /* 0x0001c800ff087b82 */ /* 0x000e620000000a00 */
[----:B------:R-:W-:Y:S02]  /*8e60*/  IMAD R11, R5, UR20, R6 ;  /* 0x00000014050b7c24 */ /* 0x000fe4000f8e0206 */
[----:B------:R-:W-:-:S04]  /*8e70*/  IMAD.WIDE.U32 R4, R4, UR20, RZ ;  /* 0x0000001404047c25 */ /* 0x000fc8000f8e00ff */
[----:B------:R-:W-:Y:S01]  /*8e80*/  IMAD.IADD R5, R5, 0x1, R11 ;  /* 0x0000000105057824 */ /* 0x000fe200078e020b */
[----:B------:R-:W2:Y:S01]  /*8e90*/  LDC.64 R6, c[0x0][0x738] ;  /* 0x0001ce00ff067b82 */ /* 0x000ea20000000a00 */
[----:B---3--:R-:W-:Y:S01]  /*8ea0*/  SHF.R.S32.HI R11, RZ, 0x1f, R10 ;  /* 0x0000001fff0b7819 */ /* 0x008fe2000001140a */
[----:B------:R-:W-:-:S04]  /*8eb0*/  IMAD.WIDE.U32 R2, R2, UR20, RZ ;  /* 0x0000001402027c25 */ /* 0x000fc8000f8e00ff */
        /* <DEDUP_REMOVED lines=17> */
.L_x_99:
[----:B------:R-:W-:Y:S02]  /*8fd0*/  IMAD.IADD R14, R5, 0x1, R9 ;  /* 0x00000001050e7824 */ /* 0x000fe400078e0209 */
[----:B------:R-:W-:Y:S02]  /*8fe0*/  IMAD.IADD R6, R3, 0x1, R11 ;  /* 0x0000000103067824 */ /* 0x000fe400078e020b */
[----:B-1----:R-:W-:Y:S01]  /*8ff0*/  IMAD.MOV.U32 R0, RZ, RZ, 0x1 ;  /* 0x00000001ff007424 */ /* 0x002fe200078e00ff */
[----:B------:R-:W-:Y:S06]  /*9000*/  @P0 BRA `(.L_x_85) ;  /* 0x0000000000180947 */ /* 0x000fec0003800000 */
[----:B------:R-:W1:Y:S01]  /*9010*/  S2R R10, SR_TID.X ;  /* 0x00000000000a7919 */ /* 0x000e620000002100 */
[----:B------:R-:W-:-:S04]  /*9020*/  IMAD.MOV.U32 R8, RZ, RZ, 0x8100 ;  /* 0x00008100ff087424 */ /* 0x000fc800078e00ff */
[----:B------:R2:W-:Y:S01]  /*9030*/  SYNCS.ARRIVE.TRANS64 RZ, [R7+URZ+0x31810], R8 ;  /* 0x0318100807ff79a7 */ /* 0x0005e2000800003f */
[----:B-1----:R-:W-:-:S13]  /*9040*/  LOP3.LUT P1, RZ, R10, 0x1f, RZ, 0xc0, !PT ;  /* 0x0000001f0aff7812 */ /* 0x002fda000782c0ff */
[----:B--2---:R-:W-:Y:S05]  /*9050*/  @!P1 BRA `(.L_x_85) ;  /* 0x0000000000049947 */ /* 0x004fea0003800000 */
[----:B------:R-:W-:Y:S01]  /*9060*/  BPT.TRAP 0x1 ;  /* 0x000000040000795c */ /* 0x000fe20000300000 */
.L_x_85:
        /* <DEDUP_REMOVED lines=22> */
[----:B------:R-:W1:Y:S01]  /*91d0*/  LDC R11, c[0x0][0x280] ;  /* 0x0000a000ff0b7b82 */ /* 0x000e620000000800 */
[----:B------:R-:W-:Y:S01]  /*91e0*/  UMOV UR41, UR17 ;  /* 0x0000001100297c82 */ /* 0x000fe20008000000 */
[----:B------:R-:W-:Y:S01]  /*91f0*/  UMOV UR35, UR19 ;  /* 0x0000001300237c82 */ /* 0x000fe20008000000 */
[----:B------:R-:W-:Y:S01]  /*9200*/  LEA.HI.X R14, R4, R9, R14, 0x2, P1 ;  /* 0x00000009040e7211 */ /* 0x000fe200008f140e */
[----:B------:R-:W-:Y:S01]  /*9210*/  UMOV UR33, UR17 ;  /* 0x0000001100217c82 */ /* 0x000fe20008000000 */
[----:B------:R-:W-:Y:S01]  /*9220*/  R2UR UR22, R10 ;  /* 0x000000000a1672ca */ /* 0x000fe200000e0000 */
[----:B------:R-:W-:Y:S01]  /*9230*/  UMOV UR26, 0xc0 ;  /* 0x000000c0001a7882 */ /* 0x000fe20000000000 */
        /* <DEDUP_REMOVED lines=69> */
[----:B------:R-:W-:Y:S01]  /*9690*/  VIADD R11, R11, 0x3f ;  /* 0x0000003f0b0b7836 */ /* 0x000fe20000000000 */
[----:B------:R-:W-:Y:S01]  /*96a0*/  IADD3 R10, P1, R10, 0x100, RZ ;  /* 0x000001000a0a7810 */ /* 0x000fe20007f3e0ff */
[----:B------:R-:W-:Y:S01]  /*96b0*/  IMAD.MOV.U32 R9, RZ, RZ, 0x1 ;  /* 0x00000001ff097424 */ /* 0x000fe200078e00ff */
[----:B------:R-:W-:Y:S01]  /*96c0*/  CS2R R16, SRZ ;  /* 0x0000000000107805 */ /* 0x000fe2000001ff00 */
[----:B------:R-:W-:Y:S01]  /*96d0*/  IMAD.MOV.U32 R8, RZ, RZ, RZ ;  /* 0x000000ffff087224 */ /* 0x000fe200078e00ff */
[----:B------:R-:W-:-:S04]  /*96e0*/  SHF.R.S32.HI R0, RZ, 0x1f, R11 ;  /* 0x0000001fff007819 */ /* 0x000fc8000001140b */
[----:B------:R-:W-:Y:S02]  /*96f0*/  LEA.HI R0, R0, R11, RZ, 0x6 ;  /* 0x0000000b00007211 */ /* 0x000fe400078f30ff */
[----:B--2---:R-:W-:Y:S01]  /*9700*/  LEA R11, P2, R2, R12, 0x2 ;  /* 0x0000000c020b7211 */ /* 0x004fe200078410ff */
[----:B------:R-:W-:Y:S01]  /*9710*/  IMAD.X R12, RZ, RZ, R14, P1 ;  /* 0x000000ffff0c7224 */ /* 0x000fe200008e060e */
[----:B------:R-:W-:Y:S01]  /*9720*/  LEA.HI.SX32 R14, R0, 0xffffffff, 0x1a ;  /* 0xffffffff000e7811 */ /* 0x000fe200078fd2ff */
[----:B------:R-:W-:Y:S01]  /*9730*/  IMAD.MOV.U32 R0, RZ, RZ, 0x1 ;  /* 0x00000001ff007424 */ /* 0x000fe200078e00ff */
[----:B------:R-:W-:Y:S02]  /*9740*/  LEA.HI.X R13, R2, R13, R6, 0x2, P2 ;  /* 0x0000000d020d7211 */ /* 0x000fe400010f1406 */
[----:B-1----:R-:W-:-:S07]  /*9750*/  LOP3.LUT R15, R15, 0x1f, RZ, 0xc0, !PT ;  /* 0x0000001f0f0f7812 */ /* 0x002fce00078ec0ff */
.L_x_91:
[----:B------:R-:W-:-:S04]  /*9760*/  SHF.L.U32 R4, R9, 0x1f, RZ ;  /* 0x0000001f09047819 */ /* 0x000fc800000006ff */
[----:B-1----:R-:W1:Y:S02]  /*9770*/  SYNCS.PHASECHK.TRANS64.TRYWAIT P1, [R7+URZ+0x31838], R4 ;  /* 0x03183804070075a7 */ /* 0x002e64000802017f */
[----:B-12--5:R-:W-:Y:S05]  /*9780*/  @!P1 BRA `(.L_x_87) ;  /* 0x0000000c00989947 */ /* 0x026fea0003800000 */
.L_x_100:
[----:B------:R-:W-:Y:S05]  /*9790*/  @P0 BRA `(.L_x_88) ;  /* 0x0000000000140947 */ /* 0x000fea0003800000 */
[----:B------:R-:W-:Y:S01]  /*97a0*/  ISETP.NE.AND P1, PT, R15, RZ, PT ;  /* 0x000000ff0f00720c */ /* 0x000fe20003f25270 */
[----:B-1----:R-:W-:-:S04]  /*97b0*/  IMAD.MOV.U32 R4, RZ, RZ, 0x8100 ;  /* 0x00008100ff047424 */ /* 0x002fc800078e00ff */
[----:B------:R2:W-:Y:S08]  /*97c0*/  SYNCS.ARRIVE.TRANS64 RZ, [R7+URZ+0x31830], R4 ;  /* 0x0318300407ff79a7 */ /* 0x0005f0000800003f */
[----:B------:R-:W-:Y:S05]  /*97d0*/  @!P1 BRA `(.L_x_88) ;  /* 0x0000000000049947 */ /* 0x000fea0003800000 */
[----:B------:R-:W-:Y:S01]  /*97e0*/  BPT.TRAP 0x1 ;  /* 0x000000040000795c */ /* 0x000fe20000300000 */
.L_x_88:
[----:B------:R3:W-:Y:S02]  /*97f0*/  STL.64 [R1], R2 ;  /* 0x0000000201007387 */ /* 0x0007e40000100a00 */
[----:B---3--:R-:W1:Y:S02]  /*9800*/  LDC.64 R2, c[0x0][0x198] ;  /* 0x00006600ff027b82 */ /* 0x008e640000000a00 */
[----:B-12---:R-:W-:-:S05]  /*9810*/  IMAD.MOV.U32 R4, RZ, RZ, R2 ;  /* 0x000000ffff047224 */ /* 0x006fca00078e0002 */
[----:B------:R-:W-:-:S04]  /*9820*/  IADD3 R5, P1, R4, 0x1f0, RZ ;  /* 0x000001f004057810 */ /* 0x000fc80007f3e0ff */
[----:B------:R-:W-:Y:S01]  /*9830*/  R2UR UR6, R5 ;  /* 0x00000000050672ca */ /* 0x000fe200000e0000 */
[----:B------:R-:W-:Y:S02]  /*9840*/  IMAD.MOV.U32 R5, RZ, RZ, R3 ;  /* 0x000000ffff057224 */ /* 0x000fe400078e0003 */
[----:B------:R1:W5:Y:S01]  /*9850*/  LDL.LU.64 R2, [R1] ;  /* 0x0000000001027983 */ /* 0x0003620000300a00 */
        /* <DEDUP_REMOVED lines=43> */
.L_x_102:
[----:B------:R-:W-:Y:S01]  /*9b10*/  LOP3.LUT R9, R9, 0x1, RZ, 0x3c, !PT ;  /* 0x0000000109097812 */ /* 0x000fe200078e3cff */
[----:B------:R-:W-:Y:S06]  /*9b20*/  @P2 BRA `(.L_x_90) ;  /* 0x0000000000142947 */ /* 0x000fec0003800000 */
[----:B------:R-:W-:Y:S01]  /*9b30*/  ISETP.NE.AND P1, PT, R15, RZ, PT ;  /* 0x000000ff0f00720c */ /* 0x000fe20003f25270 */
[----:B-1----:R-:W-:-:S04]  /*9b40*/  IMAD.MOV.U32 R20, RZ, RZ, 0x8100 ;  /* 0x00008100ff147424 */ /* 0x002fc800078e00ff */
[----:B------:R2:W-:Y:S08]  /*9b50*/  SYNCS.ARRIVE.TRANS64 RZ, [R18+URZ+0x31810], R20 ;  /* 0x0318101412ff79a7 */ /* 0x0005f0000800003f */
[----:B------:R-:W-:Y:S05]  /*9b60*/  @!P1 BRA `(.L_x_90) ;  /* 0x0000000000049947 */ /* 0x000fea0003800000 */
[----:B------:R-:W-:Y:S01]  /*9b70*/  BPT.TRAP 0x1 ;  /* 0x000000040000795c */ /* 0x000fe20000300000 */
.L_x_90:
[----:B------:R-:W-:Y:S01]  /*9b80*/  R2UR UR43, R8 ;  /* 0x00000000082b72ca */ /* 0x000fe200000e0000 */
[----:B------:R-:W-:Y:S01]  /*9b90*/  IMAD R8, R17, 0x8000, R7 ;  /* 0x0000800011087824 */ /* 0x000fe200078e0207 */
        /* <DEDUP_REMOVED lines=51> */
.L_x_86:
[----:B------:R-:W-:-:S04]  /*9ed0*/  SHF.L.U32 R10, R9, 0x1f, RZ ;  /* 0x0000001f090a7819 */ /* 0x000fc800000006ff */
[----:B------:R-:W3:Y:S02]  /*9ee0*/  SYNCS.PHASECHK.TRANS64.TRYWAIT P1, [R7+URZ+0x31838], R10 ;  /* 0x0318380a070075a7 */ /* 0x000ee4000802017f */
[----:B---3--:R-:W-:Y:S05]  /*9ef0*/  @!P1 BRA `(.L_x_92) ;  /* 0x0000000400e89947 */ /* 0x008fea0003800000 */
.L_x_103:
[----:B------:R-:W-:Y:S05]  /*9f00*/  @P0 BRA `(.L_x_93) ;  /* 0x0000000000180947 */ /* 0x000fea0003800000 */
[----:B------:R-:W4:Y:S01]  /*9f10*/  S2R R11, SR_TID.X ;  /* 0x00000000000b7919 */ /* 0x000f220000002100 */
[----:B---3--:R-:W-:-:S04]  /*9f20*/  IMAD.MOV.U32 R10, RZ, RZ, 0x8100 ;  /* 0x00008100ff0a7424 */ /* 0x008fc800078e00ff */
[----:B------:R3:W-:Y:S01]  /*9f30*/  SYNCS.ARRIVE.TRANS64 RZ, [R7+URZ+0x31830], R10 ;  /* 0x0318300a07ff79a7 */ /* 0x0007e2000800003f */
[----:B----4-:R-:W-:-:S13]  /*9f40*/  LOP3.LUT P0, RZ, R11, 0x1f, RZ, 0xc0, !PT ;  /* 0x0000001f0bff7812 */ /* 0x010fda000780c0ff */
[----:B---3--:R-:W-:Y:S05]  /*9f50*/  @!P0 BRA `(.L_x_93) ;  /* 0x0000000000048947 */ /* 0x008fea0003800000 */
[----:B------:R-:W-:Y:S01]  /*9f60*/  BPT.TRAP 0x1 ;  /* 0x000000040000795c */ /* 0x000fe20000300000 */
.L_x_93:
[----:B---3--:R-:W3:Y:S01]  /*9f70*/  LDC.64 R10, c[0x0][0x728] ;  /* 0x0001ca00ff0a7b82 */ /* 0x008ee20000000a00 */
        /* <DEDUP_REMOVED lines=15> */
[----:B------:R-:W-:-:S02]  /*a070*/  UIADD3 UR40, UR8, 0x24100, URZ ;  /* 0x0002410008287890 */ /* 0x000fc4000fffe03f */
[----:B------:R-:W-:Y:S02]  /*a080*/  UIADD3 UR41, UR8, 0x31830, URZ ;  /* 0x0003183008297890 */ /* 0x000fe4000fffe03f */
[----:B------:R-:W-:Y:S02]  /*a090*/  UIADD3 UR32, UR8, 0x26100, URZ ;  /* 0x0002610008207890 */ /* 0x000fe4000fffe03f */
[----:B------:R-:W-:Y:S01]  /*a0a0*/  UIADD3 UR24, UR8, 0x28100, URZ ;  /* 0x0002810008187890 */ /* 0x000fe2000fffe03f */
[C---:B---3--:R-:W-:Y:S01]  /*a0b0*/  LEA R10, P0, R2.reuse, R10, 0x2 ;  /* 0x0000000a020a7211 */ /* 0x048fe200078010ff */
        /* <DEDUP_REMOVED lines=18> */
[----:B------:R-:W-:-:S02]  /*a1e0*/  ISETP.NE.AND P0, PT, R17, 0x2, PT ;  /* 0x000000021100780c */ /* 0x000fc40003f05270 */
[----:B------:R-:W-:Y:S02]  /*a1f0*/  LOP3.LUT R6, R9, 0x1, RZ, 0x3c, !PT ;  /* 0x0000000109067812 */ /* 0x000fe400078e3cff */
        /* <DEDUP_REMOVED lines=8> */
[----:B---3--:R-:W-:Y:S01]  /*a280*/  NOP ;  /* 0x0000000000007918 */ /* 0x008fe20000000000 */
.L_x_83:
[----:B------:R-:W-:Y:S05]  /*a290*/  WARPSYNC.ALL ;  /* 0x0000000000007948 */ /* 0x000fea0003800000 */
[----:B------:R-:W-:-:S13]  /*a2a0*/  ELECT P0, URZ, PT ;  /* 0x00000000003f782f */ /* 0x000fda0003800000 */
[----:B------:R-:W-:Y:S05]  /*a2b0*/  @!P0 BRA `(.L_x_64) ;  /* 0x0000000000708947 */ /* 0x000fea0003800000 */
[----:B------:R-:W-:-:S04]  /*a2c0*/  LOP3.LUT R19, R19, 0x2, RZ, 0xfc, !PT ;  /* 0x0000000213137812 */ /* 0x000fc800078efcff */
[----:B------:R-:W-:-:S13]  /*a2d0*/  ISETP.NE.AND P1, PT, R19, 0x3, PT ;  /* 0x000000031300780c */ /* 0x000fda0003f25270 */
[----:B------:R-:W-:Y:S05]  /*a2e0*/  @!P1 BRA `(.L_x_94) ;  /* 0x0000000000049947 */ /* 0x000fea0003800000 */
[----:B------:R-:W-:Y:S01]  /*a2f0*/  BPT.TRAP 0x1 ;  /* 0x000000040000795c */ /* 0x000fe20000300000 */
.L_x_94:
[----:B------:R-:W3:Y:S01]  /*a300*/  S2R R3, SR_CgaCtaId ;  /* 0x0000000000037919 */ /* 0x000ee20000008800 */
[----:B------:R-:W-:-:S04]  /*a310*/  MOV R2, 0x400 ;  /* 0x0000040000027802 */ /* 0x000fc80000000f00 */
[----:B---3--:R-:W-:Y:S02]  /*a320*/  LEA R5, R3, R2, 0x18 ;  /* 0x0000000203057211 */ /* 0x008fe400078ec0ff */
[----:B------:R-:W-:-:S03]  /*a330*/  SHF.L.U32 R3, R0, 0x1f, RZ ;  /* 0x0000001f00037819 */ /* 0x000fc600000006ff */
[----:B------:R-:W-:-:S04]  /*a340*/  VIADD R2, R5, 0x31820 ;  /* 0x0003182005027836 */ /* 0x000fc80000000000 */
[----:B------:R-:W-:-:S04]  /*a350*/  IMAD R4, R17, 0x8, R2 ;  /* 0x0000000811047824 */ /* 0x000fc800078e0202 */
[----:B------:R-:W3:Y:S02]  /*a360*/  SYNCS.PHASECHK.TRANS64.TRYWAIT P0, [R4+URZ], R3 ;  /* 0x00000003040075a7 */ /* 0x000ee4000800017f */
[----:B---3--:R-:W-:Y:S05]  /*a370*/  @!P0 BRA `(.L_x_95) ;  /* 0x0000000000dc8947 */ /* 0x008fea0003800000 */
.L_x_104:
[----:B------:R-:W-:-:S05]  /*a380*/  VIADD R17, R17, 0x1 ;  /* 0x0000000111117836 */ /* 0x000fca0000000000 */
[----:B------:R-:W-:-:S04]  /*a390*/  ISETP.NE.AND P0, PT, R17, 0x2, PT ;  /* 0x000000021100780c */ /* 0x000fc80003f05270 */
[----:B---3--:R-:W-:Y:S02]  /*a3a0*/  SEL R3, RZ, 0x1, P0 ;  /* 0x00000001ff037807 */ /* 0x008fe40000000000 */
[----:B------:R-:W-:Y:S02]  /*a3b0*/  SEL R17, R17, RZ, P0 ;  /* 0x000000ff11117207 */ /* 0x000fe40000000000 */
[----:B------:R-:W-:-:S03]  /*a3c0*/  LOP3.LUT R0, R0, R3, RZ, 0x3c, !PT ;  /* 0x0000000300007212 */ /* 0x000fc600078e3cff */
[----:B------:R-:W-:Y:S01]  /*a3d0*/  IMAD R17, R17, 0x8, R2 ;  /* 0x0000000811117824 */ /* 0x000fe200078e0202 */
[----:B------:R-:W-:-:S04]  /*a3e0*/  SHF.L.U32 R0, R0, 0x1f, RZ ;  /* 0x0000001f00007819 */ /* 0x000fc800000006ff */
[----:B------:R-:W3:Y:S02]  /*a3f0*/  SYNCS.PHASECHK.TRANS64.TRYWAIT P0, [R17+URZ], R0 ;  /* 0x00000000110075a7 */ /* 0x000ee4000800017f */
[----:B---3--:R-:W-:Y:S05]  /*a400*/  @!P0 BRA `(.L_x_96) ;  /* 0x0000000000cc8947 */ /* 0x008fea0003800000 */
.L_x_105:
[----:B------:R-:W-:Y:S05]  /*a410*/  @!P1 BRA `(.L_x_97) ;  /* 0x0000000000049947 */ /* 0x000fea0003800000 */
[----:B------:R-:W-:Y:S01]  /*a420*/  BPT.TRAP 0x1 ;  /* 0x000000040000795c */ /* 0x000fe20000300000 */
.L_x_97:
[----:B------:R-:W-:-:S07]  /*a430*/  SHF.L.U32 R6, R6, 0x1f, RZ ;  /* 0x0000001f06067819 */ /* 0x000fce00000006ff */
.L_x_98:
[----:B----4-:R4:W1:Y:S02]  /*a440*/  SYNCS.PHASECHK.TRANS64.TRYWAIT P0, [R5+URZ+0x31838], R6 ;  /* 0x03183806050075a7 */ /* 0x010864000800017f */
[----:B-1----:R-:W-:Y:S05]  /*a450*/  @!P0 NANOSLEEP.SYNCS 0x989680 ;  /* 0x009896800000895d */ /* 0x002fea0003900000 */
[----:B------:R-:W1:Y:S02]  /*a460*/  @!P0 SYNCS.PHASECHK.TRANS64 P0, [R5+URZ+0x31838], R6 ;  /* 0x03183806050085a7 */ /* 0x000e64000800007f */
[----:B-1----:R-:W-:Y:S05]  /*a470*/  @!P0 BRA `(.L_x_98) ;  /* 0xfffffffc00f08947 */ /* 0x002fea000383ffff */
.L_x_64:
[----:B------:R-:W-:Y:S05]  /*a480*/  BSYNC B0 ;  /* 0x0000000000007941 */ /* 0x000fea0003800000 */
.L_x_61:
[----:B------:R-:W-:Y:S05]  /*a490*/  EXIT ;  /* 0x000000000000794d */ /* 0x000fea0003800000 */
.L_x_66:
[----:B-1----:R-:W-:-:S04]  /*a4a0*/  IMAD.U32 R2, RZ, RZ, UR60 ;  /* 0x0000003cff027e24 */ /* 0x002fc8000f8e00ff */
[----:B------:R1:W2:Y:S03]  /*a4b0*/  SYNCS.PHASECHK.TRANS64.TRYWAIT P0, [R2+URZ+0x31800], R11 ;  /* 0x0318000b020075a7 */ /* 0x0002a6000800017f */
[----:B--2---:R-:W-:Y:S05]  /*a4c0*/  @!P0 NANOSLEEP.SYNCS 0x989680 ;  /* 0x009896800000895d */ /* 0x004fea0003900000 */
[----:B------:R-:W2:Y:S02]  /*a4d0*/  @!P0 SYNCS.PHASECHK.TRANS64 P0, [R2+URZ+0x31800], R11 ;  /* 0x0318000b020085a7 */ /* 0x000ea4000800007f */
[----:B--2---:R-:W-:Y:S05]  /*a4e0*/  @!P0 BRA `(.L_x_66) ;  /* 0xfffffffc00ec8947 */ /* 0x004fea000383ffff */
[----:B------:R-:W-:Y:S05]  /*a4f0*/  BRA `(.L_x_65) ;  /* 0xffffff6000a47947 */ /* 0x000fea000383ffff */
.L_x_71:
[----:B--2---:R2:W3:Y:S02]  /*a500*/  SYNCS.PHASECHK.TRANS64.TRYWAIT P1, [R16+URZ+0x31810], R11 ;  /* 0x0318100b100075a7 */ /* 0x0044e4000802017f */
[----:B---3--:R-:W-:Y:S05]  /*a510*/  @!P1 NANOSLEEP.SYNCS 0x989680 ;  /* 0x009896800000995d */ /* 0x008fea0003900000 */
[----:B------:R-:W3:Y:S02]  /*a520*/  @!P1 SYNCS.PHASECHK.TRANS64 P1, [R16+URZ+0x31810], R11 ;  /* 0x0318100b100095a7 */ /* 0x000ee4000802007f */
[----:B---3--:R-:W-:Y:S05]  /*a530*/  @!P1 BRA `(.L_x_71) ;  /* 0xfffffffc00f09947 */ /* 0x008fea000383ffff */
[----:B------:R-:W-:Y:S05]  /*a540*/  BRA `(.L_x_70) ;  /* 0xffffff6c00f47947 */ /* 0x000fea000383ffff */
.L_x_75:
[----:B------:R1:W1:Y:S02]  /*a550*/  SYNCS.PHASECHK.TRANS64.TRYWAIT P1, [R5+URZ+0x31830], R12 ;  /* 0x0318300c050075a7 */ /* 0x000264000802017f */
[----:B-1----:R-:W-:Y:S05]  /*a560*/  @!P1 NANOSLEEP.SYNCS 0x989680 ;  /* 0x009896800000995d */ /* 0x002fea0003900000 */
[----:B------:R-:W1:Y:S02]  /*a570*/  @!P1 SYNCS.PHASECHK.TRANS64 P1, [R5+URZ+0x31830], R12 ;  /* 0x0318300c050095a7 */ /* 0x000e64000802007f */
[----:B-1----:R-:W-:Y:S05]  /*a580*/  @!P1 BRA `(.L_x_75) ;  /* 0xfffffffc00f09947 */ /* 0x002fea000383ffff */
[----:B------:R-:W-:Y:S05]  /*a590*/  BRA `(.L_x_74) ;  /* 0xffffff8800f47947 */ /* 0x000fea000383ffff */
.L_x_84:
[----:B-1----:R1:W2:Y:S02]  /*a5a0*/  SYNCS.PHASECHK.TRANS64.TRYWAIT P1, [R7+URZ+0x31820], R0 ;  /* 0x03182000070075a7 */ /* 0x0022a4000802017f */
[----:B--2---:R-:W-:Y:S05]  /*a5b0*/  @!P1 NANOSLEEP.SYNCS 0x989680 ;  /* 0x009896800000995d */ /* 0x004fea0003900000 */
[----:B------:R-:W2:Y:S02]  /*a5c0*/  @!P1 SYNCS.PHASECHK.TRANS64 P1, [R7+URZ+0x31820], R0 ;  /* 0x03182000070095a7 */ /* 0x000ea4000802007f */
[----:B--2---:R-:W-:Y:S05]  /*a5d0*/  @!P1 BRA `(.L_x_84) ;  /* 0xfffffffc00f09947 */ /* 0x004fea000383ffff */
[----:B------:R-:W-:Y:S05]  /*a5e0*/  BRA `(.L_x_99) ;  /* 0xffffffe800787947 */ /* 0x000fea000383ffff */
.L_x_87:
[----:B-1----:R1:W2:Y:S02]  /*a5f0*/  SYNCS.PHASECHK.TRANS64.TRYWAIT P1, [R7+URZ+0x31838], R4 ;  /* 0x03183804070075a7 */ /* 0x0022a4000802017f */
[----:B--2---:R-:W-:Y:S05]  /*a600*/  @!P1 NANOSLEEP.SYNCS 0x989680 ;  /* 0x009896800000995d */ /* 0x004fea0003900000 */
[----:B------:R-:W2:Y:S02]  /*a610*/  @!P1 SYNCS.PHASECHK.TRANS64 P1, [R7+URZ+0x31838], R4 ;  /* 0x03183804070095a7 */ /* 0x000ea4000802007f */
[----:B--2---:R-:W-:Y:S05]  /*a620*/  @!P1 BRA `(.L_x_87) ;  /* 0xfffffffc00f09947 */ /* 0x004fea000383ffff */
[----:B------:R-:W-:Y:S05]  /*a630*/  BRA `(.L_x_100) ;  /* 0xfffffff000547947 */ /* 0x000fea000383ffff */
.L_x_89:
[----:B------:R-:W-:-:S07]  /*a640*/  SHF.L.U32 R20, R0, 0x1f, RZ ;  /* 0x0000001f00147819 */ /* 0x000fce00000006ff */
.L_x_101:
[----:B-1----:R1:W2:Y:S02]  /*a650*/  SYNCS.PHASECHK.TRANS64.TRYWAIT P1, [R18+URZ+0x31820], R20 ;  /* 0x03182014120075a7 */ /* 0x0022a4000802017f */
[----:B--2---:R-:W-:Y:S05]  /*a660*/  @!P1 NANOSLEEP.SYNCS 0x989680 ;  /* 0x009896800000995d */ /* 0x004fea0003900000 */
[----:B------:R-:W2:Y:S02]  /*a670*/  @!P1 SYNCS.PHASECHK.TRANS64 P1, [R18+URZ+0x31820], R20 ;  /* 0x03182014120095a7 */ /* 0x000ea4000802007f */
[----:B--2---:R-:W-:Y:S05]  /*a680*/  @!P1 BRA `(.L_x_101) ;  /* 0xfffffffc00f09947 */ /* 0x004fea000383ffff */
[----:B------:R-:W-:Y:S05]  /*a690*/  BRA `(.L_x_102) ;  /* 0xfffffff4001c7947 */ /* 0x000fea000383ffff */
.L_x_92:
[----:B---3--:R3:W4:Y:S02]  /*a6a0*/  SYNCS.PHASECHK.TRANS64.TRYWAIT P1, [R7+URZ+0x31838], R10 ;  /* 0x0318380a070075a7 */ /* 0x008724000802017f */
[----:B----4-:R-:W-:Y:S05]  /*a6b0*/  @!P1 NANOSLEEP.SYNCS 0x989680 ;  /* 0x009896800000995d */ /* 0x010fea0003900000 */
[----:B------:R-:W4:Y:S02]  /*a6c0*/  @!P1 SYNCS.PHASECHK.TRANS64 P1, [R7+URZ+0x31838], R10 ;  /* 0x0318380a070095a7 */ /* 0x000f24000802007f */
[----:B----4-:R-:W-:Y:S05]  /*a6d0*/  @!P1 BRA `(.L_x_92) ;  /* 0xfffffffc00f09947 */ /* 0x010fea000383ffff */
[----:B------:R-:W-:Y:S05]  /*a6e0*/  BRA `(.L_x_103) ;  /* 0xfffffff800047947 */ /* 0x000fea000383ffff */
.L_x_95:
[----:B---3--:R3:W4:Y:S02]  /*a6f0*/  SYNCS.PHASECHK.TRANS64.TRYWAIT P0, [R4+URZ], R3 ;  /* 0x00000003040075a7 */ /* 0x008724000800017f */
[----:B----4-:R-:W-:Y:S05]  /*a700*/  @!P0 NANOSLEEP.SYNCS 0x989680 ;  /* 0x009896800000895d */ /* 0x010fea0003900000 */
[----:B------:R-:W4:Y:S02]  /*a710*/  @!P0 SYNCS.PHASECHK.TRANS64 P0, [R4+URZ], R3 ;  /* 0x00000003040085a7 */ /* 0x000f24000800007f */
[----:B----4-:R-:W-:Y:S05]  /*a720*/  @!P0 BRA `(.L_x_95) ;  /* 0xfffffffc00f08947 */ /* 0x010fea000383ffff */
[----:B------:R-:W-:Y:S05]  /*a730*/  BRA `(.L_x_104) ;  /* 0xfffffffc00107947 */ /* 0x000fea000383ffff */
.L_x_96:
[----:B---3--:R3:W4:Y:S02]  /*a740*/  SYNCS.PHASECHK.TRANS64.TRYWAIT P0, [R17+URZ], R0 ;  /* 0x00000000110075a7 */ /* 0x008724000800017f */
[----:B----4-:R-:W-:Y:S05]  /*a750*/  @!P0 NANOSLEEP.SYNCS 0x989680 ;  /* 0x009896800000895d */ /* 0x010fea0003900000 */
[----:B------:R-:W4:Y:S02]  /*a760*/  @!P0 SYNCS.PHASECHK.TRANS64 P0, [R17+URZ], R0 ;  /* 0x00000000110085a7 */ /* 0x000f24000800007f */
[----:B----4-:R-:W-:Y:S05]  /*a770*/  @!P0 BRA `(.L_x_96) ;  /* 0xfffffffc00f08947 */ /* 0x010fea000383ffff */
[----:B------:R-:W-:Y:S05]  /*a780*/  BRA `(.L_x_105) ;  /* 0xfffffffc00207947 */ /* 0x000fea000383ffff */
.L_x_106:
        /* <DEDUP_REMOVED lines=15> */
.L_x_2198:


//--------------------- .text._ZN7cutlass13device_kernelIN5flash11enable_sm90INS1_16FlashAttnBwdSm90INS1_25CollectiveMainloopBwdSm90ILi2ELi1ELi1EN4cute5tupleIJNS5_1CILi1EEES8_S8_EEENS6_IJNS7_ILi64EEENS7_ILi80EEENS7_ILi256EEEEEENS_10bfloat16_tEfNS_4arch4Sm90ELb0ELb0ELb1ELb1ELb0ELb0ELb1ELb1ELi2ELi1ELi1ELi1ELb0EEENS1_21CollectiveEpilogueBwdISD_SE_SG_Li256ELb1ELb1ELi2EEENS1_19SingleTileSchedulerILb1ELb0ELb0ELi80EEEEEEEEEvNT_6ParamsE --------------------------
	.section	.text._ZN7cutlass13device_kernelIN5flash11enable_sm90INS1_16FlashAttnBwdSm90INS1_25CollectiveMainloopBwdSm90ILi2ELi1ELi1EN4cute5tupleIJNS5_1CILi1EEES8_S8_EEENS6_IJNS7_ILi64EEENS7_ILi80EEENS7_ILi256EEEEEENS_10bfloat16_tEfNS_4arch4Sm90ELb0ELb0ELb1ELb1ELb0ELb0ELb1ELb1ELi2ELi1ELi1ELi1ELb0EEENS1_21CollectiveEpilogueBwdISD_SE_SG_Li256ELb1ELb1ELi2EEENS1_19SingleTileSchedulerILb1ELb0ELb0ELi80EEEEEEEEEvNT_6ParamsE,"ax",@progbits
	.align	128
.text._ZN7cutlass13device_kernelIN5flash11enable_sm90INS1_16FlashAttnBwdSm90INS1_25CollectiveMainloopBwdSm90ILi2ELi1ELi1EN4cute5tupleIJNS5_1CILi1EEES8_S8_EEENS6_IJNS7_ILi64EEENS7_ILi80EEENS7_ILi256EEEEEENS_10bfloat16_tEfNS_4arch4Sm90ELb0ELb0ELb1ELb1ELb0ELb0ELb1ELb1ELi2ELi1ELi1ELi1ELb0EEENS1_21CollectiveEpilogueBwdISD_SE_SG_Li256ELb1ELb1ELi2EEENS1_19SingleTileSchedulerILb1ELb0ELb0ELi80EEEEEEEEEvNT_6ParamsE:
        .type           _ZN7cutlass13device_kernelIN5flash11enable_sm90INS1_16FlashAttnBwdSm90INS1_25CollectiveMainloopBwdSm90ILi2ELi1ELi1EN4cute5tupleIJNS5_1CILi1EEES8_S8_EEENS6_IJNS7_ILi64EEENS7_ILi80EEENS7_ILi256EEEEEENS_10bfloat16_tEfNS_4arch4Sm90ELb0ELb0ELb1ELb1ELb0ELb0ELb1ELb1ELi2ELi1ELi1ELi1ELb0EEENS1_21CollectiveEpilogueBwdISD_SE_SG_Li256ELb1ELb1ELi2EEENS1_19SingleTileSchedulerILb1ELb0ELb0ELi80EEEEEEEEEvNT_6ParamsE,@function
        .size           _ZN7cutlass13device_kernelIN5flash11enable_sm90INS1_16FlashAttnBwdSm90INS1_25CollectiveMainloopBwdSm90ILi2ELi1ELi1EN4cute5tupleIJNS5_1CILi1EEES8_S8_EEENS6_IJNS7_ILi64EEENS7_ILi80EEENS7_ILi256EEEEEENS_10bfloat16_tEfNS_4arch4Sm90ELb0ELb0ELb1ELb1ELb0ELb0ELb1ELb1ELi2ELi1ELi1ELi1ELb0EEENS1_21CollectiveEpilogueBwdISD_SE_SG_Li256ELb1ELb1ELi2EEENS1_19SingleTileSchedulerILb1ELb0ELb0ELi80EEEEEEEEEvNT_6ParamsE,(.L_x_2199 - _ZN7cutlass13device_kernelIN5flash11enable_sm90INS1_16FlashAttnBwdSm90INS1_25CollectiveMainloopBwdSm90ILi2ELi1ELi1EN4cute5tupleIJNS5_1CILi1EEES8_S8_EEENS6_IJNS7_ILi64EEENS7_ILi80EEENS7_ILi256EEEEEENS_10bfloat16_tEfNS_4arch4Sm90ELb0ELb0ELb1ELb1ELb0ELb0ELb1ELb1ELi2ELi1ELi1ELi1ELb0EEENS1_21CollectiveEpilogueBwdISD_SE_SG_Li256ELb1ELb1ELi2EEENS1_19SingleTileSchedulerILb1ELb0ELb0ELi80EEEEEEEEEvNT_6ParamsE)
        .other          _ZN7cutlass13device_kernelIN5flash11enable_sm90INS1_16FlashAttnBwdSm90INS1_25CollectiveMainloopBwdSm90ILi2ELi1ELi1EN4cute5tupleIJNS5_1CILi1EEES8_S8_EEENS6_IJNS7_ILi64EEENS7_ILi80EEENS7_ILi256EEEEEENS_10bfloat16_tEfNS_4arch4Sm90ELb0ELb0ELb1ELb1ELb0ELb0ELb1ELb1ELi2ELi1ELi1ELi1ELb0EEENS1_21CollectiveEpilogueBwdISD_SE_SG_Li256ELb1ELb1ELi2EEENS1_19SingleTileSchedulerILb1ELb0ELb0ELi80EEEEEEEEEvNT_6ParamsE,@"STO_CUDA_ENTRY STV_DEFAULT"
_ZN7cutlass13device_kernelIN5flash11enable_sm90INS1_16FlashAttnBwdSm90INS1_25CollectiveMainloopBwdSm90ILi2ELi1ELi1EN4cute5tupleIJNS5_1CILi1EEES8_S8_EEENS6_IJNS7_ILi64EEENS7_ILi80EEENS7_ILi256EEEEEENS_10bfloat16_tEfNS_4arch4Sm90ELb0ELb0ELb1ELb1ELb0ELb0ELb1ELb1ELi2ELi1ELi1ELi1ELb0EEENS1_21CollectiveEpilogueBwdISD_SE_SG_Li256ELb1ELb1ELi2EEENS1_19SingleTileSchedulerILb1ELb0ELb0ELi80EEEEEEEEEvNT_6ParamsE:
[----:B------:R-:W0:Y:S02]  /*0000*/  LDC R1, c[0x0][0x28] ;  /* 0x00000a00ff017b82 */ /* 0x000e240000000800 */
[----:B0-----:R-:W-:Y:S01]  /*0010*/  VIADD R1, R1, 0xfffffff8 ;  /* 0xfffffff801017836 */ /* 0x001fe20000000000 */
[----:B------:R-:W0:Y:S01]  /*0020*/  S2R R3, SR_TID.X ;  /* 0x0000000000037919 */ /* 0x000e220000002100 */
[----:B------:R-:W-:Y:S01]  /*0030*/  ELECT P0, URZ, PT ;  /* 0x00000000003f782f */ /* 0x000fe20003800000 */
[----:B------:R-:W-:Y:S01]  /*0040*/  BSSY B0, `(.L_x_107) ;  /* 0x0000013000007945 */ /* 0x000fe20003800000 */
[----:B0-----:R-:W-:-:S05]  /*0050*/  SHF.R.U32.HI R0, RZ, 0x5, R3 ;  /* 0x00000005ff007819 */ /* 0x001fca0000011603 */
[----:B------:R-:W0:Y:S02]  /*0060*/  SHFL.IDX PT, R2, R0, RZ, 0x1f ;  /* 0x00001fff00027589 */ /* 0x000e2400000e0000 */
[----:B0-----:R-:W-:-:S13]  /*0070*/  ISETP.EQ.AND P0, PT, R2, RZ, P0 ;  /* 0x000000ff0200720c */ /* 0x001fda0000702270 */
        /* <DEDUP_REMOVED lines=14> */
[----:B0-----:R-:W-:Y:S01]  /*0160*/  NOP ;  /* 0x0000000000007918 */ /* 0x001fe20000000000 */
.L_x_108:
[----:B------:R-:W-:Y:S05]  /*0170*/  BSYNC B0 ;  /* 0x0000000000007941 */ /* 0x000fea0003800000 */
.L_x_107:
[----:B------:R-:W-:Y:S01]  /*0180*/  VOTEU.ANY UP0, P0 ;  /* 0x00000000003f7886 */ /* 0x000fe20000000100 */
[----:B------:R-:W0:Y:S01]  /*0190*/  SHFL.IDX PT, R2, R0, RZ, 0x1f ;  /* 0x00001fff00027589 */ /* 0x000e2200000e0000 */
[----:B------:R-:W-:-:S03]  /*01a0*/  UMOV UR4, 0x1 ;  /* 0x0000000100047882 */ /* 0x000fc60000000000 */
[----:B------:R-:W1:Y:S01]  /*01b0*/  @UP0 S2UR UR7, SR_CgaCtaId ;  /* 0x00000000000709c3 */ /* 0x000e620000008800 */
[----:B------:R-:W-:Y:S01]  /*01c0*/  @UP0 UMOV UR6, 0x400 ;  /* 0x0000040000060882 */ /* 0x000fe20000000000 */
[----:B------:R-:W-:-:S04]  /*01d0*/  @UP0 UIADD3 UR4, -UR4, 0x100000, URZ ;  /* 0x0010000004040890 */ /* 0x000fc8000fffe13f */
[----:B------:R-:W-:Y:S02]  /*01e0*/  @UP0 USHF.L.U32 UR5, UR4, 0xb, URZ ;  /* 0x0000000b04050899 */ /* 0x000fe4000800063f */
[----:B------:R-:W-:Y:S01]  /*01f0*/  @UP0 USHF.L.U32 UR4, UR4, 0x1, URZ ;  /* 0x0000000104040899 */ /* 0x000fe2000800063f */
[----:B0-----:R-:W-:Y:S02]  /*0200*/  ISETP.NE.AND P1, PT, R2, RZ, PT ;  /* 0x000000ff0200720c */ /* 0x001fe40003f25270 */
[----:B------:R-:W-:Y:S01]  /*0210*/  SHF.R.U32.HI R2, RZ, 0x7, R3 ;  /* 0x00000007ff027819 */ /* 0x000fe20000011603 */
[----:B-1----:R-:W-:Y:S01]  /*0220*/  @UP0 ULEA UR6, UR7, UR6, 0x18 ;  /* 0x0000000607060291 */ /* 0x002fe2000f8ec03f */
[----:B------:R-:W-:-:S04]  /*0230*/  VOTEU.ANY UP0, P0 ;  /* 0x00000000003f7886 */ /* 0x000fc80000000100 */
[----:B------:R-:W0:Y:S04]  /*0240*/  SHFL.IDX PT, R2, R2, RZ, 0x1f ;  /* 0x00001fff02027589 */ /* 0x000e2800000e0000 */
[----:B------:R-:W1:Y:S03]  /*0250*/  FENCE.VIEW.ASYNC.S ;  /* 0x00000000000073c6 */ /* 0x000e660000000000 */
[----:B-1----:R1:W2:Y:S01]  /*0260*/  @UP0 SYNCS.EXCH.64 URZ, [UR6+0x31600], UR4 ;  /* 0x03160004063f05b2 */ /* 0x0022a20008000100 */
[----:B------:R-:W-:Y:S05]  /*0270*/  @P1 BRA `(.L_x_109) ;  /* 0x0000000000481947 */ /* 0x000fea0003800000 */
[----:B-1----:R-:W1:Y:S01]  /*0280*/  S2UR UR5, SR_CgaCtaId ;  /* 0x00000000000579c3 */ /* 0x002e620000008800 */
[----:B------:R-:W-:Y:S01]  /*0290*/  UMOV UR4, 0x400 ;  /* 0x0000040000047882 */ /* 0x000fe20000000000 */
[----:B------:R-:W-:Y:S01]  /*02a0*/  UMOV UR6, 0x1 ;  /* 0x0000000100067882 */ /* 0x000fe20000000000 */
[----:B------:R-:W-:Y:S01]  /*02b0*/  UMOV UR9, 0x100 ;  /* 0x0000010000097882 */ /* 0x000fe20000000000 */
[----:B------:R-:W-:-:S04]  /*02c0*/  UIADD3 UR6, -UR6, 0x100000, URZ ;  /* 0x0010000006067890 */ /* 0x000fc8000fffe13f */
[----:B------:R-:W-:Y:S02]  /*02d0*/  USHF.L.U32 UR7, UR6, 0xb, URZ ;  /* 0x0000000b06077899 */ /* 0x000fe4000800063f */
[----:B------:R-:W-:Y:S01]  /*02e0*/  USHF.L.U32 UR6, UR6, 0x1, URZ ;  /* 0x0000000106067899 */ /* 0x000fe2000800063f */
[----:B------:R-:W-:Y:S01]  /*02f0*/  ELECT P0, URZ, PT ;  /* 0x00000000003f782f */ /* 0x000fe20003800000 */
[----:B-1----:R-:W-:Y:S02]  /*0300*/  ULEA UR8, UR5, UR4, 0x18 ;  /* 0x0000000405087291 */ /* 0x002fe4000f8ec03f */
[----:B------:R-:W-:-:S04]  /*0310*/  UIADD3 UR4, -UR9, 0x100000, URZ ;  /* 0x0010000009047890 */ /* 0x000fc8000fffe13f */
[----:B------:R-:W-:Y:S02]  /*0320*/  USHF.L.U32 UR5, UR4, 0xb, URZ ;  /* 0x0000000b04057899 */ /* 0x000fe4000800063f */
[----:B------:R-:W-:Y:S01]  /*0330*/  USHF.L.U32 UR4, UR4, 0x1, URZ ;  /* 0x0000000104047899 */ /* 0x000fe2000800063f */
[----:B------:R-:W1:Y:S03]  /*0340*/  FENCE.VIEW.ASYNC.S ;  /* 0x00000000000073c6 */ /* 0x000e660000000000 */
[----:B-1----:R3:W4:Y:S08]  /*0350*/  SYNCS.EXCH.64 URZ, [UR8+0x31610], UR6 ;  /* 0x03161006083f75b2 */ /* 0x0027300008000100 */
[----:B------:R3:W1:Y:S01]  /*0360*/  SYNCS.EXCH.64 URZ, [UR8+0x31620], UR4 ;  /* 0x03162004083f75b2 */ /* 0x0006620008000100 */
[----:B------:R3:W0:Y:S01]  /*0370*/  SYNCS.EXCH.64 URZ, [UR8+0x31618], UR6 ;  /* 0x03161806083f75b2 */ /* 0x0006220008000100 */
[----:B------:R3:W0:Y:S02]  /*0380*/  SYNCS.EXCH.64 URZ, [UR8+0x31628], UR4 ;  /* 0x03162804083f75b2 */ /* 0x0006240008000100 */
[----:B---3--:R-:W-:Y:S01]  /*0390*/  NOP ;  /* 0x0000000000007918 */ /* 0x008fe20000000000 */
.L_x_109:
[----:B------:R-:W3:Y:S01]  /*03a0*/  SHFL.IDX PT, R3, R0, RZ, 0x1f ;  /* 0x00001fff00037589 */ /* 0x000ee200000e0000 */
[----:B------:R-:W-:Y:S01]  /*03b0*/  NOP ;  /* 0x0000000000007918 */ /* 0x000fe20000000000 */
[----:B---3--:R-:W-:-:S13]  /*03c0*/  ISETP.NE.AND P0, PT, R3, RZ, PT ;  /* 0x000000ff0300720c */ /* 0x008fda0003f05270 */
[----:B------:R-:W-:Y:S05]  /*03d0*/  @P0 BRA `(.L_x_110) ;  /* 0x0000000000400947 */ /* 0x000fea0003800000 */
[----:B-1----:R-:W1:Y:S01]  /*03e0*/  S2UR UR5, SR_CgaCtaId ;  /* 0x00000000000579c3 */ /* 0x002e620000008800 */
[----:B------:R-:W-:Y:S01]  /*03f0*/  UMOV UR4, 0x400 ;  /* 0x0000040000047882 */ /* 0x000fe20000000000 */
[----:B------:R-:W-:Y:S01]  /*0400*/  UMOV UR6, 0x1 ;  /* 0x0000000100067882 */ /* 0x000fe20000000000 */
[----:B------:R-:W-:Y:S01]  /*0410*/  UMOV UR7, 0x100 ;  /* 0x0000010000077882 */ /* 0x000fe20000000000 */
[----:B------:R-:W-:Y:S01]  /*0420*/  ELECT P0, URZ, PT ;  /* 0x00000000003f782f */ /* 0x000fe20003800000 */
[----:B-1----:R-:W-:Y:S02]  /*0430*/  ULEA UR8, UR5, UR4, 0x18 ;  /* 0x0000000405087291 */ /* 0x002fe4000f8ec03f */
[----:B------:R-:W-:-:S04]  /*0440*/  UIADD3 UR4, -UR6, 0x100000, URZ ;  /* 0x0010000006047890 */ /* 0x000fc8000fffe13f */
[----:B------:R-:W-:Y:S02]  /*0450*/  USHF.L.U32 UR5, UR4, 0xb, URZ ;  /* 0x0000000b04057899 */ /* 0x000fe4000800063f */
[----:B------:R-:W-:Y:S02]  /*0460*/  USHF.L.U32 UR4, UR4, 0x1, URZ ;  /* 0x0000000104047899 */ /* 0x000fe4000800063f */
[----:B------:R-:W-:-:S04]  /*0470*/  UIADD3 UR6, -UR7, 0x100000, URZ ;  /* 0x0010000007067890 */ /* 0x000fc8000fffe13f */
[----:B------:R-:W-:Y:S02]  /*0480*/  USHF.L.U32 UR7, UR6, 0xb, URZ ;  /* 0x0000000b06077899 */ /* 0x000fe4000800063f */
[----:B------:R-:W-:Y:S01]  /*0490*/  USHF.L.U32 UR6, UR6, 0x1, URZ ;  /* 0x0000000106067899 */ /* 0x000fe2000800063f */
[----:B------:R-:W1:Y:S03]  /*04a0*/  FENCE.VIEW.ASYNC.S ;  /* 0x00000000000073c6 */ /* 0x000e660000000000 */
[----:B-1----:R3:W1:Y:S08]  /*04b0*/  SYNCS.EXCH.64 URZ, [UR8+0x31630], UR4 ;  /* 0x03163004083f75b2 */ /* 0x0026700008000100 */
[----:B------:R3:W0:Y:S02]  /*04c0*/  SYNCS.EXCH.64 URZ, [UR8+0x31638], UR6 ;  /* 0x03163806083f75b2 */ /* 0x0006240008000100 */
[----:B---3--:R-:W-:Y:S01]  /*04d0*/  NOP ;  /* 0x0000000000007918 */ /* 0x008fe20000000000 */
.L_x_110:
[----:B0-----:R-:W-:Y:S01]  /*04e0*/  ISETP.NE.AND P0, PT, R2, RZ, PT ;  /* 0x000000ff0200720c */ /* 0x001fe20003f05270 */
[----:B------:R-:W-:Y:S01]  /*04f0*/  IMAD.MOV.U32 R21, RZ, RZ, 0x1 ;  /* 0x00000001ff157424 */ /* 0x000fe200078e00ff */
[----:B------:R-:W-:Y:S01]  /*0500*/  NOP ;  /* 0x0000000000007918 */ /* 0x000fe20000000000 */
[----:B------:R-:W-:Y:S03]  /*0510*/  BSSY B0, `(.L_x_111) ;  /* 0x0000e76000007945 */ /* 0x000fe60003800000 */
[----:B------:R-:W-:Y:S01]  /*0520*/  SEL R21, R21, 0x2, !P0 ;  /* 0x0000000215157807 */ /* 0x000fe20004000000 */
[----:B-12-4-:R-:W-:Y:S06]  /*0530*/  BAR.SYNC.DEFER_BLOCKING 0x0 ;  /* 0x0000000000007b1d */ /* 0x016fec0000010000 */
[----:B------:R-:W-:Y:S05]  /*0540*/  @!P0 BRA `(.L_x_112) ;  /* 0x000000c400e08947 */ /* 0x000fea0003800000 */
.L_x_113:
[----:B------:R-:W-:-:S08]  /*0550*/  NOP ;  /* 0x0000000000007918 */ /* 0x000fd00000000000 */
[----:B------:R-:W0:Y:S02]  /*0560*/  USETMAXREG.TRY_ALLOC.CTAPOOL UP0, 0xf0 ;  /* 0x000000f0000079c8 */ /* 0x000e240008000600 */
[----:B0-----:R-:W-:-:S13]  /*0570*/  PLOP3.LUT P0, PT, PT, PT, UP0, 0x80, 0x0 ;  /* 0x000000000000781c */ /* 0x001fda0003f0f008 */
[----:B------:R-:W-:Y:S05]  /*0580*/  @!P0 BRA `(.L_x_113) ;  /* 0xfffffffc00f08947 */ /* 0x000fea000383ffff */
[----:B------:R-:W-:Y:S01]  /*0590*/  ULDC.64 UR4, c[0x0][0x8d8] ;  /* 0x0002360000047ab9 */ /* 0x000fe20000000a00 */
[----:B------:R-:W0:Y:S01]  /*05a0*/  S2R R11, SR_CTAID.X ;  /* 0x00000000000b7919 */ /* 0x000e220000002500 */
[----:B------:R-:W-:Y:S01]  /*05b0*/  ISETP.NE.U32.AND P0, PT, RZ, UR4, PT ;  /* 0x00000004ff007c0c */ /* 0x000fe2000bf05070 */
[----:B------:R-:W1:Y:S03]  /*05c0*/  S2R R233, SR_CTAID.Z ;  /* 0x0000000000e97919 */ /* 0x000e660000002700 */
[----:B------:R-:W-:-:S13]  /*05d0*/  ISETP.NE.AND.EX P0, PT, RZ, UR5, PT, P0 ;  /* 0x00000005ff007c0c */ /* 0x000fda000bf05300 */
[----:B------:R-:W-:Y:S05]  /*05e0*/  @!P0 BRA `(.L_x_114) ;  /* 0x0000000000148947 */ /* 0x000fea0003800000 */
[----:B------:R-:W1:Y:S01]  /*05f0*/  LDC.64 R2, c[0x0][0x8d8] ;  /* 0x00023600ff027b82 */ /* 0x000e620000000a00 */
[----:B------:R-:W-:Y:S01]  /*0600*/  ULDC.64 UR4, c[0x0][0x208] ;  /* 0x0000820000047ab9 */ /* 0x000fe20000000a00 */
[----:B-1----:R-:W-:-:S05]  /*0610*/  IMAD.WIDE R2, R233, 0x4, R2 ;  /* 0x00000004e9027825 */ /* 0x002fca00078e0202 */
[----:B------:R1:W5:Y:S01]  /*0620*/  LDG.E R0, desc[UR4][R2.64] ;  /* 0x0000000402007981 */ /* 0x000362000c1e1900 */
[----:B------:R-:W-:Y:S05]  /*0630*/  BRA `(.L_x_115) ;  /* 0x0000000000307947 */ /* 0x000fea0003800000 */
.L_x_114:
[----:B------:R-:W-:Y:S02]  /*0640*/  ULDC.64 UR4, c[0x0][0x8d0] ;  /* 0x0002340000047ab9 */ /* 0x000fe40000000a00 */
[----:B------:R-:W-:-:S04]  /*0650*/  ISETP.NE.U32.AND P0, PT, RZ, UR4, PT ;  /* 0x00000004ff007c0c */ /* 0x000fc8000bf05070 */
[----:B------:R-:W-:-:S13]  /*0660*/  ISETP.NE.AND.EX P0, PT, RZ, UR5, PT, P0 ;  /* 0x00000005ff007c0c */ /* 0x000fda000bf05300 */
[----:B------:R-:W-:Y:S05]  /*0670*/  @!P0 BRA `(.L_x_116) ;  /* 0x00000000001c8947 */ /* 0x000fea0003800000 */
[----:B------:R-:W1:Y:S01]  /*0680*/  LDC.64 R2, c[0x0][0x8d0] ;  /* 0x00023400ff027b82 */ /* 0x000e620000000a00 */
[----:B------:R-:W-:Y:S01]  /*0690*/  ULDC.64 UR4, c[0x0][0x208] ;  /* 0x0000820000047ab9 */ /* 0x000fe20000000a00 */
[----:B-1----:R-:W-:-:S05]  /*06a0*/  IMAD.WIDE R2, R233, 0x4, R2 ;  /* 0x00000004e9027825 */ /* 0x002fca00078e0202 */
[----:B------:R-:W2:Y:S04]  /*06b0*/  LDG.E R0, desc[UR4][R2.64] ;  /* 0x0000000402007981 */ /* 0x000ea8000c1e1900 */
[----:B------:R-:W2:Y:S02]  /*06c0*/  LDG.E R5, desc[UR4][R2.64+0x4] ;  /* 0x0000040402057981 */ /* 0x000ea4000c1e1900 */
[----:B--2---:R-:W-:Y:S01]  /*06d0*/  IMAD.IADD R0, R5, 0x1, -R0 ;  /* 0x0000000105007824 */ /* 0x004fe200078e0a00 */
[----:B------:R-:W-:Y:S06]  /*06e0*/  BRA `(.L_x_115) ;  /* 0x0000000000047947 */ /* 0x000fec0003800000 */
.L_x_116:
[----:B------:R-:W2:Y:S02]  /*06f0*/  LDC R0, c[0x0][0x8bc] ;  /* 0x00022f00ff007b82 */ /* 0x000ea40000000800 */
.L_x_115:
[----:B01----:R-:W-:-:S05]  /*0700*/  IMAD R3, R11, 0x50, RZ ;  /* 0x000000500b037824 */ /* 0x003fca00078e02ff */
[----:B--2--5:R-:W-:-:S04]  /*0710*/  ISETP.GE.AND P0, PT, R3, R0, PT ;  /* 0x000000000300720c */ /* 0x024fc80003f06270 */
[----:B------:R-:W-:-:S04]  /*0720*/  SEL R233, R233, 0xffffffff, !P0 ;  /* 0xffffffffe9e97807 */ /* 0x000fc80004000000 */
[----:B------:R-:W-:-:S13]  /*0730*/  ISETP.GE.AND P0, PT, R233, RZ, PT ;  /* 0x000000ffe900720c */ /* 0x000fda0003f06270 */
[----:B------:R-:W-:Y:S05]  /*0740*/  @!P0 BRA `(.L_x_117) ;  /* 0x000000e400488947 */ /* 0x000fea0003800000 */
[----:B------:R-:W0:Y:S01]  /*0750*/  LDC.64 R4, c[0x0][0x770] ;  /* 0x0001dc00ff047b82 */ /* 0x000e220000000a00 */
[----:B------:R-:W-:-:S07]  /*0760*/  ULDC.64 UR6, c[0x0][0x208] ;  /* 0x0000820000067ab9 */ /* 0x000fce0000000a00 */
[----:B------:R-:W1:Y:S08]  /*0770*/  LDC.64 R2, c[0x0][0x770] ;  /* 0x0001dc00ff027b82 */ /* 0x000e700000000a00 */
[----:B------:R-:W2:Y:S01]  /*0780*/  LDC.64 R6, c[0x0][0x780] ;  /* 0x0001e000ff067b82 */ /* 0x000ea20000000a00 */
[----:B0-----:R-:W-:-:S04]  /*0790*/  ISETP.NE.U32.AND P1, PT, R4, RZ, PT ;  /* 0x000000ff0400720c */ /* 0x001fc80003f25070 */
[----:B------:R-:W-:Y:S01]  /*07a0*/  ISETP.NE.AND.EX P1, PT, R5, RZ, PT, P1 ;  /* 0x000000ff0500720c */ /* 0x000fe20003f25310 */
[----:B-1----:R-:W-:Y:S01]  /*07b0*/  IMAD.WIDE R4, R233, 0x4, R2 ;  /* 0x00000004e9047825 */ /* 0x002fe200078e0202 */
[----:B--2---:R-:W-:-:S11]  /*07c0*/  ISETP.NE.U32.AND P0, PT, R6, RZ, PT ;  /* 0x000000ff0600720c */ /* 0x004fd60003f05070 */
[----:B------:R-:W2:Y:S01]  /*07d0*/  @P1 LDG.E R8, desc[UR6][R4.64] ;  /* 0x0000000604081981 */ /* 0x000ea2000c1e1900 */
[----:B------:R-:W-:Y:S01]  /*07e0*/  ISETP.NE.AND.EX P0, PT, R7, RZ, PT, P0 ;  /* 0x000000ff0700720c */ /* 0x000fe20003f05300 */
[----:B------:R-:W0:-:S12]  /*07f0*/  LDC R6, c[0x0][0x290] ;  /* 0x0000a400ff067b82 */ /* 0x000e180000000800 */
[----:B------:R-:W1:Y:S01]  /*0800*/  @P0 LDC.64 R2, c[0x0][0x780] ;  /* 0x0001e000ff020b82 */ /* 0x000e620000000a00 */
[----:B------:R-:W-:Y:S02]  /*0810*/  ULDC UR4, c[0x0][0x280] ;  /* 0x0000a00000047ab9 */ /* 0x000fe40000000800 */
[----:B------:R-:W-:Y:S01]  /*0820*/  IMAD.U32 R0, RZ, RZ, UR4 ;  /* 0x00000004ff007e24 */ /* 0x000fe2000f8e00ff */
[----:B------:R-:W-:Y:S02]  /*0830*/  ULDC.64 UR4, c[0x0][0x788] ;  /* 0x0001e20000047ab9 */ /* 0x000fe40000000a00 */
[----:B------:R-:W-:-:S04]  /*0840*/  ISETP.NE.U32.AND P2, PT, RZ, UR4, PT ;  /* 0x00000004ff007c0c */ /* 0x000fc8000bf45070 */
[----:B------:R-:W-:Y:S01]  /*0850*/  ISETP.NE.AND.EX P2, PT, RZ, UR5, PT, P2 ;  /* 0x00000005ff007c0c */ /* 0x000fe2000bf45320 */
[----:B-1----:R-:W-:-:S05]  /*0860*/  @P0 IMAD.WIDE R2, R233, 0x4, R2 ;  /* 0x00000004e9020825 */ /* 0x002fca00078e0202 */
[----:B------:R1:W5:Y:S01]  /*0870*/  @P0 LDG.E R0, desc[UR6][R2.64] ;  /* 0x0000000602000981 */ /* 0x000362000c1e1900 */
[----:B--2---:R-:W-:-:S05]  /*0880*/  @P1 IMAD R8, R233, 0x40, R8 ;  /* 0x00000040e9081824 */ /* 0x004fca00078e0208 */
[----:B------:R-:W-:-:S04]  /*0890*/  @P1 SHF.R.S32.HI R7, RZ, 0x1f, R8 ;  /* 0x0000001fff071819 */ /* 0x000fc80000011408 */
[----:B------:R-:W-:Y:S01]  /*08a0*/  @P1 LEA.HI R8, R7, R8, RZ, 0x6 ;  /* 0x0000000807081211 */ /* 0x000fe200078f30ff */
[----:B------:R-:W-:-:S04]  /*08b0*/  IMAD.MOV.U32 R7, RZ, RZ, RZ ;  /* 0x000000ffff077224 */ /* 0x000fc800078e00ff */
[----:B------:R-:W-:Y:S01]  /*08c0*/  @P1 IMAD.SHL.U32 R8, R8, 0x100, RZ ;  /* 0x0000010008081824 */ /* 0x000fe200078e00ff */
[----:B01----:R-:W-:Y:S06]  /*08d0*/  @P0 BRA `(.L_x_118) ;  /* 0x0000000000140947 */ /* 0x003fec0003800000 */
[----:B------:R-:W-:Y:S05]  /*08e0*/  @!P1 BRA `(.L_x_118) ;  /* 0x0000000000109947 */ /* 0x000fea0003800000 */
[----:B------:R-:W-:Y:S02]  /*08f0*/  ULDC.64 UR4, c[0x0][0x208] ;  /* 0x0000820000047ab9 */ /* 0x000fe40000000a00 */
[----:B------:R-:W2:Y:S04]  /*0900*/  LDG.E R3, desc[UR4][R4.64] ;  /* 0x0000000404037981 */ /* 0x000ea8000c1e1900 */
[----:B-----5:R-:W2:Y:S02]  /*0910*/  LDG.E R0, desc[UR4][R4.64+0x4] ;  /* 0x0000040404007981 */ /* 0x020ea4000c1e1900 */
[----:B--2---:R-:W-:-:S07]  /*0920*/  IMAD.IADD R0, R0, 0x1, -R3 ;  /* 0x0000000100007824 */ /* 0x004fce00078e0a03 */
.L_x_118:
[----:B------:R-:W-:Y:S01]  /*0930*/  @P1 LOP3.LUT R7, R8, 0xffffc000, RZ, 0xc0, !PT ;  /* 0xffffc00008071812 */ /* 0x000fe200078ec0ff */
[----:B------:R-:W-:Y:S06]  /*0940*/  @!P2 BRA `(.L_x_119) ;  /* 0x000000000014a947 */ /* 0x000fec0003800000 */
[----:B------:R-:W0:Y:S01]  /*0950*/  LDC.64 R2, c[0x0][0x788] ;  /* 0x0001e200ff027b82 */ /* 0x000e220000000a00 */
[----:B------:R-:W-:Y:S01]  /*0960*/  ULDC.64 UR4, c[0x0][0x208] ;  /* 0x0000820000047ab9 */ /* 0x000fe20000000a00 */
[----:B0-----:R-:W-:-:S05]  /*0970*/  IMAD.WIDE R2, R233, 0x4, R2 ;  /* 0x00000004e9027825 */ /* 0x001fca00078e0202 */
[----:B------:R0:W5:Y:S01]  /*0980*/  LDG.E R6, desc[UR4][R2.64] ;  /* 0x0000000402067981 */ /* 0x000162000c1e1900 */
[----:B------:R-:W-:Y:S05]  /*0990*/  BRA `(.L_x_120) ;  /* 0x0000000000287947 */ /* 0x000fea0003800000 */
.L_x_119:
[----:B------:R-:W-:Y:S02]  /*09a0*/  ULDC.64 UR4, c[0x0][0x778] ;  /* 0x0001de0000047ab9 */ /* 0x000fe40000000a00 */
[----:B------:R-:W-:-:S04]  /*09b0*/  ISETP.NE.U32.AND P0, PT, RZ, UR4, PT ;  /* 0x00000004ff007c0c */ /* 0x000fc8000bf05070 */
[----:B------:R-:W-:-:S13]  /*09c0*/  ISETP.NE.AND.EX P0, PT, RZ, UR5, PT, P0 ;  /* 0x00000005ff007c0c */ /* 0x000fda000bf05300 */
[----:B------:R-:W-:Y:S05]  /*09d0*/  @!P0 BRA `(.L_x_120) ;  /* 0x0000000000188947 */ /* 0x000fea0003800000 */
[----:B------:R-:W0:Y:S01]  /*09e0*/  LDC.64 R2, c[0x0][0x778] ;  /* 0x0001de00ff027b82 */ /* 0x000e220000000a00 */
[----:B------:R-:W-:Y:S01]  /*09f0*/  ULDC.64 UR4, c[0x0][0x208] ;  /* 0x0000820000047ab9 */ /* 0x000fe20000000a00 */
[----:B0-----:R-:W-:-:S05]  /*0a00*/  IMAD.WIDE R2, R233, 0x4, R2 ;  /* 0x00000004e9027825 */ /* 0x001fca00078e0202 */
[----:B------:R-:W2:Y:S04]  /*0a10*/  LDG.E R6, desc[UR4][R2.64] ;  /* 0x0000000402067981 */ /* 0x000ea8000c1e1900 */
[----:B------:R-:W2:Y:S02]  /*0a20*/  LDG.E R5, desc[UR4][R2.64+0x4] ;  /* 0x0000040402057981 */ /* 0x000ea4000c1e1900 */
[----:B--2---:R-:W-:-:S07]  /*0a30*/  IMAD.IADD R6, R5, 0x1, -R6 ;  /* 0x0000000105067824 */ /* 0x004fce00078e0a06 */
.L_x_120:
[----:B-----5:R-:W-:Y:S02]  /*0a40*/  ISETP.GE.AND P2, PT, R0, 0x1, PT ;  /* 0x000000010000780c */ /* 0x020fe40003f46270 */
[----:B------:R-:W-:Y:S02]  /*0a50*/  CS2R R134, SRZ ;  /* 0x0000000000867805 */ /* 0x000fe4000001ff00 */
[----:B------:R-:W-:Y:S02]  /*0a60*/  PLOP3.LUT P0, PT, PT, PT, PT, 0x80, 0x0 ;  /* 0x000000000000781c */ /* 0x000fe40003f0f070 */
        /* <DEDUP_REMOVED lines=78> */
[----:B------:R-:W-:Y:S01]  /*0f50*/  CS2R R136, SRZ ;  /* 0x0000000000887805 */ /* 0x000fe2000001ff00 */
[----:B------:R-:W-:Y:S06]  /*0f60*/  @!P2 BRA `(.L_x_121) ;  /* 0x0000007800a0a947 */ /* 0x000fec0003800000 */
[----:B0-----:R-:W0:Y:S01]  /*0f70*/  S2R R3, SR_CgaCtaId ;  /* 0x0000000000037919 */ /* 0x001e220000008800 */
[----:B------:R-:W-:Y:S01]  /*0f80*/  MOV R18, 0x400 ;  /* 0x0000040000127802 */ /* 0x000fe20000000f00 */
[----:B------:R-:W-:Y:S01]  /*0f90*/  VIADD R8, R0, 0x3f ;  /* 0x0000003f00087836 */ /* 0x000fe20000000000 */
[----:B------:R-:W-:Y:S01]  /*0fa0*/  SHF.L.U32 R13, RZ, 0x1f, RZ ;  /* 0x0000001fff0d7819 */ /* 0x000fe200000006ff */
[----:B------:R-:W1:Y:S01]  /*0fb0*/  S2R R2, SR_TID.X ;  /* 0x0000000000027919 */ /* 0x000e620000002100 */
[----:B------:R-:W-:Y:S02]  /*0fc0*/  IMAD R10, R11, -0x50, R6 ;  /* 0xffffffb00b0a7824 */ /* 0x000fe400078e0206 */
[----:B------:R-:W-:-:S04]  /*0fd0*/  SHF.R.S32.HI R9, RZ, 0x1f, R8 ;  /* 0x0000001fff097819 */ /* 0x000fc80000011408 */
[----:B------:R-:W-:Y:S02]  /*0fe0*/  LEA.HI R235, R9, R8, RZ, 0x6 ;  /* 0x0000000809eb7211 */ /* 0x000fe400078f30ff */
[----:B0-----:R-:W-:-:S04]  /*0ff0*/  LEA R18, R3, R18, 0x18 ;  /* 0x0000001203127211 */ /* 0x001fc800078ec0ff */
[----:B------:R-:W0:Y:S01]  /*1000*/  SYNCS.PHASECHK.TRANS64.TRYWAIT P0, [R18+URZ+0x31600], R13 ;  /* 0x0316000d120075a7 */ /* 0x000e22000800017f */
[----:B-1----:R-:W-:-:S05]  /*1010*/  VIADD R2, R2, 0xffffff80 ;  /* 0xffffff8002027836 */ /* 0x002fca0000000000 */
[----:B------:R-:W-:-:S04]  /*1020*/  SHF.R.S32.HI R3, RZ, 0x1f, R2 ;  /* 0x0000001fff037819 */ /* 0x000fc80000011402 */
[CC--:B------:R-:W-:Y:S02]  /*1030*/  LEA.HI R4, R3.reuse, R2.reuse, RZ, 0x7 ;  /* 0x0000000203047211 */ /* 0x0c0fe400078f38ff */
[CC--:B------:R-:W-:Y:S02]  /*1040*/  LEA.HI R6, R3.reuse, R2.reuse, RZ, 0x5 ;  /* 0x0000000203067211 */ /* 0x0c0fe400078f28ff */
[----:B------:R-:W-:Y:S02]  /*1050*/  SHF.R.S32.HI R0, RZ, 0x7, R4 ;  /* 0x00000007ff007819 */ /* 0x000fe40000011404 */
[----:B------:R-:W-:-:S03]  /*1060*/  LEA.HI R8, R3, R2, RZ, 0x4 ;  /* 0x0000000203087211 */ /* 0x000fc600078f20ff */
[----:B------:R1:W2:Y:S02]  /*1070*/  SHFL.IDX PT, R5, R0, RZ, 0x1f ;  /* 0x00001fff00057589 */ /* 0x0002a400000e0000 */
[----:B01----:R-:W-:Y:S05]  /*1080*/  @P0 BRA `(.L_x_122) ;  /* 0x0000000000080947 */ /* 0x003fea0003800000 */
[----:B------:R-:W0:Y:S02]  /*1090*/  SYNCS.PHASECHK.TRANS64.TRYWAIT P0, [R18+URZ+0x31600], R13 ;  /* 0x0316000d120075a7 */ /* 0x000e24000800017f */
[----:B0-----:R-:W-:Y:S05]  /*10a0*/  @!P0 BRA `(.L_x_123) ;  /* 0x000000d800f88947 */ /* 0x001fea0003800000 */
.L_x_122:
[----:B------:R-:W-:Y:S01]  /*10b0*/  LOP3.LUT R3, R4, 0xffffff80, RZ, 0xc0, !PT ;  /* 0xffffff8004037812 */ /* 0x000fe200078ec0ff */
[----:B------:R-:W1:Y:S01]  /*10c0*/  S2UR UR4, SR_CTAID.Y ;  /* 0x00000000000479c3 */ /* 0x000e620000002600 */
[----:B0-----:R-:W-:Y:S01]  /*10d0*/  LOP3.LUT R13, R8, 0xffffff0, RZ, 0xc0, !PT ;  /* 0x0ffffff0080d7812 */ /* 0x001fe200078ec0ff */
[----:B------:R-:W-:Y:S01]  /*10e0*/  IMAD.MOV.U32 R16, RZ, RZ, RZ ;  /* 0x000000ffff107224 */ /* 0x000fe200078e00ff */
[--C-:B------:R-:W-:Y:S01]  /*10f0*/  SHF.R.S32.HI R4, RZ, 0x5, R6.reuse ;  /* 0x00000005ff047819 */ /* 0x100fe20000011406 */
[C---:B------:R-:W-:Y:S01]  /*1100*/  IMAD.IADD R9, R2.reuse, 0x1, -R3 ;  /* 0x0000000102097824 */ /* 0x040fe200078e0a03 */
[----:B------:R-:W-:Y:S01]  /*1110*/  SHF.R.S32.HI R11, RZ, 0x1f, R6 ;  /* 0x0000001fff0b7819 */ /* 0x000fe20000011406 */
[----:B------:R-:W-:Y:S01]  /*1120*/  IMAD.IADD R13, R2, 0x1, -R13 ;  /* 0x00000001020d7824 */ /* 0x000fe200078e0a0d */
[C---:B------:R-:W-:Y:S01]  /*1130*/  LEA.HI R3, R0.reuse, R0, RZ, 0x1 ;  /* 0x0000000000037211 */ /* 0x040fe200078f08ff */
[----:B------:R-:W0:Y:S01]  /*1140*/  LDC.64 R14, c[0x0][0x2d8] ;  /* 0x0000b600ff0e7b82 */ /* 0x000e220000000a00 */
[----:B------:R-:W-:Y:S01]  /*1150*/  LEA.HI R11, R11, R4, RZ, 0x2 ;  /* 0x000000040b0b7211 */ /* 0x000fe200078f10ff */
[C---:B------:R-:W-:Y:S01]  /*1160*/  IMAD R8, R0.reuse, 0x800, R9 ;  /* 0x0000080000087824 */ /* 0x040fe200078e0209 */
[----:B--2---:R-:W-:Y:S01]  /*1170*/  LEA.HI R2, R5, R5, RZ, 0x1 ;  /* 0x0000000505027211 */ /* 0x004fe200078f08ff */
[----:B------:R-:W-:Y:S01]  /*1180*/  IMAD R6, R0, 0x40, R13 ;  /* 0x0000004000067824 */ /* 0x000fe200078e020d */
[----:B------:R-:W-:Y:S01]  /*1190*/  LOP3.LUT R3, R3, 0xfffffffe, RZ, 0xc0, !PT ;  /* 0xfffffffe03037812 */ /* 0x000fe200078ec0ff */
[----:B------:R-:W-:Y:S01]  /*11a0*/  IMAD.MOV.U32 R228, RZ, RZ, RZ ;  /* 0x000000ffffe47224 */ /* 0x000fe200078e00ff */
[----:B------:R-:W-:Y:S01]  /*11b0*/  LOP3.LUT R11, R11, 0xfffffc, RZ, 0xc0, !PT ;  /* 0x00fffffc0b0b7812 */ /* 0x000fe200078ec0ff */
[----:B------:R-:W-:Y:S01]  /*11c0*/  IMAD.MOV.U32 R19, RZ, RZ, RZ ;  /* 0x000000ffff137224 */ /* 0x000fe200078e00ff */
[----:B------:R-:W-:Y:S01]  /*11d0*/  LOP3.LUT R2, R2, 0xfffffffe, RZ, 0xc0, !PT ;  /* 0xfffffffe02027812 */ /* 0x000fe200078ec0ff */
[----:B------:R-:W-:Y:S01]  /*11e0*/  IMAD.IADD R3, R0, 0x1, -R3 ;  /* 0x0000000100037824 */ /* 0x000fe200078e0a03 */
[----:B------:R-:W-:Y:S01]  /*11f0*/  SHF.R.S32.HI R0, RZ, 0x1f, R9 ;  /* 0x0000001fff007819 */ /* 0x000fe20000011409 */
[----:B------:R-:W-:Y:S01]  /*1200*/  IMAD.IADD R11, R4, 0x1, -R11 ;  /* 0x00000001040b7824 */ /* 0x000fe200078e0a0b */
[----:B------:R-:W-:Y:S01]  /*1210*/  SEL R231, R233, RZ, !P1 ;  /* 0x000000ffe9e77207 */ /* 0x000fe20004800000 */
[----:B------:R-:W-:Y:S01]  /*1220*/  IMAD.IADD R4, R5, 0x1, -R2 ;  /* 0x0000000105047824 */ /* 0x000fe200078e0a02 */
[----:B------:R-:W-:Y:S01]  /*1230*/  LOP3.LUT R229, R21, 0x1, RZ, 0xfc, !PT ;  /* 0x0000000115e57812 */ /* 0x000fe200078efcff */
[----:B------:R-:W-:Y:S01]  /*1240*/  IMAD.SHL.U32 R2, R8, 0x4, RZ ;  /* 0x0000000408027824 */ /* 0x000fe200078e00ff */
[----:B-1----:R-:W-:Y:S01]  /*1250*/  USHF.R.S32.HI UR5, URZ, 0x1f, UR4 ;  /* 0x0000001f3f057899 */ /* 0x002fe20008011404 */
[----:B------:R-:W-:Y:S01]  /*1260*/  IMAD R13, R3, -0x8, R10 ;  /* 0xfffffff8030d7824 */ /* 0x000fe200078e020a */
[----:B------:R-:W-:Y:S01]  /*1270*/  LEA.HI R3, R0, R9, RZ, 0x2 ;  /* 0x0000000900037211 */ /* 0x000fe200078f10ff */
[----:B------:R-:W-:Y:S01]  /*1280*/  IMAD R11, R11, 0x10, R6 ;  /* 0x000000100b0b7824 */ /* 0x000fe200078e0206 */
[----:B------:R-:W-:-:S02]  /*1290*/  SHF.R.S32.HI R10, RZ, 0x1f, R2 ;  /* 0x0000001fff0a7819 */ /* 0x000fc40000011402 */
[----:B------:R-:W-:Y:S02]  /*12a0*/  CS2R R134, SRZ ;  /* 0x0000000000867805 */ /* 0x000fe4000001ff00 */
[----:B------:R-:W-:Y:S02]  /*12b0*/  IADD3 R2, P0, R2, R7, RZ ;  /* 0x0000000702027210 */ /* 0x000fe40007f1e0ff */
[----:B------:R-:W-:Y:S02]  /*12c0*/  CS2R R132, SRZ ;  /* 0x0000000000847805 */ /* 0x000fe4000001ff00 */
[--C-:B------:R-:W-:Y:S02]  /*12d0*/  SHF.R.S32.HI R5, RZ, 0x2, R3.reuse ;  /* 0x00000002ff057819 */ /* 0x100fe40000011403 */
[----:B------:R-:W-:Y:S02]  /*12e0*/  CS2R R130, SRZ ;  /* 0x0000000000827805 */ /* 0x000fe4000001ff00 */
[----:B------:R-:W-:-:S02]  /*12f0*/  SHF.R.S32.HI R6, RZ, 0x1f, R3 ;  /* 0x0000001fff067819 */ /* 0x000fc40000011403 */
[----:B------:R-:W-:Y:S02]  /*1300*/  CS2R R128, SRZ ;  /* 0x0000000000807805 */ /* 0x000fe4000001ff00 */
[----:B------:R-:W-:Y:S02]  /*1310*/  LOP3.LUT R8, R3, 0xfffffffc, RZ, 0xc0, !PT ;  /* 0xfffffffc03087812 */ /* 0x000fe400078ec0ff */
[----:B------:R-:W-:Y:S02]  /*1320*/  CS2R R126, SRZ ;  /* 0x00000000007e7805 */ /* 0x000fe4000001ff00 */
[----:B------:R-:W-:Y:S01]  /*1330*/  LEA.HI.X.SX32 R3, R7, R10, 0x1, P0 ;  /* 0x0000000a07037211 */ /* 0x000fe200000f0eff */
[----:B0-----:R-:W-:Y:S01]  /*1340*/  IMAD R10, R14, UR5, RZ ;  /* 0x000000050e0a7c24 */ /* 0x001fe2000f8e02ff */
[----:B------:R-:W-:Y:S01]  /*1350*/  LEA.HI R6, R6, R5, RZ, 0x3 ;  /* 0x0000000506067211 */ /* 0x000fe200078f18ff */
[----:B------:R-:W-:Y:S01]  /*1360*/  IMAD.IADD R8, R9, 0x1, -R8 ;  /* 0x0000000109087824 */ /* 0x000fe200078e0a08 */
[----:B------:R-:W-:Y:S01]  /*1370*/  SHF.R.S32.HI R7, RZ, 0x1f, R233 ;  /* 0x0000001fff077819 */ /* 0x000fe200000114e9 */
[----:B------:R-:W-:Y:S01]  /*1380*/  IMAD.WIDE.U32 R2, R14, UR4, R2 ;  /* 0x000000040e027c25 */ /* 0x000fe2000f8e0002 */
[----:B------:R-:W-:-:S02]  /*1390*/  LOP3.LUT R6, R6, 0xfffffff8, RZ, 0xc0, !PT ;  /* 0xfffffff806067812 */ /* 0x000fc400078ec0ff */
[----:B------:R-:W-:Y:S02]  /*13a0*/  CS2R R124, SRZ ;  /* 0x00000000007c7805 */ /* 0x000fe4000001ff00 */
[----:B------:R-:W-:Y:S01]  /*13b0*/  LEA.HI R0, R0, R9, RZ, 0x5 ;  /* 0x0000000900007211 */ /* 0x000fe200078f28ff */
[----:B------:R-:W-:Y:S01]  /*13c0*/  IMAD R9, R15, UR4, R10 ;  /* 0x000000040f097c24 */ /* 0x000fe2000f8e020a */
[----:B------:R-:W-:Y:S01]  /*13d0*/  SEL R7, R7, RZ, !P1 ;  /* 0x000000ff07077207 */ /* 0x000fe20004800000 */
[----:B------:R-:W-:Y:S01]  /*13e0*/  ULDC.64 UR4, c[0x0][0x2e0] ;  /* 0x0000b80000047ab9 */ /* 0x000fe20000000a00 */
[----:B------:R-:W-:Y:S01]  /*13f0*/  IMAD.IADD R5, R5, 0x1, -R6 ;  /* 0x0000000105057824 */ /* 0x000fe200078e0a06 */
[----:B------:R-:W-:Y:S01]  /*1400*/  SHF.R.S32.HI R232, RZ, 0x5, R0 ;  /* 0x00000005ffe87819 */ /* 0x000fe20000011400 */
[----:B------:R-:W-:Y:S01]  /*1410*/  IMAD.IADD R3, R3, 0x1, R9 ;  /* 0x0000000103037824 */ /* 0x000fe200078e0209 */
[----:B------:R-:W-:Y:S01]  /*1420*/  CS2R R122, SRZ ;  /* 0x00000000007a7805 */ /* 0x000fe2000001ff00 */
[----:B------:R-:W-:Y:S01]  /*1430*/  IMAD R6, R7, UR4, RZ ;  /* 0x0000000407067c24 */ /* 0x000fe2000f8e02ff */
[----:B------:R-:W-:Y:S01]  /*1440*/  CS2R R120, SRZ ;  /* 0x0000000000787805 */ /* 0x000fe2000001ff00 */
[----:B------:R-:W-:Y:S01]  /*1450*/  IMAD R232, R232, 0x10, R5 ;  /* 0x00000010e8e87824 */ /* 0x000fe200078e0205 */
[----:B------:R-:W-:Y:S01]  /*1460*/  CS2R R118, SRZ ;  /* 0x0000000000767805 */ /* 0x000fe2000001ff00 */
[C---:B------:R-:W-:Y:S01]  /*1470*/  IMAD R7, R231.reuse, UR5, R6 ;  /* 0x00000005e7077c24 */ /* 0x040fe2000f8e0206 */
[----:B------:R-:W-:Y:S01]  /*1480*/  CS2R R116, SRZ ;  /* 0x0000000000747805 */ /* 0x000fe2000001ff00 */
[----:B------:R-:W-:Y:S01]  /*1490*/  IMAD.WIDE.U32 R230, R231, UR4, R2 ;  /* 0x00000004e7e67c25 */ /* 0x000fe2000f8e0002 */
[----:B------:R-:W-:-:S02]  /*14a0*/  CS2R R114, SRZ ;  /* 0x0000000000727805 */ /* 0x000fc4000001ff00 */
[----:B------:R-:W-:Y:S02]  /*14b0*/  CS2R R112, SRZ ;  /* 0x0000000000707805 */ /* 0x000fe4000001ff00 */
[----:B------:R-:W-:Y:S01]  /*14c0*/  CS2R R110, SRZ ;  /* 0x00000000006e7805 */ /* 0x000fe2000001ff00 */
[----:B------:R-:W-:Y:S01]  /*14d0*/  IMAD.SHL.U32 R5, R11, 0x8, RZ ;  /* 0x000000080b057824 */ /* 0x000fe200078e00ff */
[----:B------:R-:W-:Y:S01]  /*14e0*/  CS2R R108, SRZ ;  /* 0x00000000006c7805 */ /* 0x000fe2000001ff00 */
[----:B------:R-:W-:Y:S01]  /*14f0*/  IMAD R0, R8, -0x2, R13 ;  /* 0xfffffffe08007824 */ /* 0x000fe200078e020d */
[----:B------:R-:W-:Y:S01]  /*1500*/  CS2R R106, SRZ ;  /* 0x00000000006a7805 */ /* 0x000fe2000001ff00 */
[----:B------:R-:W-:Y:S01]  /*1510*/  IMAD.MOV.U32 R3, RZ, RZ, RZ ;  /* 0x000000ffff037224 */ /* 0x000fe200078e00ff */
        /* <DEDUP_REMOVED lines=66> */
[----:B------:R-:W-:Y:S01]  /*1940*/  IMAD R2, R5, 0x2, R18 ;  /* 0x0000000205027824 */ /* 0x000fe200078e0212 */
[----:B------:R-:W-:Y:S01]  /*1950*/  ULDC UR61, c[0x0][0x75c] ;  /* 0x0001d700003d7ab9 */ /* 0x000fe20000000800 */
[----:B------:R-:W-:Y:S01]  /*1960*/  IMAD.IADD R234, R231, 0x1, R7 ;  /* 0x00000001e7ea7824 */ /* 0x000fe200078e0207 */
[----:B------:R-:W-:-:S06]  /*1970*/  ULDC UR60, c[0x0][0x744] ;  /* 0x0001d100003c7ab9 */ /* 0x000fcc0000000800 */
.L_x_134:
[----:B------:R-:W-:-:S13]  /*1980*/  ISETP.NE.AND P0, PT, R229, 0x3, PT ;  /* 0x00000003e500780c */ /* 0x000fda0003f05270 */
[----:B0-----:R-:W-:Y:S05]  /*1990*/  @!P0 BRA `(.L_x_124) ;  /* 0x0000000000048947 */ /* 0x001fea0003800000 */
[----:B------:R-:W-:Y:S01]  /*19a0*/  BPT.TRAP 0x1 ;  /* 0x000000040000795c */ /* 0x000fe20000300000 */
.L_x_124:
[----:B------:R-:W-:Y:S01]  /*19b0*/  IMAD R17, R3, 0x8, R18 ;  /* 0x0000000803117824 */ /* 0x000fe200078e0212 */
[----:B------:R-:W-:-:S04]  /*19c0*/  SHF.L.U32 R8, R228, 0x1f, RZ ;  /* 0x0000001fe4087819 */ /* 0x000fc800000006ff */
[----:B------:R0:W1:Y:S01]  /*19d0*/  SYNCS.PHASECHK.TRANS64.TRYWAIT P1, [R17+URZ+0x31610], R8 ;  /* 0x03161008110075a7 */ /* 0x000062000802017f */
[----:B------:R-:W-:Y:S05]  /*19e0*/  @!P0 BRA `(.L_x_125) ;  /* 0x0000000000048947 */ /* 0x000fea0003800000 */
[----:B------:R-:W-:Y:S01]  /*19f0*/  BPT.TRAP 0x1 ;  /* 0x000000040000795c */ /* 0x000fe20000300000 */
.L_x_125:
[----:B------:R-:W-:Y:S02]  /*1a00*/  VIADD R6, R18, 0x14100 ;  /* 0x0001410012067836 */ /* 0x000fe40000000000 */
[----:B------:R-:W-:-:S03]  /*1a10*/  IMAD R5, R4, 0x400, R18 ;  /* 0x0000040004057824 */ /* 0x000fc600078e0212 */
[----:B------:R-:W-:Y:S02]  /*1a20*/  SHF.R.U32.HI R6, RZ, 0x4, R6 ;  /* 0x00000004ff067819 */ /* 0x000fe40000011606 */
[----:B------:R-:W-:Y:S02]  /*1a30*/  SHF.R.U32.HI R7, RZ, 0x4, R5 ;  /* 0x00000004ff077819 */ /* 0x000fe40000011605 */
[----:B------:R-:W-:Y:S02]  /*1a40*/  LOP3.LUT R6, R6, 0x3fff, RZ, 0xc0, !PT ;  /* 0x00003fff06067812 */ /* 0x000fe400078ec0ff */
[----:B------:R-:W-:Y:S02]  /*1a50*/  LOP3.LUT R7, R7, 0x3fff, RZ, 0xc0, !PT ;  /* 0x00003fff07077812 */ /* 0x000fe400078ec0ff */
[----:B------:R-:W-:Y:S02]  /*1a60*/  LOP3.LUT R10, R6, 0x10000, RZ, 0xfc, !PT ;  /* 0x00010000060a7812 */ /* 0x000fe400078efcff */
[----:B------:R-:W-:Y:S01]  /*1a70*/  LOP3.LUT R6, R7, 0x10000, RZ, 0xfc, !PT ;  /* 0x0001000007067812 */ /* 0x000fe200078efcff */
[----:B-1----:R-:W-:Y:S06]  /*1a80*/  @P1 BRA `(.L_x_126) ;  /* 0x0000000000081947 */ /* 0x002fec0003800000 */
[----:B------:R-:W1:Y:S02]  /*1a90*/  SYNCS.PHASECHK.TRANS64.TRYWAIT P1, [R17+URZ+0x31610], R8 ;  /* 0x03161008110075a7 */ /* 0x000e64000802017f */
[----:B-1----:R-:W-:Y:S05]  /*1aa0*/  @!P1 BRA `(.L_x_127) ;  /* 0x000000d0008c9947 */ /* 0x002fea0003800000 */
.L_x_126:
[----:B------:R-:W-:Y:S01]  /*1ab0*/  IMAD R7, R3, 0x800, R10 ;  /* 0x0000080003077824 */ /* 0x000fe200078e020a */
[C---:B------:R-:W-:Y:S01]  /*1ac0*/  R2UR UR6, R6.reuse ;  /* 0x00000000060672ca */ /* 0x040fe200000e0000 */
[C---:B01----:R-:W-:Y:S01]  /*1ad0*/  VIADD R8, R6.reuse, 0x80 ;  /* 0x0000008006087836 */ /* 0x043fe20000000000 */
        /* <DEDUP_REMOVED lines=407> */
[----:B------:R-:W-:Y:S01]  /*3450*/  VIADD R8, R6, 0x806 ;  /* 0x0000080606087836 */ /* 0x000fe20000000000 */
[----:B------:R-:W-:Y:S01]  /*3460*/  UMOV UR7, 0x40000000 ;  /* 0x4000000000077882 */ /* 0x000fe20000000000 */
[----:B------:R-:W-:Y:S01]  /*3470*/  UMOV UR5, 0x40000040 ;  /* 0x4000004000057882 */ /* 0x000fe20000000000 */
[----:B------:R-:W-:Y:S01]  /*3480*/  R2UR UR9, R7 ;  /* 0x00000000070972ca */ /* 0x000fe200000e0000 */
[----:B------:R-:W-:Y:S01]  /*3490*/  IMAD R7, R3, 0x40, R232 ;  /* 0x0000004003077824 */ /* 0x000fe200078e02e8 */
[----:B------:R-:W-:Y:S01]  /*34a0*/  R2UR UR8, R8 ;  /* 0x00000000080872ca */ /* 0x000fe200000e0000 */
[----:B------:R-:W-:-:S02]  /*34b0*/  VIADD R8, R6, 0x906 ;  /* 0x0000090606087836 */ /* 0x000fc40000000000 */
[----:B------:R-:W-:Y:S02]  /*34c0*/  IMAD R7, R7, 0x4, R18 ;  /* 0x0000000407077824 */ /* 0x000fe400078e0212 */
[----:B------:R-:W-:Y:S01]  /*34d0*/  VIADD R6, R6, 0x986 ;  /* 0x0000098606067836 */ /* 0x000fe20000000000 */
[----:B------:R-:W-:Y:S02]  /*34e0*/  R2UR UR10, R8 ;  /* 0x00000000080a72ca */ /* 0x000fe400000e0000 */
[----:B------:R0:W1:Y:S02]  /*34f0*/  LDS R8, [R7+0x2c100] ;  /* 0x02c1000007087984 */ /* 0x0000640000000800 */
[----:B------:R-:W-:Y:S02]  /*3500*/  R2UR UR11, R6 ;  /* 0x00000000060b72ca */ /* 0x000fe400000e0000 */
[----:B------:R0:W2:Y:S01]  /*3510*/  LDS R9, [R7+0x2c120] ;  /* 0x02c1200007097984 */ /* 0x0000a20000000800 */
        /* <DEDUP_REMOVED lines=12> */
[----:B------:R-:W-:Y:S01]  /*35e0*/  HGMMA.64x8x16.F32.BF16 R40, gdesc[UR4], R40, gsb0 ;  /* 0x00000000042879f0 */ /* 0x000fe20008001828 */
[----:B0-----:R-:W-:Y:S05]  /*35f0*/  @!P0 BRA `(.L_x_128) ;  /* 0x0000000000048947 */ /* 0x001fea0003800000 */
[----:B------:R-:W-:Y:S01]  /*3600*/  BPT.TRAP 0x1 ;  /* 0x000000040000795c */ /* 0x000fe20000300000 */
.L_x_128:
[----:B------:R-:W-:-:S04]  /*3610*/  SHF.L.U32 R11, R19, 0x1f, RZ ;  /* 0x0000001f130b7819 */ /* 0x000fc800000006ff */
[----:B------:R0:W3:Y:S01]  /*3620*/  SYNCS.PHASECHK.TRANS64.TRYWAIT P1, [R18+URZ+0x31630], R11 ;  /* 0x0316300b120075a7 */ /* 0x0000e2000802017f */
[----:B------:R-:W-:Y:S05]  /*3630*/  @!P0 BRA `(.L_x_129) ;  /* 0x0000000000048947 */ /* 0x000fea0003800000 */
[----:B------:R-:W-:Y:S01]  /*3640*/  BPT.TRAP 0x1 ;  /* 0x000000040000795c */ /* 0x000fe20000300000 */
.L_x_129:
        /* <DEDUP_REMOVED lines=8> */
[----:B---3--:R-:W-:Y:S06]  /*36d0*/  @P1 BRA `(.L_x_130) ;  /* 0x0000000000081947 */ /* 0x008fec0003800000 */
[----:B------:R-:W3:Y:S02]  /*36e0*/  SYNCS.PHASECHK.TRANS64.TRYWAIT P1, [R18+URZ+0x31630], R11 ;  /* 0x0316300b120075a7 */ /* 0x000ee4000802017f */
[----:B---3--:R-:W-:Y:S05]  /*36f0*/  @!P1 BRA `(.L_x_131) ;  /* 0x000000b4008c9947 */ /* 0x008fea0003800000 */
.L_x_130:
[C---:B------:R-:W-:Y:S01]  /*3700*/  VIADD R10, R6.reuse, 0x80 ;  /* 0x00000080060a7836 */ /* 0x040fe20000000000 */
[----:B------:R-:W-:Y:S01]  /*3710*/  R2UR UR4, R7 ;  /* 0x00000000070472ca */ /* 0x000fe200000e0000 */
[C---:B0--3--:R-:W-:Y:S01]  /*3720*/  VIADD R11, R6.reuse, 0x100 ;  /* 0x00000100060b7836 */ /* 0x049fe20000000000 */
[----:B------:R-:W-:Y:S01]  /*3730*/  R2UR UR6, R6 ;  /* 0x00000000060672ca */ /* 0x000fe200000e0000 */
[----:B------:R-:W-:Y:S01]  /*3740*/  WARPGROUP.ARRIVE ;  /* 0x00000000000079c5 */ /* 0x000fe20000000000 */
[----:B------:R-:W-:Y:S01]  /*3750*/  R2UR UR8, R10 ;  /* 0x000000000a0872ca */ /* 0x000fe200000e0000 */
[C---:B------:R-:W-:Y:S01]  /*3760*/  VIADD R10, R6.reuse, 0x180 ;  /* 0x00000180060a7836 */ /* 0x040fe20000000000 */
[----:B------:R-:W-:Y:S01]  /*3770*/  R2UR UR9, R11 ;  /* 0x000000000b0972ca */ /* 0x000fe200000e0000 */
[----:B------:R-:W-:Y:S01]  /*3780*/  VIADD R11, R6, 0x200 ;  /* 0x00000200060b7836 */ /* 0x000fe20000000000 */
[----:B------:R-:W-:Y:S01]  /*3790*/  UMOV UR5, 0x40000040 ;  /* 0x4000004000057882 */ /* 0x000fe20000000000 */
[----:B------:R-:W-:Y:S01]  /*37a0*/  UMOV UR7, 0x40000000 ;  /* 0x4000000000077882 */ /* 0x000fe20000000000 */
[----:B------:R-:W-:Y:S01]  /*37b0*/  R2UR UR10, R10 ;  /* 0x000000000a0a72ca */ /* 0x000fe200000e0000 */
[----:B------:R-:W-:Y:S01]  /*37c0*/  VIADD R10, R6, 0x2 ;  /* 0x00000002060a7836 */ /* 0x000fe20000000000 */
[----:B------:R-:W-:Y:S01]  /*37d0*/  R2UR UR11, R11 ;  /* 0x000000000b0b72ca */ /* 0x000fe200000e0000 */
[----:B------:R-:W-:Y:S01]  /*37e0*/  UMOV UR57, 0x40000040 ;  /* 0x4000004000397882 */ /* 0x000fe20000000000 */
[C---:B------:R-:W-:Y:S01]  /*37f0*/  ISETP.GT.AND P1, PT, R0.reuse, RZ, PT ;  /* 0x000000ff0000720c */ /* 0x040fe20003f24270 */
[----:B------:R-:W-:Y:S01]  /*3800*/  HGMMA.64x8x16.F32.BF16 R44, gdesc[UR4], RZ, !UPT ;  /* 0x00000000042c79f0 */ /* 0x000fe2000c7018ff */
[----:B------:R-:W-:Y:S01]  /*3810*/  UMOV UR7, 0x40000000 ;  /* 0x4000000000077882 */ /* 0x000fe20000000000 */
[----:B------:R-:W-:Y:S01]  /*3820*/  UMOV UR6, UR8 ;  /* 0x0000000800067c82 */ /* 0x000fe20008000000 */
[C---:B------:R-:W-:Y:S01]  /*3830*/  ISETP.GT.AND P6, PT, R0.reuse, 0x10, PT ;  /* 0x000000100000780c */ /* 0x040fe20003fc4270 */
[----:B------:R-:W-:Y:S01]  /*3840*/  HGMMA.64x8x16.F32.BF16 R48, gdesc[UR4], RZ, !UPT ;  /* 0x00000000043079f0 */ /* 0x000fe2000c7018ff */
[----:B------:R-:W-:Y:S01]  /*3850*/  UMOV UR6, UR9 ;  /* 0x0000000900067c82 */ /* 0x000fe20008000000 */
[----:B------:R-:W-:Y:S01]  /*3860*/  UMOV UR7, 0x40000000 ;  /* 0x4000000000077882 */ /* 0x000fe20000000000 */
        /* <DEDUP_REMOVED lines=11> */
[C---:B------:R-:W-:Y:S01]  /*3920*/  VIADD R10, R7.reuse, 0x2 ;  /* 0x00000002070a7836 */ /* 0x040fe20000000000 */
[----:B------:R-:W-:Y:S01]  /*3930*/  UMOV UR7, 0x40000000 ;  /* 0x4000000000077882 */ /* 0x000fe20000000000 */
[----:B------:R-:W-:Y:S01]  /*3940*/  UMOV UR5, 0x40000040 ;  /* 0x4000004000057882 */ /* 0x000fe20000000000 */
[----:B------:R-:W-:Y:S01]  /*3950*/  ISETP.GT.AND P5, PT, R0, 0x31, PT ;  /* 0x000000310000780c */ /* 0x000fe20003fa4270 */
[----:B------:R-:W-:Y:S01]  /*3960*/  UMOV UR59, 0x40 ;  /* 0x00000040003b7882 */ /* 0x000fe20000000000 */
[----:B------:R-:W-:Y:S01]  /*3970*/  R2UR UR4, R10 ;  /* 0x000000000a0472ca */ /* 0x000fe200000e0000 */
[----:B------:R-:W-:Y:S01]  /*3980*/  VIADD R10, R6, 0x82 ;  /* 0x00000082060a7836 */ /* 0x000fe20000000000 */
[----:B------:R-:W-:Y:S01]  /*3990*/  UMOV UR13, UR57 ;  /* 0x00000039000d7c82 */ /* 0x000fe20008000000 */
[----:B------:R-:W-:Y:S01]  /*39a0*/  UMOV UR15, 0x40 ;  /* 0x00000040000f7882 */ /* 0x000fe20000000000 */
[----:B------:R-:W-:Y:S01]  /*39b0*/  UMOV UR17, UR57 ;  /* 0x0000003900117c82 */ /* 0x000fe20008000000 */
[----:B------:R-:W-:Y:S01]  /*39c0*/  UMOV UR19, 0x40 ;  /* 0x0000004000137882 */ /* 0x000fe20000000000 */
[----:B------:R-:W-:Y:S01]  /*39d0*/  R2UR UR8, R10 ;  /* 0x000000000a0872ca */ /* 0x000fe200000e0000 */
[----:B------:R-:W-:Y:S01]  /*39e0*/  VIADD R10, R6, 0x102 ;  /* 0x00000102060a7836 */ /* 0x000fe20000000000 */
[----:B------:R-:W-:Y:S01]  /*39f0*/  UMOV UR49, 0x40000040 ;  /* 0x4000004000317882 */ /* 0x000fe20000000000 */
[----:B------:R-:W-:Y:S01]  /*3a00*/  UMOV UR51, 0x40 ;  /* 0x0000004000337882 */ /* 0x000fe20000000000 */
[----:B------:R-:W-:Y:S01]  /*3a10*/  UMOV UR53, UR49 ;  /* 0x0000003100357c82 */ /* 0x000fe20008000000 */
[----:B------:R-:W-:Y:S01]  /*3a20*/  UMOV UR55, 0x40 ;  /* 0x0000004000377882 */ /* 0x000fe20000000000 */
[----:B------:R-:W-:Y:S01]  /*3a30*/  R2UR UR9, R10 ;  /* 0x000000000a0972ca */ /* 0x000fe200000e0000 */
[----:B------:R-:W-:Y:S01]  /*3a40*/  VIADD R10, R6, 0x182 ;  /* 0x00000182060a7836 */ /* 0x000fe20000000000 */
[----:B------:R-:W-:Y:S01]  /*3a50*/  UMOV UR45, UR49 ;  /* 0x00000031002d7c82 */ /* 0x000fe20008000000 */
[----:B------:R-:W-:Y:S01]  /*3a60*/  UMOV UR47, 0x40 ;  /* 0x00000040002f7882 */ /* 0x000fe20000000000 */
[----:B------:R-:W-:Y:S01]  /*3a70*/  UMOV UR29, 0x40000040 ;  /* 0x40000040001d7882 */ /* 0x000fe20000000000 */
        /* <DEDUP_REMOVED lines=8> */
[----:B------:R-:W-:Y:S01]  /*3b00*/  HGMMA.64x8x16.F32.BF16 R44, gdesc[UR4], R44 ;  /* 0x00000000042c79f0 */ /* 0x000fe2000870182c */
[----:B------:R-:W-:Y:S01]  /*3b10*/  UMOV UR6, UR8 ;  /* 0x0000000800067c82 */ /* 0x000fe20008000000 */
[----:B------:R-:W-:Y:S01]  /*3b20*/  UMOV UR7, 0x40000000 ;  /* 0x4000000000077882 */ /* 0x000fe20000000000 */
[----:B------:R-:W-:Y:S01]  /*3b30*/  VIADD R10, R6, 0x4 ;  /* 0x00000004060a7836 */ /* 0x000fe20000000000 */
        /* <DEDUP_REMOVED lines=15> */
[----:B------:R-:W-:Y:S01]  /*3c30*/  UMOV UR7, 0x40000000 ;  /* 0x4000000000077882 */ /* 0x000fe20000000000 */
[----:B------:R-:W-:Y:S01]  /*3c40*/  UMOV UR5, 0x40000040 ;  /* 0x4000004000057882 */ /* 0x000fe20000000000 */
[----:B------:R-:W-:Y:S01]  /*3c50*/  UMOV UR27, 0x40 ;  /* 0x00000040001b7882 */ /* 0x000fe20000000000 */
[----:B------:R-:W-:Y:S01]  /*3c60*/  UMOV UR23, 0x40 ;  /* 0x0000004000177882 */ /* 0x000fe20000000000 */
[----:B------:R-:W-:Y:S01]  /*3c70*/  R2UR UR4, R10 ;  /* 0x000000000a0472ca */ /* 0x000fe200000e0000 */
[----:B------:R-:W-:-:S05]  /*3c80*/  VIADD R10, R6, 0x84 ;  /* 0x00000084060a7836 */ /* 0x000fca0000000000 */
[----:B------:R-:W-:Y:S01]  /*3c90*/  R2UR UR8, R10 ;  /* 0x000000000a0872ca */ /* 0x000fe200000e0000 */
[----:B------:R-:W-:-:S05]  /*3ca0*/  VIADD R10, R6, 0x104 ;  /* 0x00000104060a7836 */ /* 0x000fca0000000000 */
[----:B------:R-:W-:Y:S01]  /*3cb0*/  R2UR UR9, R10 ;  /* 0x000000000a0972ca */ /* 0x000fe200000e0000 */
[----:B------:R-:W-:-:S05]  /*3cc0*/  VIADD R10, R6, 0x184 ;  /* 0x00000184060a7836 */ /* 0x000fca0000000000 */
[----:B------:R-:W-:Y:S01]  /*3cd0*/  R2UR UR10, R10 ;  /* 0x000000000a0a72ca */ /* 0x000fe200000e0000 */
[----:B------:R-:W-:-:S05]  /*3ce0*/  VIADD R10, R6, 0x204 ;  /* 0x00000204060a7836 */ /* 0x000fca0000000000 */
[----:B------:R-:W-:Y:S01]  /*3cf0*/  R2UR UR11, R10 ;  /* 0x000000000a0b72ca */ /* 0x000fe200000e0000 */
[----:B------:R-:W-:Y:S01]  /*3d00*/  HGMMA.64x8x16.F32.BF16 R44, gdesc[UR4], R44 ;  /* 0x00000000042c79f0 */ /* 0x000fe2000870182c */
[----:B------:R-:W-:Y:S01]  /*3d10*/  UMOV UR6, UR8 ;  /* 0x0000000800067c82 */ /* 0x000fe20008000000 */
[----:B------:R-:W-:Y:S01]  /*3d20*/  UMOV UR7, 0x40000000 ;  /* 0x4000000000077882 */ /* 0x000fe20000000000 */
        /* <DEDUP_REMOVED lines=13> */
[----:B------:R-:W-:Y:S01]  /*3e00*/  UMOV UR7, 0x40000000 ;  /* 0x4000000000077882 */ /* 0x000fe20000000000 */
[----:B------:R-:W-:-:S03]  /*3e10*/  UMOV UR5, 0x40000040 ;  /* 0x4000004000057882 */ /* 0x000fc60000000000 */
        /* <DEDUP_REMOVED lines=294> */
[C---:B------:R-:W-:Y:S01]  /*5080*/  VIADD R10, R7.reuse, 0x604 ;  /* 0x00000604070a7836 */ /* 0x040fe20000000000 */
[----:B------:R-:W-:Y:S01]  /*5090*/  UMOV UR7, 0x40000000 ;  /* 0x4000000000077882 */ /* 0x000fe20000000000 */
[----:B------:R-:W-:Y:S01]  /*50a0*/  UMOV UR5, 0x40000040 ;  /* 0x4000004000057882 */ /* 0x000fe20000000000 */
[----:B------:R-:W-:Y:S02]  /*50b0*/  VIADD R7, R7, 0x606 ;  /* 0x0000060607077836 */ /* 0x000fe40000000000 */
        /* <DEDUP_REMOVED lines=31> */
[C---:B------:R-:W-:Y:S02]  /*52b0*/  VIADD R7, R6.reuse, 0x906 ;  /* 0x0000090606077836 */ /* 0x040fe40000000000 */
[----:B------:R-:W-:-:S03]  /*52c0*/  VIADD R6, R6, 0x986 ;  /* 0x0000098606067836 */ /* 0x000fc60000000000 */
[----:B------:R-:W-:Y:S02]  /*52d0*/  R2UR UR10, R7 ;  /* 0x00000000070a72ca */ /* 0x000fe400000e0000 */
[----:B------:R-:W-:Y:S01]  /*52e0*/  R2UR UR11, R6 ;  /* 0x00000000060b72ca */ /* 0x000fe200000e0000 */
[----:B------:R-:W-:Y:S01]  /*52f0*/  HGMMA.64x8x16.F32.BF16 R44, gdesc[UR4], R44 ;  /* 0x00000000042c79f0 */ /* 0x000fe2000870182c */
[----:B------:R-:W-:Y:S01]  /*5300*/  UMOV UR6, UR8 ;  /* 0x0000000800067c82 */ /* 0x000fe20008000000 */
[----:B------:R-:W-:Y:S02]  /*5310*/  UMOV UR7, 0x40000000 ;  /* 0x4000000000077882 */ /* 0x000fe40000000000 */
[----:B------:R-:W-:Y:S01]  /*5320*/  HGMMA.64x8x16.F32.BF16 R48, gdesc[UR4], R48 ;  /* 0x00000000043079f0 */ /* 0x000fe20008701830 */
[----:B------:R-:W-:Y:S01]  /*5330*/  UMOV UR6, UR9 ;  /* 0x0000000900067c82 */ /* 0x000fe20008000000 */
[----:B------:R-:W-:Y:S01]  /*5340*/  UMOV UR7, 0x40000000 ;  /* 0x4000000000077882 */ /* 0x000fe20000000000 */
[----:B------:R-:W-:Y:S01]  /*5350*/  UMOV UR9, UR57 ;  /* 0x0000003900097c82 */ /* 0x000fe20008000000 */
[----:B------:R-:W-:Y:S02]  /*5360*/  HGMMA.64x8x16.F32.BF16 R52, gdesc[UR4], R52 ;  /* 0x00000000043479f0 */ /* 0x000fe40008701834 */
[----:B------:R-:W-:Y:S01]  /*5370*/  UMOV UR6, UR10 ;  /* 0x0000000a00067c82 */ /* 0x000fe20008000000 */
[----:B------:R-:W-:-:S02]  /*5380*/  UMOV UR7, 0x40000000 ;  /* 0x4000000000077882 */ /* 0x000fc40000000000 */
[----:B------:R-:W-:Y:S01]  /*5390*/  HGMMA.64x8x16.F32.BF16 R216, gdesc[UR4], R216 ;  /* 0x0000000004d879f0 */ /* 0x000fe200087018d8 */
[----:B------:R-:W-:Y:S01]  /*53a0*/  UMOV UR6, UR11 ;  /* 0x0000000b00067c82 */ /* 0x000fe20008000000 */
[----:B------:R-:W-:Y:S01]  /*53b0*/  UMOV UR7, 0x40000000 ;  /* 0x4000000000077882 */ /* 0x000fe20000000000 */
[----:B------:R-:W-:Y:S01]  /*53c0*/  UMOV UR11, 0x40 ;  /* 0x00000040000b7882 */ /* 0x000fe20000000000 */
[----:B------:R-:W-:Y:S03]  /*53d0*/  HGMMA.64x8x16.F32.BF16 R220, gdesc[UR4], R220, gsb0 ;  /* 0x0000000004dc79f0 */ /* 0x000fe600080018dc */
[----:B------:R-:W-:Y:S02]  /*53e0*/  WARPGROUP.DEPBAR.LE gsb0, 0x1 ;  /* 0x00008000000079c5 */ /* 0x000fe40000010100 */
[----:B------:R-:W-:Y:S01]  /*53f0*/  FMUL.FTZ R10, R24, UR61 ;  /* 0x0000003d180a7c20 */ /* 0x000fe20008410000 */
[----:B------:R-:W-:Y:S01]  /*5400*/  FMUL.FTZ R11, R26, UR61 ;  /* 0x0000003d1a0b7c20 */ /* 0x000fe20008410000 */
[----:B------:R-:W-:Y:S01]  /*5410*/  FMUL.FTZ R12, R25, UR61 ;  /* 0x0000003d190c7c20 */ /* 0x000fe20008410000 */
[----:B------:R-:W-:Y:S01]  /*5420*/  FMUL.FTZ R13, R27, UR61 ;  /* 0x0000003d1b0d7c20 */ /* 0x000fe20008410000 */
[----:B------:R-:W-:-:S02]  /*5430*/  IMAD R27, R232, 0x4, R18 ;  /* 0x00000004e81b7824 */ /* 0x000fc400078e0212 */
[----:B------:R-:W-:Y:S01]  /*5440*/  FMUL.FTZ R24, R28, UR61 ;  /* 0x0000003d1c187c20 */ /* 0x000fe20008410000 */
[----:B------:R-:W0:Y:S01]  /*5450*/  MUFU.TANH R10, R10 ;  /* 0x0000000a000a7308 */ /* 0x000e220000002400 */
[----:B------:R-:W-:Y:S01]  /*5460*/  FMUL.FTZ R25, R29, UR61 ;  /* 0x0000003d1d197c20 */ /* 0x000fe20008410000 */
[----:B------:R-:W-:Y:S01]  /*5470*/  FMUL.FTZ R28, R32, UR61 ;  /* 0x0000003d201c7c20 */ /* 0x000fe20008410000 */
[----:B------:R-:W3:Y:S01]  /*5480*/  LDS R15, [R27+0x2c300] ;  /* 0x02c300001b0f7984 */ /* 0x000ee20000000800 */
[----:B------:R-:W-:Y:S01]  /*5490*/  FMUL.FTZ R29, R35, UR61 ;  /* 0x0000003d231d7c20 */ /* 0x000fe20008410000 */
[----:B------:R-:W-:Y:S01]  /*54a0*/  FMUL.FTZ R26, R30, UR61 ;  /* 0x0000003d1e1a7c20 */ /* 0x000fe20008410000 */
[----:B------:R-:W-:Y:S01]  /*54b0*/  FMUL.FTZ R30, R36, UR61 ;  /* 0x0000003d241e7c20 */ /* 0x000fe20008410000 */
[----:B------:R4:W5:Y:S01]  /*54c0*/  LDS R14, [R27+0x2c320] ;  /* 0x02c320001b0e7984 */ /* 0x0009620000000800 */
[----:B------:R-:W2:Y:S01]  /*54d0*/  MUFU.TANH R11, R11 ;  /* 0x0000000b000b7308 */ /* 0x000ea20000002400 */
[----:B------:R-:W-:Y:S01]  /*54e0*/  FMUL.FTZ R36, R40, UR61 ;  /* 0x0000003d28247c20 */ /* 0x000fe20008410000 */
[----:B------:R-:W-:Y:S01]  /*54f0*/  FMUL.FTZ R32, R38, UR61 ;  /* 0x0000003d26207c20 */ /* 0x000fe20008410000 */
[----:B------:R-:W-:Y:S01]  /*5500*/  FMUL.FTZ R39, R39, UR61 ;  /* 0x0000003d27277c20 */ /* 0x000fe20008410000 */
[----:B------:R-:W-:Y:S01]  /*5510*/  FMUL.FTZ R40, R42, UR61 ;  /* 0x0000003d2a287c20 */ /* 0x000fe20008410000 */
[----:B----4-:R-:W-:-:S03]  /*5520*/  FMUL.FTZ R27, R31, UR61 ;  /* 0x0000003d1f1b7c20 */ /* 0x010fc60008410000 */
[----:B------:R-:W4:Y:S01]  /*5530*/  MUFU.TANH R12, R12 ;  /* 0x0000000c000c7308 */ /* 0x000f220000002400 */
[C---:B0-----:R-:W-:Y:S01]  /*5540*/  FSEL R7, R10.reuse, -INF , P1 ;  /* 0xff8000000a077808 */ /* 0x041fe20000800000 */
[----:B------:R-:W-:Y:S01]  /*5550*/  FFMA.FTZ R10, -R10, R10, 1 ;  /* 0x3f8000000a0a7423 */ /* 0x000fe2000001010a */
[----:B------:R-:W-:-:S03]  /*5560*/  FMUL.FTZ R31, R37, UR61 ;  /* 0x0000003d251f7c20 */ /* 0x000fc60008410000 */
[----:B-1----:R-:W-:Y:S02]  /*5570*/  FFMA.FTZ R23, R7, UR60, -R8 ;  /* 0x0000003c07177c23 */ /* 0x002fe40008010808 */
[----:B------:R-:W0:Y:S01]  /*5580*/  MUFU.TANH R13, R13 ;  /* 0x0000000d000d7308 */ /* 0x000e220000002400 */
[----:B--2---:R-:W-:Y:S02]  /*5590*/  FSEL R6, R11, -INF , P1 ;  /* 0xff8000000b067808 */ /* 0x004fe40000800000 */
[----:B------:R-:W-:-:S03]  /*55a0*/  ISETP.GT.AND P1, PT, R0, 0x1, PT ;  /* 0x000000010000780c */ /* 0x000fc60003f24270 */
[----:B------:R-:W-:Y:S02]  /*55b0*/  FFMA.FTZ R21, R6, UR60, -R9 ;  /* 0x0000003c06157c23 */ /* 0x000fe40008010809 */
[----:B------:R-:W-:Y:S01]  /*55c0*/  MUFU.EX2 R23, R23 ;  /* 0x0000001700177308 */ /* 0x000fe20000000800 */
[----:B----4-:R-:W-:Y:S01]  /*55d0*/  FSEL R7, R12, -INF , P1 ;  /* 0xff8000000c077808 */ /* 0x010fe20000800000 */
[----:B------:R-:W-:-:S04]  /*55e0*/  WARPGROUP.DEPBAR.LE gsb0, 0x0 ;  /* 0x00008000000079c5 */ /* 0x000fc80000010000 */
[----:B------:R-:W-:Y:S02]  /*55f0*/  FFMA.FTZ R22, R7, UR60, -R8 ;  /* 0x0000003c07167c23 */ /* 0x000fe40008010808 */
[----:B------:R-:W-:Y:S01]  /*5600*/  MUFU.EX2 R21, R21 ;  /* 0x0000001500157308 */ /* 0x000fe20000000800 */
[C---:B0-----:R-:W-:Y:S01]  /*5610*/  FSEL R6, R13.reuse, -INF , P1 ;  /* 0xff8000000d067808 */ /* 0x041fe20000800000 */
[----:B------:R-:W-:Y:S01]  /*5620*/  FFMA.FTZ R13, -R13, R13, 1 ;  /* 0x3f8000000d0d7423 */ /* 0x000fe2000001010d */
[--C-:B---3--:R-:W-:Y:S01]  /*5630*/  FADD.FTZ R44, R44, -R15.reuse ;  /* 0x8000000f2c2c7221 */ /* 0x108fe20000010000 */
[----:B------:R-:W-:Y:S01]  /*5640*/  ISETP.GT.AND P1, PT, R0, 0x11, PT ;  /* 0x000000110000780c */ /* 0x000fe20003f24270 */
[----:B------:R-:W-:Y:S01]  /*5650*/  FADD.FTZ R48, R48, -R15 ;  /* 0x8000000f30307221 */ /* 0x000fe20000010000 */
[----:B------:R-:W-:Y:S01]  /*5660*/  FFMA.FTZ R20, R6, UR60, -R9 ;  /* 0x0000003c06147c23 */ /* 0x000fe20008010809 */
[--C-:B-----5:R-:W-:Y:S01]  /*5670*/  FADD.FTZ R46, R46, -R14.reuse ;  /* 0x8000000e2e2e7221 */ /* 0x120fe20000010000 */
[----:B------:R-:W0:Y:S01]  /*5680*/  MUFU.EX2 R22, R22 ;  /* 0x0000001600167308 */ /* 0x000e220000000800 */
[--C-:B------:R-:W-:Y:S01]  /*5690*/  FADD.FTZ R47, R47, -R14.reuse ;  /* 0x8000000e2f2f7221 */ /* 0x100fe20000010000 */
[--C-:B------:R-:W-:Y:S01]  /*56a0*/  FADD.FTZ R45, R45, -R15.reuse ;  /* 0x8000000f2d2d7221 */ /* 0x100fe20000010000 */
[--C-:B------:R-:W-:Y:S01]  /*56b0*/  FADD.FTZ R49, R49, -R15.reuse ;  /* 0x8000000f31317221 */ /* 0x100fe20000010000 */
[--C-:B------:R-:W-:Y:S01]  /*56c0*/  FADD.FTZ R52, R52, -R15.reuse ;  /* 0x8000000f34347221 */ /* 0x100fe20000010000 */
[--C-:B------:R-:W-:Y:S01]  /*56d0*/  FADD.FTZ R53, R53, -R15.reuse ;  /* 0x8000000f35357221 */ /* 0x100fe20000010000 */
[--C-:B------:R-:W-:Y:S01]  /*56e0*/  FADD.FTZ R220, R220, -R15.reuse ;  /* 0x8000000fdcdc7221 */ /* 0x100fe20000010000 */
[--C-:B------:R-:W-:Y:S01]  /*56f0*/  FADD.FTZ R216, R216, -R15.reuse ;  /* 0x8000000fd8d87221 */ /* 0x100fe20000010000 */
[----:B------:R-:W1:Y:S01]  /*5700*/  MUFU.EX2 R20, R20 ;  /* 0x0000001400147308 */ /* 0x000e620000000800 */
[--C-:B------:R-:W-:Y:S01]  /*5710*/  FADD.FTZ R217, R217, -R15.reuse ;  /* 0x8000000fd9d97221 */ /* 0x100fe20000010000 */
[----:B------:R-:W-:Y:S01]  /*5720*/  FADD.FTZ R15, R221, -R15 ;  /* 0x8000000fdd0f7221 */ /* 0x000fe20000010000 */
[--C-:B------:R-:W-:Y:S01]  /*5730*/  FADD.FTZ R50, R50, -R14.reuse ;  /* 0x8000000e32327221 */ /* 0x100fe20000010000 */
[--C-:B------:R-:W-:Y:S01]  /*5740*/  FADD.FTZ R54, R54, -R14.reuse ;  /* 0x8000000e36367221 */ /* 0x100fe20000010000 */
[--C-:B------:R-:W-:Y:S01]  /*5750*/  FADD.FTZ R51, R51, -R14.reuse ;  /* 0x8000000e33337221 */ /* 0x100fe20000010000 */
[--C-:B------:R-:W-:Y:S01]  /*5760*/  FADD.FTZ R55, R55, -R14.reuse ;  /* 0x8000000e37377221 */ /* 0x100fe20000010000 */
[--C-:B------:R-:W-:Y:S01]  /*5770*/  FADD.FTZ R218, R218, -R14.reuse ;  /* 0x8000000edada7221 */ /* 0x100fe20000010000 */
[----:B------:R-:W2:Y:S01]  /*5780*/  MUFU.TANH R24, R24 ;  /* 0x0000001800187308 */ /* 0x000ea20000002400 */
[C---:B0-----:R-:W-:Y:S01]  /*5790*/  F2FP.BF16.F32.PACK_AB R6, R22.reuse, R23 ;  /* 0x000000171606723e */ /* 0x041fe200000010ff */
[----:B------:R-:W-:Y:S01]  /*57a0*/  FMUL.FTZ R38, R22, R45 ;  /* 0x0000002d16267220 */ /* 0x000fe20000410000 */
[--C-:B------:R-:W-:Y:S01]  /*57b0*/  FADD.FTZ R219, R219, -R14.reuse ;  /* 0x8000000edbdb7221 */ /* 0x100fe20000010000 */
[--C-:B------:R-:W-:Y:S01]  /*57c0*/  FADD.FTZ R222, R222, -R14.reuse ;  /* 0x8000000edede7221 */ /* 0x100fe20000010000 */
[----:B------:R-:W-:-:S03]  /*57d0*/  FADD.FTZ R14, R223, -R14 ;  /* 0x8000000edf0e7221 */ /* 0x000fc60000010000 */
[----:B------:R-:W0:Y:S01]  /*57e0*/  MUFU.TANH R25, R25 ;  /* 0x0000001900197308 */ /* 0x000e220000002400 */
[----:B-1----:R-:W-:Y:S01]  /*57f0*/  F2FP.BF16.F32.PACK_AB R7, R20, R21 ;  /* 0x000000151407723e */ /* 0x002fe200000010ff */
[----:B------:R-:W-:Y:S06]  /*5800*/  BAR.SYNC.DEFER_BLOCKING 0x9, 0x100 ;  /* 0x0244000000007b1d */ /* 0x000fec0000010000 */
[----:B------:R-:W1:Y:S08]  /*5810*/  MUFU.TANH R28, R28 ;  /* 0x0000001c001c7308 */ /* 0x000e700000002400 */
[----:B------:R-:W-:Y:S08]  /*5820*/  MUFU.TANH R30, R30 ;  /* 0x0000001e001e7308 */ /* 0x000ff00000002400 */
[----:B------:R-:W-:Y:S01]  /*5830*/  MUFU.TANH R31, R31 ;  /* 0x0000001f001f7308 */ /* 0x000fe20000002400 */
[----:B------:R3:W-:Y:S07]  /*5840*/  STSM.16.M88.2 [R2+0x2c500], R6 ;  /* 0x02c5000602007844 */ /* 0x0007ee0000000100 */
[----:B------:R-:W4:Y:S01]  /*5850*/  MUFU.TANH R26, R26 ;  /* 0x0000001a001a7308 */ /* 0x000f220000002400 */
[----:B---3--:R-:W-:Y:S01]  /*5860*/  FMUL.FTZ R6, R33, UR61 ;  /* 0x0000003d21067c20 */ /* 0x008fe20008410000 */
[----:B------:R-:W-:Y:S01]  /*5870*/  FMUL.FTZ R33, R23, R44 ;  /* 0x0000002c17217220 */ /* 0x000fe20000410000 */
[----:B------:R-:W-:Y:S01]  /*5880*/  FMUL.FTZ R23, R21, R46 ;  /* 0x0000002e15177220 */ /* 0x000fe20000410000 */
[----:B--2---:R-:W-:Y:S01]  /*5890*/  FSEL R21, R24, -INF , P6 ;  /* 0xff80000018157808 */ /* 0x004fe20003000000 */
[----:B------:R-:W-:Y:S01]  /*58a0*/  FMUL.FTZ R7, R34, UR61 ;  /* 0x0000003d22077c20 */ /* 0x000fe20008410000 */
[----:B------:R-:W-:-:S02]  /*58b0*/  FMUL.FTZ R34, R20, R47 ;  /* 0x0000002f14227220 */ /* 0x000fc40000410000 */
[----:B------:R-:W-:Y:S01]  /*58c0*/  MUFU.TANH R6, R6 ;  /* 0x0000000600067308 */ /* 0x000fe20000002400 */
[----:B------:R-:W-:Y:S01]  /*58d0*/  FMUL.FTZ R10, R10, R33 ;  /* 0x000000210a0a7220 */ /* 0x000fe20000410000 */
[--C-:B------:R-:W-:Y:S01]  /*58e0*/  FFMA.FTZ R35, R21, UR60, -R8.reuse ;  /* 0x0000003c15237c23 */ /* 0x100fe20008010808 */
[----:B0-----:R-:W-:Y:S01]  /*58f0*/  FSEL R21, R25, -INF , P1 ;  /* 0xff80000019157808 */ /* 0x001fe20000800000 */
[----:B------:R-:W-:Y:S01]  /*5900*/  FMUL.FTZ R44, R41, UR61 ;  /* 0x0000003d292c7c20 */ /* 0x000fe20008410000 */
[----:B-1----:R-:W-:Y:S01]  /*5910*/  FSEL R33, R28, -INF , P2 ;  /* 0xff8000001c217808 */ /* 0x002fe20001000000 */
[----:B------:R-:W-:Y:S01]  /*5920*/  FFMA.FTZ R25, -R25, R25, 1 ;  /* 0x3f80000019197423 */ /* 0x000fe20000010119 */
[----:B----4-:R-:W-:Y:S01]  /*5930*/  FSEL R46, R26, -INF , P6 ;  /* 0xff8000001a2e7808 */ /* 0x010fe20003000000 */
[----:B------:R-:W0:Y:S01]  /*5940*/  MUFU.EX2 R35, R35 ;  /* 0x0000002300237308 */ /* 0x000e220000000800 */
[--C-:B------:R-:W-:Y:S01]  /*5950*/  FFMA.FTZ R20, R21, UR60, -R8.reuse ;  /* 0x0000003c15147c23 */ /* 0x100fe20008010808 */
[----:B------:R-:W-:Y:S01]  /*5960*/  FFMA.FTZ R33, R33, UR60, -R8 ;  /* 0x0000003c21217c23 */ /* 0x000fe20008010808 */
[----:B------:R-:W-:Y:S01]  /*5970*/  FFMA.FTZ R21, -R12, R12, 1 ;  /* 0x3f8000000c157423 */ /* 0x000fe2000001010c */
[----:B------:R-:W-:Y:S01]  /*5980*/  FFMA.FTZ R12, -R24, R24, 1 ;  /* 0x3f800000180c7423 */ /* 0x000fe20000010118 */
[----:B------:R-:W-:Y:S01]  /*5990*/  ISETP.GT.AND P6, PT, R0, 0x40, PT ;  /* 0x000000400000780c */ /* 0x000fe20003fc4270 */
[----:B------:R-:W-:Y:S01]  /*59a0*/  FMUL.FTZ R34, R13, R34 ;  /* 0x000000220d227220 */ /* 0x000fe20000410000 */
[----:B------:R-:W-:Y:S01]  /*59b0*/  FMUL.FTZ R21, R21, R38 ;  /* 0x0000002615157220 */ /* 0x000fe20000410000 */
[----:B------:R-:W1:Y:S08]  /*59c0*/  MUFU.EX2 R20, R20 ;  /* 0x0000001400147308 */ /* 0x000e700000000800 */
[----:B------:R-:W2:Y:S01]  /*59d0*/  MUFU.TANH R27, R27 ;  /* 0x0000001b001b7308 */ /* 0x000ea20000002400 */
[----:B0-----:R-:W-:-:S04]  /*59e0*/  FMUL.FTZ R37, R35, R48 ;  /* 0x0000003023257220 */ /* 0x001fc80000410000 */
[----:B------:R-:W-:Y:S01]  /*59f0*/  FMUL.FTZ R12, R12, R37 ;  /* 0x000000250c0c7220 */ /* 0x000fe20000410000 */
[----:B------:R-:W-:Y:S02]  /*5a00*/  FSEL R37, R6, -INF , P3 ;  /* 0xff80000006257808 */ /* 0x000fe40001800000 */
[----:B------:R-:W-:Y:S01]  /*5a10*/  MUFU.EX2 R33, R33 ;  /* 0x0000002100217308 */ /* 0x000fe20000000800 */
[----:B-1----:R-:W-:Y:S02]  /*5a20*/  FMUL.FTZ R24, R20, R49 ;  /* 0x0000003114187220 */ /* 0x002fe40000410000 */
[--C-:B------:R-:W-:Y:S01]  /*5a30*/  FFMA.FTZ R38, R37, UR60, -R8.reuse ;  /* 0x0000003c25267c23 */ /* 0x100fe20008010808 */
[----:B------:R-:W-:Y:S01]  /*5a40*/  FSEL R37, R30, -INF , P4 ;  /* 0xff8000001e257808 */ /* 0x000fe20002000000 */
[----:B------:R-:W-:Y:S01]  /*5a50*/  FMUL.FTZ R25, R25, R24 ;  /* 0x0000001819197220 */ /* 0x000fe20000410000 */
[----:B------:R-:W-:Y:S02]  /*5a60*/  FFMA.FTZ R24, -R28, R28, 1 ;  /* 0x3f8000001c187423 */ /* 0x000fe4000001011c */
[----:B------:R-:W0:Y:S01]  /*5a70*/  MUFU.TANH R36, R36 ;  /* 0x0000002400247308 */ /* 0x000e220000002400 */
[----:B------:R-:W-:Y:S01]  /*5a80*/  FFMA.FTZ R41, R37, UR60, -R8 ;  /* 0x0000003c25297c23 */ /* 0x000fe20008010808 */
[C---:B------:R-:W-:Y:S01]  /*5a90*/  FSEL R37, R31.reuse, -INF , P5 ;  /* 0xff8000001f257808 */ /* 0x040fe20002800000 */
[----:B------:R-:W-:Y:S01]  /*5aa0*/  FFMA.FTZ R31, -R31, R31, 1 ;  /* 0x3f8000001f1f7423 */ /* 0x000fe2000001011f */
[----:B--2---:R-:W-:-:S02]  /*5ab0*/  FSEL R42, R27, -INF , P1 ;  /* 0xff8000001b2a7808 */ /* 0x004fc40000800000 */
[----:B------:R-:W-:Y:S01]  /*5ac0*/  ISETP.GT.AND P1, PT, R0, 0x41, PT ;  /* 0x000000410000780c */ /* 0x000fe20003f24270 */
[----:B------:R-:W-:Y:S01]  /*5ad0*/  FFMA.FTZ R28, R37, UR60, -R8 ;  /* 0x0000003c251c7c23 */ /* 0x000fe20008010808 */
[----:B------:R-:W1:Y:S01]  /*5ae0*/  MUFU.TANH R44, R44 ;  /* 0x0000002c002c7308 */ /* 0x000e620000002400 */
[----:B------:R-:W-:-:S07]  /*5af0*/  FFMA.FTZ R42, R42, UR60, -R9 ;  /* 0x0000003c2a2a7c23 */ /* 0x000fce0008010809 */
[----:B------:R2:W-:Y:S01]  /*5b00*/  MUFU.TANH R22, R39 ;  /* 0x0000002700167308 */ /* 0x0005e20000002400 */
[C---:B0-----:R-:W-:Y:S01]  /*5b10*/  FSEL R37, R36.reuse, -INF , P6 ;  /* 0xff80000024257808 */ /* 0x041fe20003000000 */
[----:B------:R-:W-:-:S04]  /*5b20*/  FFMA.FTZ R36, -R36, R36, 1 ;  /* 0x3f80000024247423 */ /* 0x000fc80000010124 */
[----:B------:R-:W-:Y:S01]  /*5b30*/  FFMA.FTZ R45, R37, UR60, -R8 ;  /* 0x0000003c252d7c23 */ /* 0x000fe20008010808 */
[----:B------:R-:W-:Y:S01]  /*5b40*/  FFMA.FTZ R37, -R6, R6, 1 ;  /* 0x3f80000006257423 */ /* 0x000fe20000010106 */
[----:B------:R-:W0:Y:S01]  /*5b50*/  MUFU.EX2 R38, R38 ;  /* 0x0000002600267308 */ /* 0x000e220000000800 */
[----:B--2---:R-:W-:-:S04]  /*5b60*/  FMUL.FTZ R39, R33, R52 ;  /* 0x0000003421277220 */ /* 0x004fc80000410000 */
[----:B------:R-:W-:Y:S01]  /*5b70*/  FMUL.FTZ R24, R24, R39 ;  /* 0x0000002718187220 */ /* 0x000fe20000410000 */
[----:B-1----:R-:W-:Y:S02]  /*5b80*/  FSEL R39, R44, -INF , P1 ;  /* 0xff8000002c277808 */ /* 0x002fe40000800000 */
[----:B------:R-:W1:Y:S03]  /*5b90*/  MUFU.TANH R7, R7 ;  /* 0x0000000700077308 */ /* 0x000e660000002400 */
[----:B------:R-:W-:Y:S01]  /*5ba0*/  FFMA.FTZ R47, R39, UR60, -R8 ;  /* 0x0000003c272f7c23 */ /* 0x000fe20008010808 */
[----:B------:R-:W-:-:S04]  /*5bb0*/  FFMA.FTZ R8, -R30, R30, 1 ;  /* 0x3f8000001e087423 */ /* 0x000fc8000001011e */
[----:B------:R2:W3:Y:S01]  /*5bc0*/  MUFU.EX2 R39, R45 ;  /* 0x0000002d00277308 */ /* 0x0004e20000000800 */
[----:B0-----:R-:W-:-:S04]  /*5bd0*/  FMUL.FTZ R6, R38, R53 ;  /* 0x0000003526067220 */ /* 0x001fc80000410000 */
[----:B------:R-:W-:Y:S01]  /*5be0*/  FMUL.FTZ R37, R37, R6 ;  /* 0x0000000625257220 */ /* 0x000fe20000410000 */
[----:B------:R-:W-:Y:S02]  /*5bf0*/  FMUL.FTZ R6, R43, UR61 ;  /* 0x0000003d2b067c20 */ /* 0x000fe40008410000 */
[----:B------:R-:W0:Y:S01]  /*5c00*/  MUFU.EX2 R30, R47 ;  /* 0x0000002f001e7308 */ /* 0x000e220000000800 */
[----:B--2---:R-:W-:Y:S01]  /*5c10*/  FFMA.FTZ R45, R46, UR60, -R9 ;  /* 0x0000003c2e2d7c23 */ /* 0x004fe20008010809 */
[----:B-1----:R-:W-:Y:S02]  /*5c20*/  FSEL R46, R7, -INF , P2 ;  /* 0xff800000072e7808 */ /* 0x002fe40001000000 */
[----:B------:R-:W-:-:S04]  /*5c30*/  F2FP.BF16.F32.PACK_AB R24, R37, R24 ;  /* 0x000000182518723e */ /* 0x000fc800000010ff */
[----:B------:R-:W1:Y:S01]  /*5c40*/  MUFU.TANH R29, R29 ;  /* 0x0000001d001d7308 */ /* 0x000e620000002400 */
[----:B---3--:R-:W-:-:S04]  /*5c50*/  FMUL.FTZ R43, R39, R220 ;  /* 0x000000dc272b7220 */ /* 0x008fc80000410000 */
[----:B------:R-:W-:Y:S01]  /*5c60*/  FMUL.FTZ R36, R36, R43 ;  /* 0x0000002b24247220 */ /* 0x000fe20000410000 */
[----:B------:R-:W-:Y:S02]  /*5c70*/  FFMA.FTZ R43, -R44, R44, 1 ;  /* 0x3f8000002c2b7423 */ /* 0x000fe4000001012c */
[----:B------:R-:W2:Y:S01]  /*5c80*/  MUFU.TANH R32, R32 ;  /* 0x0000002000207308 */ /* 0x000ea20000002400 */
[----:B0-----:R-:W-:Y:S01]  /*5c90*/  FMUL.FTZ R44, R30, R15 ;  /* 0x0000000f1e2c7220 */ /* 0x001fe20000410000 */
[----:B------:R-:W-:-:S03]  /*5ca0*/  FFMA.FTZ R15, R46, UR60, -R9 ;  /* 0x0000003c2e0f7c23 */ /* 0x000fc60008010809 */
[----:B------:R-:W-:Y:S01]  /*5cb0*/  FMUL.FTZ R43, R43, R44 ;  /* 0x0000002c2b2b7220 */ /* 0x000fe20000410000 */
[----:B------:R-:W-:Y:S01]  /*5cc0*/  FFMA.FTZ R44, -R11, R11, 1 ;  /* 0x3f8000000b2c7423 */ /* 0x000fe2000001010b */
[----:B------:R-:W-:Y:S01]  /*5cd0*/  FFMA.FTZ R11, -R26, R26, 1 ;  /* 0x3f8000001a0b7423 */ /* 0x000fe2000001011a */
[----:B------:R-:W0:Y:S01]  /*5ce0*/  MUFU.EX2 R45, R45 ;  /* 0x0000002d002d7308 */ /* 0x000e220000000800 */
[----:B-1----:R-:W-:Y:S01]  /*5cf0*/  FSEL R46, R29, -INF , P3 ;  /* 0xff8000001d2e7808 */ /* 0x002fe20001800000 */
[----:B------:R-:W-:Y:S01]  /*5d00*/  FMUL.FTZ R23, R44, R23 ;  /* 0x000000172c177220 */ /* 0x000fe20000410000 */
[----:B------:R-:W-:Y:S01]  /*5d10*/  FFMA.FTZ R44, -R27, R27, 1 ;  /* 0x3f8000001b2c7423 */ /* 0x000fe2000001011b */
[----:B------:R-:W-:Y:S02]  /*5d20*/  F2FP.BF16.F32.PACK_AB R36, R43, R36 ;  /* 0x000000242b24723e */ /* 0x000fe400000010ff */
[----:B------:R-:W-:Y:S02]  /*5d30*/  FFMA.FTZ R13, R46, UR60, -R9 ;  /* 0x0000003c2e0d7c23 */ /* 0x000fe40008010809 */
[----:B------:R-:W1:Y:S01]  /*5d40*/  MUFU.TANH R40, R40 ;  /* 0x0000002800287308 */ /* 0x000e620000002400 */
[C---:B--2---:R-:W-:Y:S01]  /*5d50*/  FSEL R46, R32.reuse, -INF , P4 ;  /* 0xff800000202e7808 */ /* 0x044fe20002000000 */
[----:B------:R-:W-:-:S04]  /*5d60*/  FFMA.FTZ R32, -R32, R32, 1 ;  /* 0x3f80000020207423 */ /* 0x000fc80000010120 */
[----:B------:R-:W-:Y:S01]  /*5d70*/  FFMA.FTZ R27, R46, UR60, -R9 ;  /* 0x0000003c2e1b7c23 */ /* 0x000fe20008010809 */
[----:B------:R-:W-:Y:S01]  /*5d80*/  VIADD R46, R18, 0x2c500 ;  /* 0x0002c500122e7836 */ /* 0x000fe20000000000 */
[----:B------:R-:W2:Y:S01]  /*5d90*/  MUFU.EX2 R41, R41 ;  /* 0x0000002900297308 */ /* 0x000ea20000000800 */
[----:B0-----:R-:W-:-:S03]  /*5da0*/  FMUL.FTZ R50, R45, R50 ;  /* 0x000000322d327220 */ /* 0x001fc60000410000 */
[----:B------:R-:W-:Y:S01]  /*5db0*/  SHF.R.U32.HI R47, RZ, 0x4, R46 ;  /* 0x00000004ff2f7819 */ /* 0x000fe2000001162e */
[----:B------:R-:W-:Y:S01]  /*5dc0*/  FMUL.FTZ R11, R11, R50 ;  /* 0x000000320b0b7220 */ /* 0x000fe20000410000 */
[----:B------:R-:W-:Y:S02]  /*5dd0*/  FFMA.FTZ R46, -R7, R7, 1 ;  /* 0x3f800000072e7423 */ /* 0x000fe40000010107 */
[----:B------:R-:W-:Y:S01]  /*5de0*/  MUFU.TANH R6, R6 ;  /* 0x0000000600067308 */ /* 0x000fe20000002400 */
[C---:B-1----:R-:W-:Y:S01]  /*5df0*/  FSEL R50, R40.reuse, -INF , P6 ;  /* 0xff80000028327808 */ /* 0x042fe20003000000 */
[----:B------:R-:W-:-:S06]  /*5e00*/  FFMA.FTZ R40, -R40, R40, 1 ;  /* 0x3f80000028287423 */ /* 0x000fcc0000010128 */
[----:B------:R-:W0:Y:S01]  /*5e10*/  MUFU.EX2 R28, R28 ;  /* 0x0000001c001c7308 */ /* 0x000e220000000800 */
[----:B--2---:R-:W-:-:S04]  /*5e20*/  FMUL.FTZ R49, R41, R216 ;  /* 0x000000d829317220 */ /* 0x004fc80000410000 */
[----:B------:R-:W-:-:S03]  /*5e30*/  FMUL.FTZ R8, R8, R49 ;  /* 0x0000003108087220 */ /* 0x000fc60000410000 */
[----:B------:R-:W1:Y:S08]  /*5e40*/  MUFU.EX2 R15, R15 ;  /* 0x0000000f000f7308 */ /* 0x000e700000000800 */
[----:B------:R2:W3:Y:S01]  /*5e50*/  MUFU.EX2 R26, R13 ;  /* 0x0000000d001a7308 */ /* 0x0004e20000000800 */
[C---:B0-----:R-:W-:Y:S01]  /*5e60*/  FMUL.FTZ R48, R28.reuse, R217 ;  /* 0x000000d91c307220 */ /* 0x041fe20000410000 */
[----:B------:R-:W-:-:S03]  /*5e70*/  F2FP.BF16.F32.PACK_AB R28, R28, R41 ;  /* 0x000000291c1c723e */ /* 0x000fc600000010ff */
[----:B------:R-:W-:Y:S01]  /*5e80*/  FMUL.FTZ R31, R31, R48 ;  /* 0x000000301f1f7220 */ /* 0x000fe20000410000 */
[C---:B------:R-:W-:Y:S01]  /*5e90*/  FSEL R48, R22.reuse, -INF , P5 ;  /* 0xff80000016307808 */ /* 0x040fe20002800000 */
[----:B------:R-:W-:Y:S01]  /*5ea0*/  FFMA.FTZ R22, -R22, R22, 1 ;  /* 0x3f80000016167423 */ /* 0x000fe20000010116 */
[----:B------:R-:W0:Y:S01]  /*5eb0*/  MUFU.EX2 R42, R42 ;  /* 0x0000002a002a7308 */ /* 0x000e220000000800 */
[----:B--2---:R-:W-:Y:S01]  /*5ec0*/  LOP3.LUT R13, R47, 0x3fff, RZ, 0xc0, !PT ;  /* 0x00003fff2f0d7812 */ /* 0x004fe200078ec0ff */
[--C-:B------:R-:W-:Y:S01]  /*5ed0*/  FFMA.FTZ R47, R50, UR60, -R9.reuse ;  /* 0x0000003c322f7c23 */ /* 0x100fe20008010809 */
[----:B------:R-:W-:Y:S01]  /*5ee0*/  FSEL R50, R6, -INF , P1 ;  /* 0xff80000006327808 */ /* 0x000fe20000800000 */
[----:B-1----:R-:W-:Y:S01]  /*5ef0*/  FMUL.FTZ R7, R15, R54 ;  /* 0x000000360f077220 */ /* 0x002fe20000410000 */
[----:B------:R-:W-:Y:S01]  /*5f00*/  LOP3.LUT R13, R13, 0x80000, RZ, 0xfc, !PT ;  /* 0x000800000d0d7812 */ /* 0x000fe200078efcff */
[--C-:B------:R-:W-:Y:S01]  /*5f10*/  FFMA.FTZ R48, R48, UR60, -R9.reuse ;  /* 0x0000003c30307c23 */ /* 0x100fe20008010809 */
[----:B------:R-:W-:Y:S01]  /*5f20*/  FFMA.FTZ R6, -R6, R6, 1 ;  /* 0x3f80000006067423 */ /* 0x000fe20000010106 */
[----:B------:R-:W-:Y:S01]  /*5f30*/  FFMA.FTZ R49, R50, UR60, -R9 ;  /* 0x0000003c32317c23 */ /* 0x000fe20008010809 */
[----:B------:R-:W1:Y:S01]  /*5f40*/  MUFU.EX2 R27, R27 ;  /* 0x0000001b001b7308 */ /* 0x000e620000000800 */
[----:B------:R-:W-:Y:S01]  /*5f50*/  FMUL.FTZ R46, R46, R7 ;  /* 0x000000072e2e7220 */ /* 0x000fe20000410000 */
[----:B------:R-:W-:-:S02]  /*5f60*/  VIADD R7, R13, 0x80 ;  /* 0x000000800d077836 */ /* 0x000fc40000000000 */
[----:B------:R-:W-:Y:S01]  /*5f70*/  FFMA.FTZ R9, -R29, R29, 1 ;  /* 0x3f8000001d097423 */ /* 0x000fe2000001011d */
[----:B------:R-:W-:Y:S01]  /*5f80*/  VIADD R29, R13, 0x180 ;  /* 0x000001800d1d7836 */ /* 0x000fe20000000000 */
[C---:B---3--:R-:W-:Y:S01]  /*5f90*/  F2FP.BF16.F32.PACK_AB R15, R26.reuse, R15 ;  /* 0x0000000f1a0f723e */ /* 0x048fe200000010ff */
[----:B------:R-:W-:Y:S01]  /*5fa0*/  FMUL.FTZ R50, R26, R55 ;  /* 0x000000371a327220 */ /* 0x000fe20000410000 */
[----:B------:R-:W-:Y:S01]  /*5fb0*/  R2UR UR4, R7 ;  /* 0x00000000070472ca */ /* 0x000fe200000e0000 */
[----:B------:R-:W2:Y:S01]  /*5fc0*/  MUFU.EX2 R49, R49 ;  /* 0x0000003100317308 */ /* 0x000ea20000000800 */
[----:B------:R-:W-:Y:S02]  /*5fd0*/  VIADD R7, R13, 0x100 ;  /* 0x000001000d077836 */ /* 0x000fe40000000000 */
[----:B0-----:R-:W-:Y:S01]  /*5fe0*/  FMUL.FTZ R51, R42, R51 ;  /* 0x000000332a337220 */ /* 0x001fe20000410000 */
[----:B------:R-:W-:Y:S01]  /*5ff0*/  R2UR UR6, R29 ;  /* 0x000000001d0672ca */ /* 0x000fe200000e0000 */
[----:B------:R-:W-:Y:S01]  /*6000*/  FMUL.FTZ R9, R9, R50 ;  /* 0x0000003209097220 */ /* 0x000fe20000410000 */
[----:B------:R-:W-:Y:S01]  /*6010*/  F2FP.BF16.F32.PACK_AB R26, R30, R39 ;  /* 0x000000271e1a723e */ /* 0x000fe200000010ff */
[----:B------:R-:W-:Y:S01]  /*6020*/  FMUL.FTZ R44, R44, R51 ;  /* 0x000000332c2c7220 */ /* 0x000fe20000410000 */
[----:B------:R-:W-:Y:S01]  /*6030*/  R2UR UR5, R7 ;  /* 0x00000000070572ca */ /* 0x000fe200000e0000 */
[----:B------:R-:W0:Y:S01]  /*6040*/  MUFU.EX2 R47, R47 ;  /* 0x0000002f002f7308 */ /* 0x000e220000000800 */
[----:B-1----:R-:W-:Y:S01]  /*6050*/  FMUL.FTZ R7, R27, R218 ;  /* 0x000000da1b077220 */ /* 0x002fe20000410000 */
[----:B------:R-:W-:-:S02]  /*6060*/  F2FP.BF16.F32.PACK_AB R8, R31, R8 ;  /* 0x000000081f08723e */ /* 0x000fc400000010ff */
[----:B------:R-:W-:Y:S01]  /*6070*/  F2FP.BF16.F32.PACK_AB R11, R44, R11 ;  /* 0x0000000b2c0b723e */ /* 0x000fe200000010ff */
[----:B------:R-:W-:Y:S01]  /*6080*/  FMUL.FTZ R32, R32, R7 ;  /* 0x0000000720207220 */ /* 0x000fe20000410000 */
[----:B------:R-:W-:Y:S01]  /*6090*/  F2FP.BF16.F32.PACK_AB R7, R42, R45 ;  /* 0x0000002d2a07723e */ /* 0x000fe200000010ff */
[----:B------:R-:W-:Y:S01]  /*60a0*/  UMOV UR14, UR4 ;  /* 0x00000004000e7c82 */ /* 0x000fe20008000000 */
[----:B------:R-:W1:Y:S01]  /*60b0*/  MUFU.EX2 R48, R48 ;  /* 0x0000003000307308 */ /* 0x000e620000000800 */
[----:B--2---:R-:W-:Y:S01]  /*60c0*/  FMUL.FTZ R51, R49, R14 ;  /* 0x0000000e31337220 */ /* 0x004fe20000410000 */
[----:B------:R-:W-:Y:S01]  /*60d0*/  F2FP.BF16.F32.PACK_AB R14, R38, R33 ;  /* 0x00000021260e723e */ /* 0x000fe200000010ff */
[----:B------:R-:W-:Y:S01]  /*60e0*/  UMOV UR18, UR6 ;  /* 0x0000000600127c82 */ /* 0x000fe20008000000 */
[----:B------:R-:W-:Y:S01]  /*60f0*/  R2UR UR58, R13 ;  /* 0x000000000d3a72ca */ /* 0x000fe200000e0000 */
[----:B------:R-:W-:Y:S01]  /*6100*/  FMUL.FTZ R51, R6, R51 ;  /* 0x0000003306337220 */ /* 0x000fe20000410000 */
[----:B------:R-:W-:Y:S01]  /*6110*/  F2FP.BF16.F32.PACK_AB R6, R20, R35 ;  /* 0x000000231406723e */ /* 0x000fe200000010ff */
[----:B------:R-:W-:Y:S01]  /*6120*/  UMOV UR10, UR5 ;  /* 0x00000005000a7c82 */ /* 0x000fe20008000000 */
[----:B------:R-:W-:Y:S01]  /*6130*/  F2FP.BF16.F32.PACK_AB R20, R21, R10 ;  /* 0x0000000a1514723e */ /* 0x000fe200000010ff */
[----:B0-----:R-:W-:Y:S01]  /*6140*/  FMUL.FTZ R29, R47, R222 ;  /* 0x000000de2f1d7220 */ /* 0x001fe20000410000 */
[----:B------:R-:W-:Y:S01]  /*6150*/  F2FP.BF16.F32.PACK_AB R21, R34, R23 ;  /* 0x000000172215723e */ /* 0x000fe200000010ff */
[----:B------:R0:W-:Y:S01]  /*6160*/  STSM.16.M88.2 [R2+0x2cd00], R6 ;  /* 0x02cd000602007844 */ /* 0x0001e20000000100 */
[----:B------:R-:W-:Y:S01]  /*6170*/  F2FP.BF16.F32.PACK_AB R10, R25, R12 ;  /* 0x0000000c190a723e */ /* 0x000fe200000010ff */
[----:B------:R-:W-:Y:S01]  /*6180*/  FMUL.FTZ R40, R40, R29 ;  /* 0x0000001d28287220 */ /* 0x000fe20000410000 */
[----:B------:R-:W-:Y:S01]  /*6190*/  F2FP.BF16.F32.PACK_AB R25, R9, R46 ;  /* 0x0000002e0919723e */ /* 0x000fe200000010ff */
[----:B------:R-:W-:Y:S01]  /*61a0*/  STSM.16.M88.2 [R2+0x2d500], R14 ;  /* 0x02d5000e02007844 */ /* 0x000fe20000000100 */
[C---:B-1----:R-:W-:Y:S01]  /*61b0*/  F2FP.BF16.F32.PACK_AB R29, R48.reuse, R27 ;  /* 0x0000001b301d723e */ /* 0x042fe200000010ff */
[----:B------:R-:W-:Y:S01]  /*61c0*/  FMUL.FTZ R219, R48, R219 ;  /* 0x000000db30db7220 */ /* 0x000fe20000410000 */
[----:B------:R-:W-:-:S02]  /*61d0*/  F2FP.BF16.F32.PACK_AB R27, R49, R47 ;  /* 0x0000002f311b723e */ /* 0x000fc400000010ff */
[----:B------:R-:W-:Y:S01]  /*61e0*/  F2FP.BF16.F32.PACK_AB R37, R51, R40 ;  /* 0x000000283325723e */ /* 0x000fe200000010ff */
[----:B------:R-:W-:Y:S01]  /*61f0*/  STSM.16.M88.2 [R2+0x2dd00], R28 ;  /* 0x02dd001c02007844 */ /* 0x000fe20000000100 */
[----:B------:R-:W-:Y:S01]  /*6200*/  FMUL.FTZ R219, R22, R219 ;  /* 0x000000db16db7220 */ /* 0x000fe20000410000 */
[----:B------:R-:W-:Y:S02]  /*6210*/  IMAD R22, R4, 0x2000, R5 ;  /* 0x0000200004167824 */ /* 0x000fe400078e0205 */
[----:B------:R-:W-:Y:S01]  /*6220*/  STSM.16.M88.2 [R2+0x2e500], R26 ;  /* 0x02e5001a02007844 */ /* 0x000fe20000000100 */
[----:B0-----:R-:W-:Y:S01]  /*6230*/  VIADD R6, R13, 0x10 ;  /* 0x000000100d067836 */ /* 0x001fe20000000000 */
[----:B------:R-:W-:Y:S01]  /*6240*/  F2FP.BF16.F32.PACK_AB R9, R219, R32 ;  /* 0x00000020db09723e */ /* 0x000fe200000010ff */
[----:B------:R0:W-:Y:S06]  /*6250*/  MEMBAR.ALL.CTA ;  /* 0x0000000000007992 */ /* 0x0001ec0000008000 */
[----:B0-----:R-:W0:Y:S01]  /*6260*/  FENCE.VIEW.ASYNC.S ;  /* 0x00000000000073c6 */ /* 0x001e220000000000 */
[----:B------:R-:W-:-:S02]  /*6270*/  SHF.R.U32.HI R5, RZ, 0x4, R22 ;  /* 0x00000004ff057819 */ /* 0x000fc40000011616 */
[----:B------:R-:W-:Y:S01]  /*6280*/  R2UR UR50, R6 ;  /* 0x00000000063272ca */ /* 0x000fe200000e0000 */
[----:B------:R-:W-:Y:S01]  /*6290*/  VIADD R6, R13, 0x110 ;  /* 0x000001100d067836 */ /* 0x000fe20000000000 */
[----:B------:R-:W-:Y:S01]  /*62a0*/  LOP3.LUT R23, R5, 0x3fff, RZ, 0xc0, !PT ;  /* 0x00003fff05177812 */ /* 0x000fe200078ec0ff */
[----:B------:R-:W-:-:S03]  /*62b0*/  VIADD R5, R13, 0x200 ;  /* 0x000002000d057836 */ /* 0x000fc60000000000 */
[C---:B------:R-:W-:Y:S01]  /*62c0*/  R2UR UR56, R23.reuse ;  /* 0x00000000173872ca */ /* 0x040fe200000e0000 */
[----:B------:R-:W-:Y:S01]  /*62d0*/  VIADD R7, R23, 0x180 ;  /* 0x0000018017077836 */ /* 0x000fe20000000000 */
[----:B------:R-:W-:Y:S01]  /*62e0*/  R2UR UR7, R5 ;  /* 0x00000000050772ca */ /* 0x000fe200000e0000 */
[----:B------:R-:W-:Y:S01]  /*62f0*/  VIADD R5, R23, 0x80 ;  /* 0x0000008017057836 */ /* 0x000fe20000000000 */
[----:B------:R-:W-:Y:S01]  /*6300*/  R2UR UR5, R6 ;  /* 0x00000000060572ca */ /* 0x000fe200000e0000 */
[----:B------:R-:W-:-:S03]  /*6310*/  VIADD R6, R13, 0x20 ;  /* 0x000000200d067836 */ /* 0x000fc60000000000 */
[----:B------:R-:W-:Y:S01]  /*6320*/  R2UR UR48, R5 ;  /* 0x00000000053072ca */ /* 0x000fe200000e0000 */
[C---:B------:R-:W-:Y:S01]  /*6330*/  VIADD R5, R13.reuse, 0x90 ;  /* 0x000000900d057836 */ /* 0x040fe20000000000 */
[----:B------:R-:W-:Y:S01]  /*6340*/  R2UR UR30, R6 ;  /* 0x00000000061e72ca */ /* 0x000fe200000e0000 */
[----:B------:R-:W-:Y:S02]  /*6350*/  VIADD R6, R13, 0x120 ;  /* 0x000001200d067836 */ /* 0x000fe40000000000 */
[----:B------:R-:W-:Y:S01]  /*6360*/  UMOV UR12, UR56 ;  /* 0x00000038000c7c82 */ /* 0x000fe20008000000 */
[----:B------:R-:W-:Y:S01]  /*6370*/  UMOV UR8, UR56 ;  /* 0x0000003800087c82 */ /* 0x000fe20008000000 */
[----:B0-----:R-:W-:Y:S01]  /*6380*/  BAR.SYNC.DEFER_BLOCKING 0x9, 0x100 ;  /* 0x0244000000007b1d */ /* 0x001fe20000010000 */
[----:B------:R-:W-:Y:S01]  /*6390*/  R2UR UR4, R5 ;  /* 0x00000000050472ca */ /* 0x000fe200000e0000 */
[----:B------:R-:W-:Y:S01]  /*63a0*/  VIADD R5, R13, 0x190 ;  /* 0x000001900d057836 */ /* 0x000fe20000000000 */
[----:B------:R-:W-:Y:S01]  /*63b0*/  R2UR UR38, R6 ;  /* 0x00000000062672ca */ /* 0x000fe200000e0000 */
[----:B------:R-:W-:-:S02]  /*63c0*/  VIADD R6, R18, 0x2ed00 ;  /* 0x0002ed0012067836 */ /* 0x000fc40000000000 */
[----:B------:R-:W-:Y:S01]  /*63d0*/  UMOV UR16, UR56 ;  /* 0x0000003800107c82 */ /* 0x000fe20008000000 */
[----:B------:R-:W-:Y:S01]  /*63e0*/  R2UR UR54, R5 ;  /* 0x00000000053672ca */ /* 0x000fe200000e0000 */
[----:B------:R-:W-:Y:S01]  /*63f0*/  VIADD R5, R13, 0x210 ;  /* 0x000002100d057836 */ /* 0x000fe20000000000 */
[----:B------:R-:W-:Y:S01]  /*6400*/  UMOV UR52, UR48 ;  /* 0x0000003000347c82 */ /* 0x000fe20008000000 */
[----:B------:R-:W-:Y:S01]  /*6410*/  UMOV UR44, UR48 ;  /* 0x00000030002c7c82 */ /* 0x000fe20008000000 */
[----:B------:R-:W-:Y:S02]  /*6420*/  SHF.R.U32.HI R6, RZ, 0x4, R6 ;  /* 0x00000004ff067819 */ /* 0x000fe40000011606 */
[----:B------:R-:W-:Y:S01]  /*6430*/  R2UR UR46, R5 ;  /* 0x00000000052e72ca */ /* 0x000fe200000e0000 */
[----:B------:R-:W-:Y:S01]  /*6440*/  VIADD R5, R23, 0x100 ;  /* 0x0000010017057836 */ /* 0x000fe20000000000 */
[----:B------:R-:W-:-:S04]  /*6450*/  LOP3.LUT R216, R6, 0x3fff, RZ, 0xc0, !PT ;  /* 0x00003fff06d87812 */ /* 0x000fc800078ec0ff */
[----:B------:R-:W-:Y:S01]  /*6460*/  R2UR UR28, R5 ;  /* 0x00000000051c72ca */ /* 0x000fe200000e0000 */
[----:B------:R-:W-:Y:S01]  /*6470*/  VIADD R5, R13, 0xa0 ;  /* 0x000000a00d057836 */ /* 0x000fe20000000000 */
[----:B------:R-:W-:Y:S01]  /*6480*/  LOP3.LUT R6, R216, 0x400000, RZ, 0xfc, !PT ;  /* 0x00400000d8067812 */ /* 0x000fe200078efcff */
[----:B------:R-:W-:Y:S03]  /*6490*/  STSM.16.M88.2 [R2+0x2ed00], R20 ;  /* 0x02ed001402007844 */ /* 0x000fe60000000100 */
[----:B------:R-:W-:Y:S01]  /*64a0*/  R2UR UR42, R5 ;  /* 0x00000000052a72ca */ /* 0x000fe200000e0000 */
[----:B------:R-:W-:Y:S01]  /*64b0*/  VIADD R5, R13, 0x1a0 ;  /* 0x000001a00d057836 */ /* 0x000fe20000000000 */
[----:B------:R0:W-:Y:S04]  /*64c0*/  STSM.16.M88.2 [R2+0x2f500], R10 ;  /* 0x02f5000a02007844 */ /* 0x0001e80000000100 */
[----:B------:R-:W-:Y:S01]  /*64d0*/  R2UR UR34, R5 ;  /* 0x00000000052272ca */ /* 0x000fe200000e0000 */
[----:B------:R-:W-:Y:S01]  /*64e0*/  STSM.16.M88.2 [R2+0x2fd00], R24 ;  /* 0x02fd001802007844 */ /* 0x000fe20000000100 */
[----:B------:R-:W-:Y:S01]  /*64f0*/  VIADD R5, R13, 0x220 ;  /* 0x000002200d057836 */ /* 0x000fe20000000000 */
[----:B------:R-:W-:Y:S01]  /*6500*/  UMOV UR40, UR28 ;  /* 0x0000001c00287c82 */ /* 0x000fe20008000000 */
[----:B------:R-:W-:Y:S01]  /*6510*/  UMOV UR36, UR28 ;  /* 0x0000001c00247c82 */ /* 0x000fe20008000000 */
[----:B------:R1:W-:Y:S01]  /*6520*/  STSM.16.M88.2 [R2+0x30500], R8 ;  /* 0x0305000802007844 */ /* 0x0003e20000000100 */
[----:B------:R-:W-:Y:S01]  /*6530*/  UMOV UR32, UR28 ;  /* 0x0000001c00207c82 */ /* 0x000fe20008000000 */
[----:B------:R-:W-:Y:S01]  /*6540*/  R2UR UR26, R5 ;  /* 0x00000000051a72ca */ /* 0x000fe200000e0000 */
[----:B------:R-:W-:Y:S01]  /*6550*/  UMOV UR24, UR28 ;  /* 0x0000001c00187c82 */ /* 0x000fe20008000000 */
[----:B------:R2:W-:Y:S01]  /*6560*/  STSM.16.M88.2 [R2+0x30d00], R36 ;  /* 0x030d002402007844 */ /* 0x0005e20000000100 */
[----:B------:R-:W-:Y:S01]  /*6570*/  WARPGROUP.ARRIVE ;  /* 0x00000000000079c5 */ /* 0x000fe20000000000 */
[----:B------:R-:W-:-:S02]  /*6580*/  IMAD R5, R4, 0x2800, R18 ;  /* 0x0000280004057824 */ /* 0x000fc400078e0212 */
[C---:B0-----:R-:W-:Y:S02]  /*6590*/  VIADD R10, R13.reuse, 0x30 ;  /* 0x000000300d0a7836 */ /* 0x041fe40000000000 */
[----:B------:R-:W-:Y:S01]  /*65a0*/  VIADD R11, R13, 0xb0 ;  /* 0x000000b00d0b7836 */ /* 0x000fe20000000000 */
[----:B------:R-:W-:Y:S01]  /*65b0*/  HGMMA.64x16x16.F32.BF16 R136, gdesc[UR56].tnspA.tnspB, R136 ;  /* 0x60200000388879f0 */ /* 0x000fe20008701888 */
[----:B------:R-:W-:Y:S02]  /*65c0*/  SHF.R.U32.HI R5, RZ, 0x4, R5 ;  /* 0x00000004ff057819 */ /* 0x000fe40000011605 */
[----:B-1----:R-:W-:Y:S01]  /*65d0*/  MOV R9, UR30 ;  /* 0x0000001e00097c02 */ /* 0x002fe20008000f00 */
[----:B------:R-:W-:Y:S01]  /*65e0*/  HGMMA.64x16x16.F32.BF16 R152, gdesc[UR12].tnspA.tnspB, R152 ;  /* 0x602000000c9879f0 */ /* 0x000fe20008701898 */
[----:B------:R-:W-:Y:S01]  /*65f0*/  LOP3.LUT R5, R5, 0x3fff, RZ, 0xc0, !PT ;  /* 0x00003fff05057812 */ /* 0x000fe200078ec0ff */
[----:B------:R-:W-:Y:S01]  /*6600*/  UMOV UR12, UR14 ;  /* 0x0000000e000c7c82 */ /* 0x000fe20008000000 */
[----:B------:R-:W-:Y:S01]  /*6610*/  UMOV UR13, UR15 ;  /* 0x0000000f000d7c82 */ /* 0x000fe20008000000 */
[----:B------:R-:W-:Y:S01]  /*6620*/  HGMMA.64x16x16.F32.BF16 R168, gdesc[UR8].tnspA.tnspB, R168 ;  /* 0x6020000008a879f0 */ /* 0x000fe200087018a8 */
[----:B------:R-:W-:Y:S01]  /*6630*/  UMOV UR8, UR18 ;  /* 0x0000001200087c82 */ /* 0x000fe20008000000 */
[----:B------:R-:W-:Y:S01]  /*6640*/  UMOV UR9, UR19 ;  /* 0x0000001300097c82 */ /* 0x000fe20008000000 */
[----:B------:R-:W-:Y:S01]  /*6650*/  UMOV UR15, 0x40 ;  /* 0x00000040000f7882 */ /* 0x000fe20000000000 */
[----:B------:R-:W-:Y:S01]  /*6660*/  HGMMA.64x16x16.F32.BF16 R184, gdesc[UR16].tnspA.tnspB, R184 ;  /* 0x6020000010b879f0 */ /* 0x000fe200087018b8 */
[----:B------:R-:W-:Y:S01]  /*6670*/  UMOV UR16, UR56 ;  /* 0x0000003800107c82 */ /* 0x000fe20008000000 */
        /* <DEDUP_REMOVED lines=13> */
[----:B------:R-:W-:Y:S04]  /*6750*/  HGMMA.64x16x16.F32.BF16 R136, gdesc[UR48].tnspA.tnspB, R136 ;  /* 0x60200000308879f0 */ /* 0x000fe80008701888 */
        /* <DEDUP_REMOVED lines=8> */
[----:B------:R-:W-:Y:S01]  /*67e0*/  R2UR UR18, R11 ;  /* 0x000000000b1272ca */ /* 0x000fe200000e0000 */
[----:B------:R-:W-:Y:S01]  /*67f0*/  UMOV UR48, UR6 ;  /* 0x0000000600307c82 */ /* 0x000fe20008000000 */
[----:B------:R-:W-:Y:S01]  /*6800*/  HGMMA.64x16x16.F32.BF16 R184, gdesc[UR52].tnspA.tnspB, R184 ;  /* 0x6020000034b879f0 */ /* 0x000fe200087018b8 */
[----:B------:R-:W-:Y:S01]  /*6810*/  UMOV UR52, UR4 ;  /* 0x0000000400347c82 */ /* 0x000fe20008000000 */
[----:B------:R-:W-:Y:S01]  /*6820*/  UMOV UR53, UR5 ;  /* 0x0000000500357c82 */ /* 0x000fe20008000000 */
[----:B------:R-:W-:Y:S01]  /*6830*/  R2UR UR5, R5 ;  /* 0x00000000050572ca */ /* 0x000fe200000e0000 */
[----:B------:R-:W-:Y:S01]  /*6840*/  HGMMA.64x16x16.F32.BF16 R200, gdesc[UR44].tnspA.tnspB, R200 ;  /* 0x602000002cc879f0 */ /* 0x000fe200087018c8 */
[----:B------:R-:W-:Y:S01]  /*6850*/  R2UR UR4, R6 ;  /* 0x00000000060472ca */ /* 0x000fe200000e0000 */
[----:B------:R-:W-:Y:S01]  /*6860*/  UMOV UR19, 0x40 ;  /* 0x0000004000137882 */ /* 0x000fe20000000000 */
[----:B------:R-:W-:Y:S01]  /*6870*/  UMOV UR44, UR12 ;  /* 0x0000000c002c7c82 */ /* 0x000fe20008000000 */
[----:B------:R-:W-:Y:S01]  /*6880*/  UMOV UR45, UR13 ;  /* 0x0000000d002d7c82 */ /* 0x000fe20008000000 */
[----:B------:R-:W-:Y:S01]  /*6890*/  UMOV UR49, UR7 ;  /* 0x0000000700317c82 */ /* 0x000fe20008000000 */
[----:B------:R-:W-:Y:S01]  /*68a0*/  UMOV UR7, 0x40 ;  /* 0x0000004000077882 */ /* 0x000fe20000000000 */
[----:B------:R-:W-:Y:S05]  /*68b0*/  HGMMA.64x16x16.F32.BF16 R136, gdesc[UR28].tnspA.tnspB, R136 ;  /* 0x602000001c8879f0 */ /* 0x000fea0008701888 */
[----:B------:R-:W-:-:S02]  /*68c0*/  UMOV UR28, UR5 ;  /* 0x00000005001c7c82 */ /* 0x000fc40008000000 */
[----:B------:R-:W-:Y:S01]  /*68d0*/  UMOV UR30, UR4 ;  /* 0x00000004001e7c82 */ /* 0x000fe20008000000 */
[----:B------:R-:W-:Y:S01]  /*68e0*/  UMOV UR29, 0x40000040 ;  /* 0x40000040001d7882 */ /* 0x000fe20000000000 */
[----:B------:R-:W-:Y:S01]  /*68f0*/  HGMMA.64x16x16.F32.BF16 R152, gdesc[UR40].tnspA.tnspB, R152 ;  /* 0x60200000289879f0 */ /* 0x000fe20008701898 */
[----:B------:R-:W-:Y:S01]  /*6900*/  UMOV UR40, UR8 ;  /* 0x0000000800287c82 */ /* 0x000fe20008000000 */
[----:B------:R-:W-:Y:S01]  /*6910*/  R2UR UR8, R7 ;  /* 0x00000000070872ca */ /* 0x000fe200000e0000 */
[C---:B------:R-:W-:Y:S01]  /*6920*/  VIADD R7, R13.reuse, 0x130 ;  /* 0x000001300d077836 */ /* 0x040fe20000000000 */
[----:B------:R-:W-:Y:S01]  /*6930*/  UMOV UR41, UR9 ;  /* 0x0000000900297c82 */ /* 0x000fe20008000000 */
[----:B------:R-:W-:Y:S01]  /*6940*/  UMOV UR9, 0x40000040 ;  /* 0x4000004000097882 */ /* 0x000fe20000000000 */
[----:B------:R-:W-:Y:S01]  /*6950*/  HGMMA.64x16x16.F32.BF16 R168, gdesc[UR36].tnspA.tnspB, R168 ;  /* 0x6020000024a879f0 */ /* 0x000fe200087018a8 */
[----:B------:R-:W-:Y:S01]  /*6960*/  UMOV UR36, UR10 ;  /* 0x0000000a00247c82 */ /* 0x000fe20008000000 */
[----:B------:R-:W-:Y:S01]  /*6970*/  R2UR UR10, R10 ;  /* 0x000000000a0a72ca */ /* 0x000fe200000e0000 */
[C---:B------:R-:W-:Y:S01]  /*6980*/  VIADD R10, R13.reuse, 0x1b0 ;  /* 0x000001b00d0a7836 */ /* 0x040fe20000000000 */
[----:B------:R-:W-:Y:S01]  /*6990*/  HGMMA.64x16x16.F32.BF16 R184, gdesc[UR32].tnspA.tnspB, R184 ;  /* 0x6020000020b879f0 */ /* 0x000fe200087018b8 */
[----:B------:R-:W-:Y:S01]  /*69a0*/  VIADD R13, R13, 0x230 ;  /* 0x000002300d0d7836 */ /* 0x000fe20000000000 */
[----:B------:R-:W-:Y:S01]  /*69b0*/  R2UR UR22, R7 ;  /* 0x00000000071672ca */ /* 0x000fe200000e0000 */
[----:B------:R-:W-:Y:S01]  /*69c0*/  UMOV UR37, UR11 ;  /* 0x0000000b00257c82 */ /* 0x000fe20008000000 */
[----:B------:R-:W-:Y:S01]  /*69d0*/  HGMMA.64x16x16.F32.BF16 R200, gdesc[UR24].tnspA.tnspB, R200 ;  /* 0x6020000018c879f0 */ /* 0x000fe200087018c8 */
[----:B------:R-:W-:Y:S01]  /*69e0*/  R2UR UR14, R10 ;  /* 0x000000000a0e72ca */ /* 0x000fe200000e0000 */
[----:B------:R-:W-:Y:S01]  /*69f0*/  UMOV UR11, 0x40 ;  /* 0x00000040000b7882 */ /* 0x000fe20000000000 */
[----:B------:R-:W-:Y:S01]  /*6a00*/  R2UR UR6, R13 ;  /* 0x000000000d0672ca */ /* 0x000fe200000e0000 */
        /* <DEDUP_REMOVED lines=9> */
[----:B------:R-:W-:Y:S01]  /*6aa0*/  VIADD R7, R5, 0x80 ;  /* 0x0000008005077836 */ /* 0x000fe20000000000 */
[----:B------:R-:W-:Y:S01]  /*6ab0*/  UMOV UR32, UR44 ;  /* 0x0000002c00207c82 */ /* 0x000fe20008000000 */
[----:B------:R-:W-:Y:S01]  /*6ac0*/  VIADD R10, R6, 0x80 ;  /* 0x00000080060a7836 */ /* 0x000fe20000000000 */
[----:B------:R-:W-:Y:S01]  /*6ad0*/  UMOV UR44, UR56 ;  /* 0x00000038002c7c82 */ /* 0x000fe20008000000 */
[----:B------:R-:W-:Y:S01]  /*6ae0*/  IMAD.U32 R20, RZ, RZ, UR30 ;  /* 0x0000001eff147e24 */ /* 0x000fe2000f8e00ff */
[----:B------:R-:W-:Y:S01]  /*6af0*/  UMOV UR33, UR45 ;  /* 0x0000002d00217c82 */ /* 0x000fe20008000000 */
[----:B------:R-:W-:Y:S01]  /*6b00*/  IMAD.U32 R21, RZ, RZ, UR31 ;  /* 0x0000001fff157e24 */ /* 0x000fe2000f8e00ff */
[----:B------:R-:W-:Y:S01]  /*6b10*/  UMOV UR45, UR57 ;  /* 0x00000039002d7c82 */ /* 0x000fe20008000000 */
[----:B------:R-:W-:Y:S01]  /*6b20*/  UMOV UR57, 0x40000040 ;  /* 0x4000004000397882 */ /* 0x000fe20000000000 */
[----:B------:R-:W-:Y:S01]  /*6b30*/  HGMMA.64x16x16.F32.BF16 R136, gdesc[UR8].tnspA.tnspB, R136 ;  /* 0x60200000088879f0 */ /* 0x000fe20008701888 */
[----:B------:R-:W-:-:S03]  /*6b40*/  UMOV UR9, 0x40000040 ;  /* 0x4000004000097882 */ /* 0x000fc60000000000 */
[----:B------:R-:W-:Y:S01]  /*6b50*/  HGMMA.64x16x16.F32.BF16 R152, gdesc[UR16].tnspA.tnspB, R152 ;  /* 0x60200000109879f0 */ /* 0x000fe20008701898 */
[----:B------:R-:W-:Y:S01]  /*6b60*/  VIADD R22, R22, 0xffff0000 ;  /* 0xffff000016167836 */ /* 0x000fe20000000000 */
[----:B------:R-:W-:Y:S02]  /*6b70*/  UMOV UR17, UR9 ;  /* 0x0000000900117c82 */ /* 0x000fe40008000000 */
[----:B------:R-:W-:Y:S01]  /*6b80*/  HGMMA.64x16x16.F32.BF16 R168, gdesc[UR20].tnspA.tnspB, R168 ;  /* 0x6020000014a879f0 */ /* 0x000fe200087018a8 */
[----:B------:R-:W-:-:S03]  /*6b90*/  UMOV UR21, UR9 ;  /* 0x0000000900157c82 */ /* 0x000fc60008000000 */
[----:B------:R-:W-:Y:S01]  /*6ba0*/  HGMMA.64x16x16.F32.BF16 R184, gdesc[UR12].tnspA.tnspB, R184 ;  /* 0x602000000cb879f0 */ /* 0x000fe200087018b8 */
[----:B------:R-:W-:-:S03]  /*6bb0*/  UMOV UR13, UR9 ;  /* 0x00000009000d7c82 */ /* 0x000fc60008000000 */
[----:B------:R-:W-:Y:S01]  /*6bc0*/  HGMMA.64x16x16.F32.BF16 R200, gdesc[UR4].tnspA.tnspB, R200, gsb0 ;  /* 0x6020000004c879f0 */ /* 0x000fe200080018c8 */
[----:B------:R0:W-:Y:S06]  /*6bd0*/  MEMBAR.ALL.CTA ;  /* 0x0000000000007992 */ /* 0x0001ec0000008000 */
[----:B0-----:R-:W0:Y:S01]  /*6be0*/  FENCE.VIEW.ASYNC.S ;  /* 0x00000000000073c6 */ /* 0x001e220000000000 */
[----:B------:R-:W-:Y:S01]  /*6bf0*/  R2UR UR4, R7 ;  /* 0x00000000070472ca */ /* 0x000fe200000e0000 */
[----:B------:R-:W-:Y:S01]  /*6c00*/  VIADD R7, R5, 0x100 ;  /* 0x0000010005077836 */ /* 0x000fe20000000000 */
[----:B------:R-:W-:Y:S01]  /*6c10*/  R2UR UR5, R10 ;  /* 0x000000000a0572ca */ /* 0x000fe200000e0000 */
[----:B------:R-:W-:Y:S01]  /*6c20*/  VIADD R10, R6, 0x100 ;  /* 0x00000100060a7836 */ /* 0x000fe20000000000 */
[----:B0-----:R-:W-:Y:S06]  /*6c30*/  BAR.SYNC.DEFER_BLOCKING 0x9, 0x100 ;  /* 0x0244000000007b1d */ /* 0x001fec0000010000 */
[----:B--2---:R-:W-:-:S06]  /*6c40*/  WARPGROUP.ARRIVE ;  /* 0x00000000000079c5 */ /* 0x004fcc0000000000 */
[----:B------:R-:W-:Y:S01]  /*6c50*/  HGMMA.64x64x16.F32.BF16 R24, gdesc[UR28].tnspA, RZ, !UPT ;  /* 0x20e000001c1879f0 */ /* 0x000fe2000c7018ff */
[----:B------:R-:W-:Y:S01]  /*6c60*/  UMOV UR28, UR4 ;  /* 0x00000004001c7c82 */ /* 0x000fe20008000000 */
[----:B------:R-:W-:Y:S01]  /*6c70*/  UMOV UR29, 0x40000040 ;  /* 0x40000040001d7882 */ /* 0x000fe20000000000 */
[----:B------:R-:W-:Y:S01]  /*6c80*/  UMOV UR30, UR5 ;  /* 0x00000005001e7c82 */ /* 0x000fe20008000000 */
[----:B------:R-:W-:Y:S01]  /*6c90*/  UMOV UR31, 0x8 ;  /* 0x00000008001f7882 */ /* 0x000fe20000000000 */
[----:B------:R-:W-:Y:S01]  /*6ca0*/  R2UR UR4, R7 ;  /* 0x00000000070472ca */ /* 0x000fe200000e0000 */
[----:B------:R-:W-:Y:S01]  /*6cb0*/  IMAD.U32 R14, RZ, RZ, UR30 ;  /* 0x0000001eff0e7e24 */ /* 0x000fe2000f8e00ff */
[----:B------:R-:W-:Y:S01]  /*6cc0*/  R2UR UR5, R10 ;  /* 0x000000000a0572ca */ /* 0x000fe200000e0000 */
[----:B------:R-:W-:Y:S02]  /*6cd0*/  IMAD.U32 R15, RZ, RZ, UR31 ;  /* 0x0000001fff0f7e24 */ /* 0x000fe4000f8e00ff */
[----:B------:R-:W-:-:S02]  /*6ce0*/  VIADD R7, R5, 0x180 ;  /* 0x0000018005077836 */ /* 0x000fc40000000000 */
[C---:B------:R-:W-:Y:S02]  /*6cf0*/  VIADD R10, R6.reuse, 0x180 ;  /* 0x00000180060a7836 */ /* 0x040fe40000000000 */
[----:B------:R-:W-:Y:S01]  /*6d00*/  VIADD R6, R6, 0x200 ;  /* 0x0000020006067836 */ /* 0x000fe20000000000 */
[----:B------:R-:W-:Y:S03]  /*6d10*/  HGMMA.64x64x16.F32.BF16 R24, gdesc[UR28].tnspA, R24 ;  /* 0x20e000001c1879f0 */ /* 0x000fe60008701818 */
[----:B------:R-:W-:Y:S01]  /*6d20*/  UMOV UR28, UR4 ;  /* 0x00000004001c7c82 */ /* 0x000fe20008000000 */
[----:B------:R-:W-:Y:S01]  /*6d30*/  UMOV UR29, 0x40000040 ;  /* 0x40000040001d7882 */ /* 0x000fe20000000000 */
[----:B------:R-:W-:Y:S01]  /*6d40*/  UMOV UR30, UR5 ;  /* 0x00000005001e7c82 */ /* 0x000fe20008000000 */
[----:B------:R-:W-:Y:S01]  /*6d50*/  UMOV UR31, 0x8 ;  /* 0x00000008001f7882 */ /* 0x000fe20000000000 */
[----:B------:R-:W-:Y:S01]  /*6d60*/  R2UR UR4, R7 ;  /* 0x00000000070472ca */ /* 0x000fe200000e0000 */
[----:B------:R-:W-:Y:S01]  /*6d70*/  IMAD.U32 R12, RZ, RZ, UR30 ;  /* 0x0000001eff0c7e24 */ /* 0x000fe2000f8e00ff */
[----:B------:R-:W-:Y:S01]  /*6d80*/  R2UR UR5, R10 ;  /* 0x000000000a0572ca */ /* 0x000fe200000e0000 */
[----:B------:R-:W-:-:S02]  /*6d90*/  IMAD.U32 R13, RZ, RZ, UR31 ;  /* 0x0000001fff0d7e24 */ /* 0x000fc4000f8e00ff */
[----:B------:R-:W-:Y:S01]  /*6da0*/  VIADD R7, R5, 0x200 ;  /* 0x0000020005077836 */ /* 0x000fe20000000000 */
[----:B------:R-:W-:Y:S07]  /*6db0*/  HGMMA.64x64x16.F32.BF16 R24, gdesc[UR28].tnspA, R24 ;  /* 0x20e000001c1879f0 */ /* 0x000fee0008701818 */
[----:B------:R-:W-:Y:S01]  /*6dc0*/  UMOV UR28, UR4 ;  /* 0x00000004001c7c82 */ /* 0x000fe20008000000 */
[----:B------:R-:W-:Y:S01]  /*6dd0*/  UMOV UR29, 0x40000040 ;  /* 0x40000040001d7882 */ /* 0x000fe20000000000 */
[----:B------:R-:W-:Y:S01]  /*6de0*/  UMOV UR30, UR5 ;  /* 0x00000005001e7c82 */ /* 0x000fe20008000000 */
[----:B------:R-:W-:Y:S01]  /*6df0*/  UMOV UR31, 0x8 ;  /* 0x00000008001f7882 */ /* 0x000fe20000000000 */
[----:B------:R-:W-:Y:S01]  /*6e00*/  R2UR UR4, R7 ;  /* 0x00000000070472ca */ /* 0x000fe200000e0000 */
[----:B------:R-:W-:Y:S01]  /*6e10*/  VIADD R7, R23, 0x400 ;  /* 0x0000040017077836 */ /* 0x000fe20000000000 */
[----:B------:R-:W-:Y:S01]  /*6e20*/  R2UR UR5, R6 ;  /* 0x00000000060572ca */ /* 0x000fe200000e0000 */
[----:B------:R-:W-:-:S02]  /*6e30*/  IMAD.U32 R10, RZ, RZ, UR30 ;  /* 0x0000001eff0a7e24 */ /* 0x000fc4000f8e00ff */
[----:B------:R-:W-:Y:S01]  /*6e40*/  IMAD.U32 R11, RZ, RZ, UR31 ;  /* 0x0000001fff0b7e24 */ /* 0x000fe2000f8e00ff */
[----:B------:R-:W-:Y:S01]  /*6e50*/  R2UR UR56, R7 ;  /* 0x00000000073872ca */ /* 0x000fe200000e0000 */
[----:B------:R-:W-:Y:S06]  /*6e60*/  HGMMA.64x64x16.F32.BF16 R24, gdesc[UR28].tnspA, R24 ;  /* 0x20e000001c1879f0 */ /* 0x000fec0008701818 */
[----:B------:R-:W-:Y:S01]  /*6e70*/  UMOV UR28, UR4 ;  /* 0x00000004001c7c82 */ /* 0x000fe20008000000 */
[----:B------:R-:W-:Y:S01]  /*6e80*/  UMOV UR29, 0x40000040 ;  /* 0x40000040001d7882 */ /* 0x000fe20000000000 */
[----:B------:R-:W-:Y:S01]  /*6e90*/  UMOV UR30, UR5 ;  /* 0x00000005001e7c82 */ /* 0x000fe20008000000 */
[----:B------:R-:W-:Y:S01]  /*6ea0*/  UMOV UR31, 0x8 ;  /* 0x00000008001f7882 */ /* 0x000fe20000000000 */
[----:B------:R-:W-:Y:S01]  /*6eb0*/  IMAD.U32 R6, RZ, RZ, UR30 ;  /* 0x0000001eff067e24 */ /* 0x000fe2000f8e00ff */
[----:B------:R-:W-:Y:S01]  /*6ec0*/  ULDC.64 UR4, c[0x0][0x2c0] ;  /* 0x0000b00000047ab9 */ /* 0x000fe20000000a00 */
[----:B------:R-:W-:Y:S01]  /*6ed0*/  IMAD.U32 R7, RZ, RZ, UR31 ;  /* 0x0000001fff077e24 */ /* 0x000fe2000f8e00ff */
[----:B------:R-:W-:Y:S01]  /*6ee0*/  HGMMA.64x64x16.F32.BF16 R24, gdesc[UR28].tnspA, R24, gsb0 ;  /* 0x20e000001c1879f0 */ /* 0x000fe20008001818 */
[----:B------:R-:W-:Y:S01]  /*6ef0*/  WARPGROUP.ARRIVE ;  /* 0x00000000000079c5 */ /* 0x000fe20000000000 */
[----:B------:R-:W-:Y:S01]  /*6f00*/  R2UR UR31, R8 ;  /* 0x00000000081f72ca */ /* 0x000fe200000e0000 */
[----:B------:R-:W-:Y:S01]  /*6f10*/  VIADD R8, R23, 0x480 ;  /* 0x0000048017087836 */ /* 0x000fe20000000000 */
[----:B------:R-:W-:Y:S01]  /*6f20*/  R2UR UR30, R9 ;  /* 0x00000000091e72ca */ /* 0x000fe200000e0000 */
[----:B------:R-:W-:Y:S01]  /*6f30*/  UMOV UR29, 0x40000040 ;  /* 0x40000040001d7882 */ /* 0x000fe20000000000 */
[----:B------:R-:W-:Y:S01]  /*6f40*/  IMAD.SHL.U32 R9, R16, 0x4000, RZ ;  /* 0x0000400010097824 */ /* 0x000fe200078e00ff */
        /* <DEDUP_REMOVED lines=18> */
[C---:B------:R-:W-:Y:S01]  /*7070*/  VIADD R8, R23.reuse, 0x500 ;  /* 0x0000050017087836 */ /* 0x040fe20000000000 */
[----:B------:R-:W-:Y:S01]  /*7080*/  UMOV UR25, UR29 ;  /* 0x0000001d00197c82 */ /* 0x000fe20008000000 */
[----:B------:R-:W-:Y:S01]  /*7090*/  VIADD R23, R23, 0x580 ;  /* 0x0000058017177836 */ /* 0x000fe20000000000 */
[----:B------:R-:W-:Y:S01]  /*70a0*/  SHF.R.U32.HI R22, RZ, 0x4, R22 ;  /* 0x00000004ff167819 */ /* 0x000fe20000011616 */
[----:B------:R-:W-:Y:S01]  /*70b0*/  ULDC.64 UR56, c[0x0][0x208] ;  /* 0x0000820000387ab9 */ /* 0x000fe20000000a00 */
[----:B------:R-:W-:-:S02]  /*70c0*/  R2UR UR28, R8 ;  /* 0x00000000081c72ca */ /* 0x000fc400000e0000 */
[----:B------:R-:W-:Y:S02]  /*70d0*/  R2UR UR8, R23 ;  /* 0x00000000170872ca */ /* 0x000fe400000e0000 */
[----:B------:R-:W-:-:S04]  /*70e0*/  IADD3 R23, P1, R9, R230, RZ ;  /* 0x000000e609177210 */ /* 0x000fc80007f3e0ff */
[----:B------:R-:W-:Y:S02]  /*70f0*/  LEA.HI.X.SX32 R218, R9, R234, 0x1, P1 ;  /* 0x000000ea09da7211 */ /* 0x000fe400008f0eff */
[----:B------:R-:W-:-:S03]  /*7100*/  LEA R8, P1, R23, UR4, 0x2 ;  /* 0x0000000417087c11 */ /* 0x000fc6000f8210ff */
[----:B------:R-:W-:Y:S01]  /*7110*/  UMOV UR40, UR28 ;  /* 0x0000001c00287c82 */ /* 0x000fe20008000000 */
[----:B------:R-:W-:Y:S01]  /*7120*/  UMOV UR36, UR28 ;  /* 0x0000001c00247c82 */ /* 0x000fe20008000000 */
[----:B------:R-:W-:Y:S01]  /*7130*/  UMOV UR32, UR28 ;  /* 0x0000001c00207c82 */ /* 0x000fe20008000000 */
[----:B------:R-:W-:Y:S01]  /*7140*/  UMOV UR24, UR28 ;  /* 0x0000001c00187c82 */ /* 0x000fe20008000000 */
[----:B------:R-:W-:Y:S01]  /*7150*/  UMOV UR16, UR8 ;  /* 0x0000000800107c82 */ /* 0x000fe20008000000 */
[----:B------:R-:W-:Y:S01]  /*7160*/  UMOV UR20, UR8 ;  /* 0x0000000800147c82 */ /* 0x000fe20008000000 */
[----:B------:R-:W-:Y:S01]  /*7170*/  LEA.HI.X R9, R23, UR5, R218, 0x2, P1 ;  /* 0x0000000517097c11 */ /* 0x000fe200088f14da */
        /* <DEDUP_REMOVED lines=11> */
[----:B------:R-:W-:Y:S01]  /*7230*/  UMOV UR53, UR49 ;  /* 0x0000003100357c82 */ /* 0x000fe20008000000 */
[----:B------:R-:W-:Y:S01]  /*7240*/  HGMMA.64x16x16.F32.BF16 R176, gdesc[UR48].tnspA.tnspB, R176 ;  /* 0x6020000030b079f0 */ /* 0x000fe200087018b0 */
[----:B------:R-:W-:-:S03]  /*7250*/  UMOV UR45, UR49 ;  /* 0x00000031002d7c82 */ /* 0x000fc60008000000 */
[----:B------:R-:W-:Y:S04]  /*7260*/  HGMMA.64x16x16.F32.BF16 R192, gdesc[UR52].tnspA.tnspB, R192 ;  /* 0x6020000034c079f0 */ /* 0x000fe800087018c0 */
[----:B------:R-:W-:Y:S04]  /*7270*/  HGMMA.64x16x16.F32.BF16 R208, gdesc[UR44].tnspA.tnspB, R208 ;  /* 0x602000002cd079f0 */ /* 0x000fe800087018d0 */
[----:B------:R-:W-:Y:S04]  /*7280*/  HGMMA.64x16x16.F32.BF16 R144, gdesc[UR28].tnspA.tnspB, R144 ;  /* 0x602000001c9079f0 */ /* 0x000fe80008701890 */
[----:B------:R-:W-:Y:S04]  /*7290*/  HGMMA.64x16x16.F32.BF16 R160, gdesc[UR40].tnspA.tnspB, R160 ;  /* 0x6020000028a079f0 */ /* 0x000fe800087018a0 */
[----:B------:R-:W-:Y:S04]  /*72a0*/  HGMMA.64x16x16.F32.BF16 R176, gdesc[UR36].tnspA.tnspB, R176 ;  /* 0x6020000024b079f0 */ /* 0x000fe800087018b0 */
[----:B------:R-:W-:Y:S04]  /*72b0*/  HGMMA.64x16x16.F32.BF16 R192, gdesc[UR32].tnspA.tnspB, R192 ;  /* 0x6020000020c079f0 */ /* 0x000fe800087018c0 */
[----:B------:R-:W-:Y:S01]  /*72c0*/  HGMMA.64x16x16.F32.BF16 R208, gdesc[UR24].tnspA.tnspB, R208 ;  /* 0x6020000018d079f0 */ /* 0x000fe200087018d0 */
[----:B------:R-:W-:-:S05]  /*72d0*/  LOP3.LUT R22, R22, 0x3fff, RZ, 0xc0, !PT ;  /* 0x00003fff16167812 */ /* 0x000fca00078ec0ff */
[----:B------:R-:W-:-:S05]  /*72e0*/  IMAD R236, R3, 0x800, R22 ;  /* 0x0000080003ec7824 */ /* 0x000fca00078e0216 */
[----:B------:R-:W-:Y:S01]  /*72f0*/  R2UR UR52, R236 ;  /* 0x00000000ec3472ca */ /* 0x000fe200000e0000 */
[----:B------:R-:W-:Y:S04]  /*7300*/  HGMMA.64x16x16.F32.BF16 R144, gdesc[UR8].tnspA.tnspB, R144 ;  /* 0x60200000089079f0 */ /* 0x000fe80008701890 */
[----:B------:R-:W-:Y:S04]  /*7310*/  HGMMA.64x16x16.F32.BF16 R160, gdesc[UR16].tnspA.tnspB, R160 ;  /* 0x6020000010a079f0 */ /* 0x000fe800087018a0 */
[----:B------:R-:W-:Y:S04]  /*7320*/  HGMMA.64x16x16.F32.BF16 R176, gdesc[UR20].tnspA.tnspB, R176 ;  /* 0x6020000014b079f0 */ /* 0x000fe800087018b0 */
[----:B------:R-:W-:Y:S04]  /*7330*/  HGMMA.64x16x16.F32.BF16 R192, gdesc[UR12].tnspA.tnspB, R192 ;  /* 0x602000000cc079f0 */ /* 0x000fe800087018c0 */
[----:B------:R-:W-:Y:S03]  /*7340*/  HGMMA.64x16x16.F32.BF16 R208, gdesc[UR4].tnspA.tnspB, R208, gsb0 ;  /* 0x6020000004d079f0 */ /* 0x000fe600080018d0 */
[----:B------:R-:W-:-:S02]  /*7350*/  WARPGROUP.DEPBAR.LE gsb0, 0x1 ;  /* 0x00008000000079c5 */ /* 0x000fc40000010100 */
[----:B------:R0:W-:Y:S01]  /*7360*/  REDG.E.ADD.F32x4.FTZ.RN.STRONG.GPU desc[UR56][R8.64], R24 ;  /* 0x00000018080079a6 */ /* 0x0001e2000c10f7b8 */
[----:B------:R-:W-:Y:S01]  /*7370*/  WARPGROUP.ARRIVE ;  /* 0x00000000000079c5 */ /* 0x000fe20000000000 */
[----:B------:R-:W-:Y:S01]  /*7380*/  UMOV UR53, 0x40000040 ;  /* 0x4000004000357882 */ /* 0x000fe20000000000 */
[----:B0-----:R-:W-:Y:S01]  /*7390*/  LOP3.LUT R24, R216, 0x80000, RZ, 0xfc, !PT ;  /* 0x00080000d8187812 */ /* 0x001fe200078efcff */
[----:B------:R-:W-:Y:S01]  /*73a0*/  UMOV UR55, 0x40 ;  /* 0x0000004000377882 */ /* 0x000fe20000000000 */
[----:B------:R-:W-:Y:S01]  /*73b0*/  UMOV UR8, UR52 ;  /* 0x0000003400087c82 */ /* 0x000fe20008000000 */
[----:B------:R-:W-:Y:S01]  /*73c0*/  UMOV UR11, 0x40 ;  /* 0x00000040000b7882 */ /* 0x000fe20000000000 */
[----:B------:R-:W-:Y:S01]  /*73d0*/  VIADD R25, R236, 0x80 ;  /* 0x00000080ec197836 */ /* 0x000fe20000000000 */
[----:B------:R-:W-:Y:S01]  /*73e0*/  UMOV UR45, 0x40000040 ;  /* 0x40000040002d7882 */ /* 0x000fe20000000000 */
[C---:B------:R-:W-:Y:S01]  /*73f0*/  VIADD R22, R24.reuse, 0x80 ;  /* 0x0000008018167836 */ /* 0x040fe20000000000 */
[----:B------:R-:W-:Y:S01]  /*7400*/  UMOV UR47, 0x40 ;  /* 0x00000040002f7882 */ /* 0x000fe20000000000 */
[C---:B------:R-:W-:Y:S01]  /*7410*/  VIADD R23, R24.reuse, 0x100 ;  /* 0x0000010018177836 */ /* 0x040fe20000000000 */
[----:B------:R-:W-:Y:S01]  /*7420*/  R2UR UR54, R24 ;  /* 0x00000000183672ca */ /* 0x000fe200000e0000 */
[----:B------:R-:W-:Y:S01]  /*7430*/  UMOV UR51, 0x40 ;  /* 0x0000004000337882 */ /* 0x000fe20000000000 */
[----:B------:R-:W-:Y:S01]  /*7440*/  R2UR UR4, R22 ;  /* 0x00000000160472ca */ /* 0x000fe200000e0000 */
[C---:B------:R-:W-:Y:S01]  /*7450*/  VIADD R22, R24.reuse, 0x180 ;  /* 0x0000018018167836 */ /* 0x040fe20000000000 */
[----:B------:R-:W-:Y:S01]  /*7460*/  R2UR UR5, R23 ;  /* 0x00000000170572ca */ /* 0x000fe200000e0000 */
[----:B------:R-:W-:Y:S01]  /*7470*/  VIADD R23, R24, 0x200 ;  /* 0x0000020018177836 */ /* 0x000fe20000000000 */
[----:B------:R-:W-:Y:S01]  /*7480*/  UMOV UR25, 0x40000040 ;  /* 0x4000004000197882 */ /* 0x000fe20000000000 */
[----:B------:R-:W-:Y:S01]  /*7490*/  UMOV UR27, 0x40 ;  /* 0x00000040001b7882 */ /* 0x000fe20000000000 */
[----:B------:R-:W-:Y:S01]  /*74a0*/  R2UR UR6, R22 ;  /* 0x00000000160672ca */ /* 0x000fe200000e0000 */
[----:B------:R-:W-:Y:S01]  /*74b0*/  UMOV UR43, 0x40 ;  /* 0x00000040002b7882 */ /* 0x000fe20000000000 */
[----:B------:R-:W-:Y:S01]  /*74c0*/  R2UR UR7, R23 ;  /* 0x00000000170772ca */ /* 0x000fe200000e0000 */
[----:B------:R-:W-:Y:S01]  /*74d0*/  UMOV UR9, UR53 ;  /* 0x0000003500097c82 */ /* 0x000fe20008000000 */
[----:B------:R-:W-:Y:S01]  /*74e0*/  IMAD.U32 R23, RZ, RZ, UR11 ;  /* 0x0000000bff177e24 */ /* 0x000fe2000f8e00ff */
[----:B------:R-:W-:Y:S01]  /*74f0*/  HGMMA.64x16x16.F32.BF16 R56, gdesc[UR52].tnspA.tnspB, R56 ;  /* 0x60200000343879f0 */ /* 0x000fe20008701838 */
[----:B------:R-:W-:Y:S01]  /*7500*/  UMOV UR39, 0x40 ;  /* 0x0000004000277882 */ /* 0x000fe20000000000 */
[----:B------:R-:W-:Y:S01]  /*7510*/  UMOV UR10, UR4 ;  /* 0x00000004000a7c82 */ /* 0x000fe20008000000 */
[----:B------:R-:W-:Y:S01]  /*7520*/  UMOV UR35, 0x40 ;  /* 0x0000004000237882 */ /* 0x000fe20000000000 */
        /* <DEDUP_REMOVED lines=20> */
[----:B------:R-:W-:Y:S01]  /*7670*/  UMOV UR31, 0x40 ;  /* 0x00000040001f7882 */ /* 0x000fe20000000000 */
[----:B------:R-:W-:Y:S01]  /*7680*/  HGMMA.64x16x16.F32.BF16 R88, gdesc[UR8].tnspA.tnspB, R88 ;  /* 0x60200000085879f0 */ /* 0x000fe20008701858 */
[----:B------:R-:W-:Y:S01]  /*7690*/  VIADD R26, R24, 0x10 ;  /* 0x00000010181a7836 */ /* 0x000fe20000000000 */
[----:B------:R-:W-:Y:S01]  /*76a0*/  R2UR UR44, R25 ;  /* 0x00000000192c72ca */ /* 0x000fe200000e0000 */
[----:B------:R-:W-:Y:S01]  /*76b0*/  UMOV UR23, 0x40 ;  /* 0x0000004000177882 */ /* 0x000fe20000000000 */
[----:B------:R-:W-:Y:S01]  /*76c0*/  UMOV UR19, 0x40 ;  /* 0x0000004000137882 */ /* 0x000fe20000000000 */
[----:B------:R0:W-:Y:S01]  /*76d0*/  REDG.E.ADD.F32x4.FTZ.RN.STRONG.GPU desc[UR56][R8.64+0x800], R28 ;  /* 0x0008001c080079a6 */ /* 0x0001e2000c10f7b8 */
[----:B------:R-:W-:Y:S01]  /*76e0*/  R2UR UR46, R26 ;  /* 0x000000001a2e72ca */ /* 0x000fe200000e0000 */
[----:B------:R-:W-:-:S02]  /*76f0*/  VIADD R26, R24, 0x90 ;  /* 0x00000090181a7836 */ /* 0x000fc40000000000 */
[----:B------:R-:W-:Y:S01]  /*7700*/  VIADD R25, R24, 0x110 ;  /* 0x0000011018197836 */ /* 0x000fe20000000000 */
[----:B------:R-:W-:Y:S01]  /*7710*/  UMOV UR9, UR45 ;  /* 0x0000002d00097c82 */ /* 0x000fe20008000000 */
[----:B------:R-:W-:Y:S01]  /*7720*/  IMAD.U32 R220, RZ, RZ, UR10 ;  /* 0x0000000affdc7e24 */ /* 0x000fe2000f8e00ff */
[----:B------:R-:W-:Y:S01]  /*7730*/  R2UR UR4, R26 ;  /* 0x000000001a0472ca */ /* 0x000fe200000e0000 */
[C---:B------:R-:W-:Y:S01]  /*7740*/  VIADD R26, R24.reuse, 0x190 ;  /* 0x00000190181a7836 */ /* 0x040fe20000000000 */
[----:B------:R-:W-:Y:S01]  /*7750*/  R2UR UR5, R25 ;  /* 0x00000000190572ca */ /* 0x000fe200000e0000 */
[----:B------:R-:W-:Y:S01]  /*7760*/  VIADD R25, R24, 0x210 ;  /* 0x0000021018197836 */ /* 0x000fe20000000000 */
[----:B------:R-:W-:Y:S01]  /*7770*/  UMOV UR8, UR44 ;  /* 0x0000002c00087c82 */ /* 0x000fe20008000000 */
[----:B------:R-:W-:Y:S01]  /*7780*/  IMAD.U32 R221, RZ, RZ, UR11 ;  /* 0x0000000bffdd7e24 */ /* 0x000fe2000f8e00ff */
[----:B------:R-:W-:Y:S01]  /*7790*/  R2UR UR6, R26 ;  /* 0x000000001a0672ca */ /* 0x000fe200000e0000 */
[----:B------:R-:W-:Y:S01]  /*77a0*/  UMOV UR48, UR44 ;  /* 0x0000002c00307c82 */ /* 0x000fe20008000000 */
[----:B------:R-:W-:Y:S01]  /*77b0*/  R2UR UR50, R25 ;  /* 0x00000000193272ca */ /* 0x000fe200000e0000 */
[----:B------:R-:W-:Y:S01]  /*77c0*/  UMOV UR11, 0x40 ;  /* 0x00000040000b7882 */ /* 0x000fe20000000000 */
[----:B------:R-:W-:Y:S01]  /*77d0*/  UMOV UR49, UR45 ;  /* 0x0000002d00317c82 */ /* 0x000fe20008000000 */
[----:B------:R-:W-:Y:S01]  /*77e0*/  IMAD.U32 R223, RZ, RZ, UR11 ;  /* 0x0000000bffdf7e24 */ /* 0x000fe2000f8e00ff */
[----:B------:R-:W-:Y:S01]  /*77f0*/  UMOV UR41, UR25 ;  /* 0x0000001900297c82 */ /* 0x000fe20008000000 */
[----:B------:R-:W-:Y:S01]  /*7800*/  UMOV UR10, UR4 ;  /* 0x00000004000a7c82 */ /* 0x000fe20008000000 */
[----:B------:R-:W-:Y:S01]  /*7810*/  UMOV UR37, UR25 ;  /* 0x0000001900257c82 */ /* 0x000fe20008000000 */
[----:B------:R-:W-:Y:S01]  /*7820*/  HGMMA.64x16x16.F32.BF16 R56, gdesc[UR44].tnspA.tnspB, R56 ;  /* 0x602000002c3879f0 */ /* 0x000fe20008701838 */
[----:B------:R-:W-:Y:S01]  /*7830*/  IMAD.U32 R222, RZ, RZ, UR10 ;  /* 0x0000000affde7e24 */ /* 0x000fe2000f8e00ff */
        /* <DEDUP_REMOVED lines=17> */
[----:B------:R0:W-:Y:S01]  /*7950*/  REDG.E.ADD.F32x4.FTZ.RN.STRONG.GPU desc[UR56][R8.64+0x1000], R32 ;  /* 0x00100020080079a6 */ /* 0x0001e2000c10f7b8 */
[----:B------:R-:W-:-:S02]  /*7960*/  VIADD R26, R24, 0x20 ;  /* 0x00000020181a7836 */ /* 0x000fc40000000000 */
[----:B------:R-:W-:Y:S01]  /*7970*/  VIADD R25, R236, 0x100 ;  /* 0x00000100ec197836 */ /* 0x000fe20000000000 */
[----:B------:R-:W-:Y:S01]  /*7980*/  UMOV UR5, 0x40000040 ;  /* 0x4000004000057882 */ /* 0x000fe20000000000 */
[----:B------:R-:W-:Y:S01]  /*7990*/  IMAD.U32 R226, RZ, RZ, UR10 ;  /* 0x0000000affe27e24 */ /* 0x000fe2000f8e00ff */
[----:B------:R-:W-:Y:S01]  /*79a0*/  HGMMA.64x16x16.F32.BF16 R88, gdesc[UR48].tnspA.tnspB, R88 ;  /* 0x60200000305879f0 */ /* 0x000fe20008701858 */
[----:B------:R-:W-:Y:S01]  /*79b0*/  R2UR UR26, R26 ;  /* 0x000000001a1a72ca */ /* 0x000fe200000e0000 */
[C---:B------:R-:W-:Y:S01]  /*79c0*/  VIADD R26, R24.reuse, 0xa0 ;  /* 0x000000a0181a7836 */ /* 0x040fe20000000000 */
[----:B------:R-:W-:Y:S01]  /*79d0*/  R2UR UR24, R25 ;  /* 0x00000000191872ca */ /* 0x000fe200000e0000 */
[----:B------:R-:W-:Y:S01]  /*79e0*/  VIADD R25, R24, 0x120 ;  /* 0x0000012018197836 */ /* 0x000fe20000000000 */
[----:B------:R0:W-:Y:S02]  /*79f0*/  REDG.E.ADD.F32x4.FTZ.RN.STRONG.GPU desc[UR56][R8.64+0x1800], R36 ;  /* 0x00180024080079a6 */ /* 0x0001e4000c10f7b8 */
[----:B------:R-:W-:Y:S01]  /*7a00*/  R2UR UR42, R26 ;  /* 0x000000001a2a72ca */ /* 0x000fe200000e0000 */
[C---:B------:R-:W-:Y:S01]  /*7a10*/  VIADD R26, R24.reuse, 0x1a0 ;  /* 0x000001a0181a7836 */ /* 0x040fe20000000000 */
[----:B------:R-:W-:Y:S01]  /*7a20*/  R2UR UR38, R25 ;  /* 0x00000000192672ca */ /* 0x000fe200000e0000 */
[----:B------:R-:W-:Y:S01]  /*7a30*/  VIADD R25, R24, 0x220 ;  /* 0x0000022018197836 */ /* 0x000fe20000000000 */
[----:B------:R-:W-:Y:S01]  /*7a40*/  UMOV UR21, UR5 ;  /* 0x0000000500157c82 */ /* 0x000fe20008000000 */
[----:B------:R-:W-:Y:S01]  /*7a50*/  UMOV UR17, UR5 ;  /* 0x0000000500117c82 */ /* 0x000fe20008000000 */
[----:B------:R-:W-:Y:S01]  /*7a60*/  R2UR UR34, R26 ;  /* 0x000000001a2272ca */ /* 0x000fe200000e0000 */
[----:B------:R-:W-:Y:S01]  /*7a70*/  IMAD.U32 R227, RZ, RZ, UR11 ;  /* 0x0000000bffe37e24 */ /* 0x000fe2000f8e00ff */
[----:B------:R-:W-:Y:S01]  /*7a80*/  R2UR UR30, R25 ;  /* 0x00000000191e72ca */ /* 0x000fe200000e0000 */
[----:B------:R-:W-:Y:S01]  /*7a90*/  UMOV UR40, UR24 ;  /* 0x0000001800287c82 */ /* 0x000fe20008000000 */
[----:B------:R-:W-:Y:S01]  /*7aa0*/  UMOV UR36, UR24 ;  /* 0x0000001800247c82 */ /* 0x000fe20008000000 */
[----:B------:R-:W-:Y:S01]  /*7ab0*/  UMOV UR32, UR24 ;  /* 0x0000001800207c82 */ /* 0x000fe20008000000 */
[----:B------:R-:W-:Y:S01]  /*7ac0*/  UMOV UR28, UR24 ;  /* 0x00000018001c7c82 */ /* 0x000fe20008000000 */
[----:B------:R-:W-:Y:S01]  /*7ad0*/  HGMMA.64x16x16.F32.BF16 R56, gdesc[UR24].tnspA.tnspB, R56 ;  /* 0x60200000183879f0 */ /* 0x000fe20008701838 */
[----:B------:R-:W-:Y:S01]  /*7ae0*/  UMOV UR13, UR5 ;  /* 0x00000005000d7c82 */ /* 0x000fe20008000000 */
[----:B------:R-:W-:Y:S01]  /*7af0*/  UMOV UR9, UR5 ;  /* 0x0000000500097c82 */ /* 0x000fe20008000000 */
[----:B------:R0:W-:Y:S01]  /*7b00*/  REDG.E.ADD.F32x4.FTZ.RN.STRONG.GPU desc[UR56][R8.64+0x2000], R40 ;  /* 0x00200028080079a6 */ /* 0x0001e2000c10f7b8 */
[----:B------:R-:W-:Y:S01]  /*7b10*/  HGMMA.64x16x16.F32.BF16 R64, gdesc[UR40].tnspA.tnspB, R64 ;  /* 0x60200000284079f0 */ /* 0x000fe20008701840 */
[----:B------:R-:W-:Y:S01]  /*7b20*/  VIADD R26, R24, 0x30 ;  /* 0x00000030181a7836 */ /* 0x000fe20000000000 */
[----:B------:R-:W-:Y:S01]  /*7b30*/  UMOV UR11, 0x40 ;  /* 0x00000040000b7882 */ /* 0x000fe20000000000 */
[----:B------:R-:W-:Y:S01]  /*7b40*/  VIADD R25, R236, 0x180 ;  /* 0x00000180ec197836 */ /* 0x000fe20000000000 */
[----:B------:R0:W-:Y:S01]  /*7b50*/  REDG.E.ADD.F32x4.FTZ.RN.STRONG.GPU desc[UR56][R8.64+0x2800], R44 ;  /* 0x0028002c080079a6 */ /* 0x0001e2000c10f7b8 */
[----:B------:R-:W-:Y:S01]  /*7b60*/  HGMMA.64x16x16.F32.BF16 R72, gdesc[UR36].tnspA.tnspB, R72 ;  /* 0x60200000244879f0 */ /* 0x000fe20008701848 */
[----:B------:R-:W-:-:S02]  /*7b70*/  R2UR UR6, R26 ;  /* 0x000000001a0672ca */ /* 0x000fc400000e0000 */
[----:B------:R0:W-:Y:S01]  /*7b80*/  REDG.E.ADD.F32x4.FTZ.RN.STRONG.GPU desc[UR56][R8.64+0x3000], R48 ;  /* 0x00300030080079a6 */ /* 0x0001e2000c10f7b8 */
[----:B------:R-:W-:Y:S01]  /*7b90*/  HGMMA.64x16x16.F32.BF16 R80, gdesc[UR32].tnspA.tnspB, R80 ;  /* 0x60200000205079f0 */ /* 0x000fe20008701850 */
[C---:B------:R-:W-:Y:S01]  /*7ba0*/  VIADD R26, R24.reuse, 0xb0 ;  /* 0x000000b0181a7836 */ /* 0x040fe20000000000 */
[----:B------:R-:W-:Y:S01]  /*7bb0*/  R2UR UR4, R25 ;  /* 0x00000000190472ca */ /* 0x000fe200000e0000 */
[----:B------:R0:W-:Y:S01]  /*7bc0*/  REDG.E.ADD.F32x4.FTZ.RN.STRONG.GPU desc[UR56][R8.64+0x3800], R52 ;  /* 0x00380034080079a6 */ /* 0x0001e2000c10f7b8 */
[----:B------:R-:W-:Y:S02]  /*7bd0*/  VIADD R25, R24, 0x130 ;  /* 0x0000013018197836 */ /* 0x000fe40000000000 */
[----:B------:R-:W-:Y:S01]  /*7be0*/  R2UR UR22, R26 ;  /* 0x000000001a1672ca */ /* 0x000fe200000e0000 */
[----:B------:R-:W-:Y:S01]  /*7bf0*/  HGMMA.64x16x16.F32.BF16 R88, gdesc[UR28].tnspA.tnspB, R88 ;  /* 0x602000001c5879f0 */ /* 0x000fe20008701858 */
[C---:B------:R-:W-:Y:S01]  /*7c00*/  VIADD R26, R24.reuse, 0x1b0 ;  /* 0x000001b0181a7836 */ /* 0x040fe20000000000 */
[----:B------:R-:W-:Y:S01]  /*7c10*/  R2UR UR18, R25 ;  /* 0x00000000191272ca */ /* 0x000fe200000e0000 */
[----:B------:R-:W-:-:S03]  /*7c20*/  VIADD R24, R24, 0x230 ;  /* 0x0000023018187836 */ /* 0x000fc60000000000 */
[----:B------:R-:W-:Y:S02]  /*7c30*/  R2UR UR14, R26 ;  /* 0x000000001a0e72ca */ /* 0x000fe400000e0000 */
[----:B------:R-:W-:Y:S01]  /*7c40*/  R2UR UR10, R24 ;  /* 0x00000000180a72ca */ /* 0x000fe200000e0000 */
[----:B------:R-:W-:Y:S01]  /*7c50*/  UMOV UR20, UR4 ;  /* 0x0000000400147c82 */ /* 0x000fe20008000000 */
[----:B------:R-:W-:Y:S01]  /*7c60*/  UMOV UR16, UR4 ;  /* 0x0000000400107c82 */ /* 0x000fe20008000000 */
[----:B------:R-:W-:Y:S01]  /*7c70*/  UMOV UR12, UR4 ;  /* 0x00000004000c7c82 */ /* 0x000fe20008000000 */
[----:B------:R-:W-:Y:S01]  /*7c80*/  UMOV UR8, UR4 ;  /* 0x0000000400087c82 */ /* 0x000fe20008000000 */
[----:B------:R-:W-:Y:S04]  /*7c90*/  HGMMA.64x16x16.F32.BF16 R56, gdesc[UR4].tnspA.tnspB, R56 ;  /* 0x60200000043879f0 */ /* 0x000fe80008701838 */
[----:B------:R-:W-:Y:S04]  /*7ca0*/  HGMMA.64x16x16.F32.BF16 R64, gdesc[UR20].tnspA.tnspB, R64 ;  /* 0x60200000144079f0 */ /* 0x000fe80008701840 */
[----:B------:R-:W-:Y:S04]  /*7cb0*/  HGMMA.64x16x16.F32.BF16 R72, gdesc[UR16].tnspA.tnspB, R72 ;  /* 0x60200000104879f0 */ /* 0x000fe80008701848 */
[----:B------:R-:W-:Y:S04]  /*7cc0*/  HGMMA.64x16x16.F32.BF16 R80, gdesc[UR12].tnspA.tnspB, R80 ;  /* 0x602000000c5079f0 */ /* 0x000fe80008701850 */
[----:B------:R-:W-:Y:S03]  /*7cd0*/  HGMMA.64x16x16.F32.BF16 R88, gdesc[UR8].tnspA.tnspB, R88, gsb0 ;  /* 0x60200000085879f0 */ /* 0x000fe60008001858 */
[----:B------:R-:W-:-:S02]  /*7ce0*/  WARPGROUP.DEPBAR.LE gsb0, 0x1 ;  /* 0x00008000000079c5 */ /* 0x000fc40000010100 */
[----:B0-----:R-:W-:Y:S05]  /*7cf0*/  @!P0 BRA `(.L_x_132) ;  /* 0x0000000000048947 */ /* 0x001fea0003800000 */
[----:B------:R-:W-:Y:S01]  /*7d00*/  BPT.TRAP 0x1 ;  /* 0x000000040000795c */ /* 0x000fe20000300000 */
.L_x_132:
[----:B------:R-:W-:Y:S01]  /*7d10*/  VIADD R24, R5, 0x500 ;  /* 0x0000050005187836 */ /* 0x000fe20000000000 */
[----:B------:R-:W-:Y:S01]  /*7d20*/  R2UR UR58, R20 ;  /* 0x00000000143a72ca */ /* 0x000fe200000e0000 */
[----:B------:R-:W-:Y:S01]  /*7d30*/  UMOV UR57, 0x40000040 ;  /* 0x4000004000397882 */ /* 0x000fe20000000000 */
[----:B------:R-:W-:Y:S01]  /*7d40*/  R2UR UR59, R21 ;  /* 0x00000000153b72ca */ /* 0x000fe200000e0000 */
[----:B------:R-:W-:Y:S01]  /*7d50*/  VIADD R20, R5, 0x580 ;  /* 0x0000058005147836 */ /* 0x000fe20000000000 */
[----:B------:R-:W-:Y:S01]  /*7d60*/  R2UR UR56, R24 ;  /* 0x00000000183872ca */ /* 0x000fe200000e0000 */
[----:B------:R-:W-:Y:S01]  /*7d70*/  VIADD R24, R18, 0x31638 ;  /* 0x0003163812187836 */ /* 0x000fe20000000000 */
[----:B------:R-:W-:-:S04]  /*7d80*/  ULDC.64 UR4, c[0x0][0x208] ;  /* 0x0000820000047ab9 */ /* 0x000fc80000000a00 */
[----:B------:R-:W-:-:S04]  /*7d90*/  PRMT R24, RZ, 0x654, R24 ;  /* 0x00000654ff187816 */ /* 0x000fc80000000018 */
[----:B------:R0:W-:Y:S02]  /*7da0*/  SYNCS.ARRIVE.TRANS64.RED.A1T0 RZ, [R24+URZ], RZ ;  /* 0x000000ff18ff79a7 */ /* 0x0001e4000810043f */
[----:B0-----:R-:W-:-:S06]  /*7db0*/  WARPGROUP.ARRIVE ;  /* 0x00000000000079c5 */ /* 0x001fcc0000000000 */
        /* <DEDUP_REMOVED lines=34> */
[----:B------:R0:W-:Y:S02]  /*7fe0*/  REDG.E.ADD.F32x4.FTZ.RN.STRONG.GPU desc[UR4][R8.64+0x4000], R24 ;  /* 0x00400018080079a6 */ /* 0x0001e4000c10f784 */
[----:B------:R-:W-:Y:S01]  /*7ff0*/  HGMMA.64x16x16.F32.BF16 R96, gdesc[UR52].tnspA.tnspB, R96 ;  /* 0x60200000346079f0 */ /* 0x000fe20008701860 */
[----:B------:R-:W-:-:S02]  /*8000*/  R2UR UR54, R22 ;  /* 0x00000000163672ca */ /* 0x000fc400000e0000 */
[----:B------:R-:W-:Y:S01]  /*8010*/  R2UR UR24, R5 ;  /* 0x00000000051872ca */ /* 0x000fe200000e0000 */
[----:B------:R-:W-:Y:S01]  /*8020*/  UMOV UR41, UR25 ;  /* 0x0000001900297c82 */ /* 0x000fe20008000000 */
[----:B------:R-:W-:Y:S01]  /*8030*/  R2UR UR55, R23 ;  /* 0x00000000173772ca */ /* 0x000fe200000e0000 */
[----:B------:R-:W-:Y:S01]  /*8040*/  UMOV UR37, UR25 ;  /* 0x0000001900257c82 */ /* 0x000fe20008000000 */
[----:B------:R-:W-:Y:S01]  /*8050*/  UMOV UR33, UR25 ;  /* 0x0000001900217c82 */ /* 0x000fe20008000000 */
[----:B------:R0:W-:Y:S01]  /*8060*/  REDG.E.ADD.F32x4.FTZ.RN.STRONG.GPU desc[UR4][R8.64+0x4800], R28 ;  /* 0x0048001c080079a6 */ /* 0x0001e2000c10f784 */
[----:B------:R-:W-:-:S03]  /*8070*/  VIADD R236, R236, 0x580 ;  /* 0x00000580ecec7836 */ /* 0x000fc60000000000 */
[----:B------:R0:W-:Y:S04]  /*8080*/  REDG.E.ADD.F32x4.FTZ.RN.STRONG.GPU desc[UR4][R8.64+0x5000], R32 ;  /* 0x00500020080079a6 */ /* 0x0001e8000c10f784 */
[----:B------:R-:W-:Y:S01]  /*8090*/  UMOV UR40, UR24 ;  /* 0x0000001800287c82 */ /* 0x000fe20008000000 */
[----:B------:R-:W-:Y:S01]  /*80a0*/  UMOV UR36, UR24 ;  /* 0x0000001800247c82 */ /* 0x000fe20008000000 */
[----:B------:R-:W-:Y:S01]  /*80b0*/  HGMMA.64x16x16.F32.BF16 R104, gdesc[UR52].tnspA.tnspB, R104 ;  /* 0x60200000346879f0 */ /* 0x000fe20008701868 */
[----:B------:R-:W-:Y:S01]  /*80c0*/  R2UR UR54, R216 ;  /* 0x00000000d83672ca */ /* 0x000fe200000e0000 */
[----:B------:R-:W-:Y:S01]  /*80d0*/  UMOV UR32, UR24 ;  /* 0x0000001800207c82 */ /* 0x000fe20008000000 */
[----:B------:R-:W-:Y:S01]  /*80e0*/  R2UR UR55, R217 ;  /* 0x00000000d93772ca */ /* 0x000fe200000e0000 */
[----:B------:R0:W-:Y:S04]  /*80f0*/  REDG.E.ADD.F32x4.FTZ.RN.STRONG.GPU desc[UR4][R8.64+0x5800], R36 ;  /* 0x00580024080079a6 */ /* 0x0001e8000c10f784 */
[----:B------:R0:W-:Y:S04]  /*8100*/  REDG.E.ADD.F32x4.FTZ.RN.STRONG.GPU desc[UR4][R8.64+0x6000], R40 ;  /* 0x00600028080079a6 */ /* 0x0001e8000c10f784 */
[----:B------:R0:W-:Y:S04]  /*8110*/  REDG.E.ADD.F32x4.FTZ.RN.STRONG.GPU desc[UR4][R8.64+0x6800], R44 ;  /* 0x0068002c080079a6 */ /* 0x0001e8000c10f784 */
[----:B------:R-:W-:Y:S01]  /*8120*/  HGMMA.64x16x16.F32.BF16 R112, gdesc[UR52].tnspA.tnspB, R112 ;  /* 0x60200000347079f0 */ /* 0x000fe20008701870 */
[----:B------:R-:W-:Y:S01]  /*8130*/  R2UR UR54, R218 ;  /* 0x00000000da3672ca */ /* 0x000fe200000e0000 */
[----:B------:R0:W-:Y:S01]  /*8140*/  REDG.E.ADD.F32x4.FTZ.RN.STRONG.GPU desc[UR4][R8.64+0x7000], R48 ;  /* 0x00700030080079a6 */ /* 0x0001e2000c10f784 */
[----:B------:R-:W-:-:S03]  /*8150*/  R2UR UR55, R219 ;  /* 0x00000000db3772ca */ /* 0x000fc600000e0000 */
[----:B------:R0:W-:Y:S01]  /*8160*/  REDG.E.ADD.F32x4.FTZ.RN.STRONG.GPU desc[UR4][R8.64+0x7800], R52 ;  /* 0x00780034080079a6 */ /* 0x0001e2000c10f784 */
[----:B------:R-:W-:Y:S01]  /*8170*/  R2UR UR4, R236 ;  /* 0x00000000ec0472ca */ /* 0x000fe200000e0000 */
[----:B------:R-:W-:Y:S02]  /*8180*/  UMOV UR5, 0x40000040 ;  /* 0x4000004000057882 */ /* 0x000fe40000000000 */
[----:B------:R-:W-:Y:S01]  /*8190*/  UMOV UR21, UR5 ;  /* 0x0000000500157c82 */ /* 0x000fe20008000000 */
[----:B------:R-:W-:Y:S01]  /*81a0*/  UMOV UR17, UR5 ;  /* 0x0000000500117c82 */ /* 0x000fe20008000000 */
[----:B------:R-:W-:-:S04]  /*81b0*/  UMOV UR13, UR5 ;  /* 0x00000005000d7c82 */ /* 0x000fc80008000000 */
[----:B------:R-:W-:Y:S01]  /*81c0*/  HGMMA.64x16x16.F32.BF16 R120, gdesc[UR52].tnspA.tnspB, R120 ;  /* 0x60200000347879f0 */ /* 0x000fe20008701878 */
[----:B------:R-:W-:Y:S02]  /*81d0*/  R2UR UR54, R220 ;  /* 0x00000000dc3672ca */ /* 0x000fe400000e0000 */
[----:B------:R-:W-:Y:S01]  /*81e0*/  R2UR UR55, R221 ;  /* 0x00000000dd3772ca */ /* 0x000fe200000e0000 */
[----:B------:R-:W-:Y:S01]  /*81f0*/  UMOV UR20, UR4 ;  /* 0x0000000400147c82 */ /* 0x000fe20008000000 */
[----:B------:R-:W-:Y:S01]  /*8200*/  UMOV UR16, UR4 ;  /* 0x0000000400107c82 */ /* 0x000fe20008000000 */
[----:B------:R-:W-:-:S10]  /*8210*/  UMOV UR12, UR4 ;  /* 0x00000004000c7c82 */ /* 0x000fd40008000000 */
        /* <DEDUP_REMOVED lines=29> */
[----:B0-----:R-:W-:Y:S05]  /*83f0*/  @!P0 BRA `(.L_x_133) ;  /* 0x0000000000048947 */ /* 0x001fea0003800000 */
[----:B------:R-:W-:Y:S01]  /*8400*/  BPT.TRAP 0x1 ;  /* 0x000000040000795c */ /* 0x000fe20000300000 */
.L_x_133:
[----:B------:R-:W-:Y:S01]  /*8410*/  VIADD R16, R16, 0x1 ;  /* 0x0000000110107836 */ /* 0x000fe20000000000 */
[----:B------:R-:W-:Y:S01]  /*8420*/  LOP3.LUT R19, R19, 0x1, RZ, 0x3c, !PT ;  /* 0x0000000113137812 */ /* 0x000fe200078e3cff */
[----:B------:R-:W-:Y:S02]  /*8430*/  VIADD R3, R3, 0x1 ;  /* 0x0000000103037836 */ /* 0x000fe40000000000 */
[----:B------:R-:W-:Y:S01]  /*8440*/  VIADD R17, R17, 0x31620 ;  /* 0x0003162011117836 */ /* 0x000fe20000000000 */
[----:B------:R-:W-:Y:S02]  /*8450*/  ISETP.GE.AND P1, PT, R16, R235, PT ;  /* 0x000000eb1000720c */ /* 0x000fe40003f26270 */
[----:B------:R-:W-:Y:S02]  /*8460*/  ISETP.NE.AND P0, PT, R3, 0x2, PT ;  /* 0x000000020300780c */ /* 0x000fe40003f05270 */
[----:B------:R-:W-:Y:S02]  /*8470*/  PRMT R17, RZ, 0x654, R17 ;  /* 0x00000654ff117816 */ /* 0x000fe40000000011 */
[----:B------:R-:W-:-:S02]  /*8480*/  SEL R5, RZ, 0x1, P0 ;  /* 0x00000001ff057807 */ /* 0x000fc40000000000 */
[----:B------:R0:W-:Y:S01]  /*8490*/  SYNCS.ARRIVE.TRANS64.RED.A1T0 RZ, [R17+URZ], RZ ;  /* 0x000000ff11ff79a7 */ /* 0x0001e2000810043f */
[----:B------:R-:W-:Y:S02]  /*84a0*/  SEL R3, R3, RZ, P0 ;  /* 0x000000ff03037207 */ /* 0x000fe40000000000 */
[----:B------:R-:W-:Y:S02]  /*84b0*/  LOP3.LUT R228, R228, R5, RZ, 0x3c, !PT ;  /* 0x00000005e4e47212 */ /* 0x000fe400078e3cff */
[----:B------:R-:W-:Y:S05]  /*84c0*/  @!P1 BRA `(.L_x_134) ;  /* 0xffffff94002c9947 */ /* 0x000fea000383ffff */
[----:B------:R-:W-:Y:S01]  /*84d0*/  ULDC UR4, c[0x0][0x740] ;  /* 0x0001d00000047ab9 */ /* 0x000fe20000000800 */
[----:B------:R-:W-:Y:S01]  /*84e0*/  PLOP3.LUT P0, PT, PT, PT, PT, 0x8, 0x0 ;  /* 0x000000000000781c */ /* 0x000fe20003f0e170 */
        /* <DEDUP_REMOVED lines=79> */
[----:B------:R-:W-:-:S07]  /*89e0*/  FMUL.FTZ R135, R135, UR4 ;  /* 0x0000000487877c20 */ /* 0x000fce0008410000 */
.L_x_121:
[----:B------:R-:W-:Y:S05]  /*89f0*/  @P0 BRA `(.L_x_135) ;  /* 0x0000002400900947 */ /* 0x000fea0003800000 */
[----:B0-----:R-:W0:Y:S01]  /*8a00*/  S2R R2, SR_TID.X ;  /* 0x0000000000027919 */ /* 0x001e220000002100 */
[----:B------:R-:W1:Y:S01]  /*8a10*/  S2UR UR5, SR_CgaCtaId ;  /* 0x00000000000579c3 */ /* 0x000e620000008800 */
[----:B------:R-:W-:Y:S01]  /*8a20*/  UMOV UR4, 0x400 ;  /* 0x0000040000047882 */ /* 0x000fe20000000000 */
[----:B------:R-:W-:-:S06]  /*8a30*/  F2FP.BF16.F32.PACK_AB R136, R137, R136 ;  /* 0x000000888988723e */ /* 0x000fcc00000010ff */
[----:B------:R-:W-:Y:S01]  /*8a40*/  BAR.SYNC.DEFER_BLOCKING 0x1, 0x100 ;  /* 0x0044000000007b1d */ /* 0x000fe20000010000 */
[----:B------:R-:W-:Y:S02]  /*8a50*/  F2FP.BF16.F32.PACK_AB R137, R139, R138 ;  /* 0x0000008a8b89723e */ /* 0x000fe400000010ff */
[----:B------:R-:W-:Y:S02]  /*8a60*/  F2FP.BF16.F32.PACK_AB R144, R145, R144 ;  /* 0x000000909190723e */ /* 0x000fe400000010ff */
[----:B------:R-:W-:Y:S01]  /*8a70*/  F2FP.BF16.F32.PACK_AB R138, R141, R140 ;  /* 0x0000008c8d8a723e */ /* 0x000fe200000010ff */
[----:B------:R-:W-:Y:S01]  /*8a80*/  ULDC.64 UR8, c[0x0][0x208] ;  /* 0x0000820000087ab9 */ /* 0x000fe20000000a00 */
[----:B------:R-:W-:Y:S02]  /*8a90*/  F2FP.BF16.F32.PACK_AB R139, R143, R142 ;  /* 0x0000008e8f8b723e */ /* 0x000fe400000010ff */
[----:B------:R-:W-:Y:S02]  /*8aa0*/  F2FP.BF16.F32.PACK_AB R152, R153, R152 ;  /* 0x000000989998723e */ /* 0x000fe400000010ff */
[----:B------:R-:W-:-:S02]  /*8ab0*/  F2FP.BF16.F32.PACK_AB R160, R161, R160 ;  /* 0x000000a0a1a0723e */ /* 0x000fc400000010ff */
[----:B------:R-:W-:Y:S02]  /*8ac0*/  F2FP.BF16.F32.PACK_AB R168, R169, R168 ;  /* 0x000000a8a9a8723e */ /* 0x000fe400000010ff */
[----:B------:R-:W-:Y:S02]  /*8ad0*/  F2FP.BF16.F32.PACK_AB R176, R177, R176 ;  /* 0x000000b0b1b0723e */ /* 0x000fe400000010ff */
[----:B------:R-:W-:Y:S02]  /*8ae0*/  F2FP.BF16.F32.PACK_AB R184, R185, R184 ;  /* 0x000000b8b9b8723e */ /* 0x000fe400000010ff */
[----:B------:R-:W-:Y:S02]  /*8af0*/  F2FP.BF16.F32.PACK_AB R192, R193, R192 ;  /* 0x000000c0c1c0723e */ /* 0x000fe400000010ff */
[----:B------:R-:W-:Y:S01]  /*8b00*/  F2FP.BF16.F32.PACK_AB R200, R201, R200 ;  /* 0x000000c8c9c8723e */ /* 0x000fe200000010ff */
[----:B-1----:R-:W-:Y:S01]  /*8b10*/  ULEA UR4, UR5, UR4, 0x18 ;  /* 0x0000000405047291 */ /* 0x002fe2000f8ec03f */
[----:B------:R-:W-:-:S02]  /*8b20*/  F2FP.BF16.F32.PACK_AB R145, R147, R146 ;  /* 0x000000929391723e */ /* 0x000fc400000010ff */
[----:B------:R-:W-:Y:S02]  /*8b30*/  F2FP.BF16.F32.PACK_AB R208, R209, R208 ;  /* 0x000000d0d1d0723e */ /* 0x000fe400000010ff */
[----:B------:R-:W-:Y:S01]  /*8b40*/  F2FP.BF16.F32.PACK_AB R56, R57, R56 ;  /* 0x000000383938723e */ /* 0x000fe200000010ff */
[----:B0-----:R-:W-:Y:S01]  /*8b50*/  VIADD R2, R2, 0xffffff80 ;  /* 0xffffff8002027836 */ /* 0x001fe20000000000 */
[----:B------:R-:W-:Y:S02]  /*8b60*/  F2FP.BF16.F32.PACK_AB R146, R149, R148 ;  /* 0x000000949592723e */ /* 0x000fe400000010ff */
[----:B------:R-:W-:Y:S01]  /*8b70*/  F2FP.BF16.F32.PACK_AB R96, R97, R96 ;  /* 0x000000606160723e */ /* 0x000fe200000010ff */
[----:B------:R-:W-:Y:S01]  /*8b80*/  IMAD.SHL.U32 R3, R2, 0x40, RZ ;  /* 0x0000004002037824 */ /* 0x000fe200078e00ff */
[----:B------:R-:W-:Y:S02]  /*8b90*/  SHF.R.S32.HI R9, RZ, 0x1f, R2 ;  /* 0x0000001fff097819 */ /* 0x000fe40000011402 */
        /* <DEDUP_REMOVED lines=8> */
[----:B------:R-:W0:Y:S01]  /*8c20*/  S2R R39, SR_CTAID.X ;  /* 0x0000000000277919 */ /* 0x000e220000002500 */
[CC--:B------:R-:W-:Y:S01]  /*8c30*/  LEA.HI R11, R9.reuse, R2.reuse, RZ, 0x5 ;  /* 0x00000002090b7211 */ /* 0x0c0fe200078f28ff */
[----:B------:R-:W1:Y:S01]  /*8c40*/  LDC.64 R36, c[0x0][0x850] ;  /* 0x00021400ff247b82 */ /* 0x000e620000000a00 */
[----:B------:R-:W-:Y:S02]  /*8c50*/  LEA.HI R8, R9, R2, RZ, 0x4 ;  /* 0x0000000209087211 */ /* 0x000fe400078f20ff */
[----:B------:R-:W-:Y:S02]  /*8c60*/  SHF.R.S32.HI R0, RZ, 0x5, R11 ;  /* 0x00000005ff007819 */ /* 0x000fe4000001140b */
[----:B------:R-:W-:Y:S02]  /*8c70*/  SHF.R.S32.HI R7, RZ, 0x4, R8 ;  /* 0x00000004ff077819 */ /* 0x000fe40000011408 */
[----:B------:R-:W-:Y:S01]  /*8c80*/  LOP3.LUT R3, R3, 0x1c0, RZ, 0xc0, !PT ;  /* 0x000001c003037812 */ /* 0x000fe200078ec0ff */
[----:B------:R-:W-:Y:S01]  /*8c90*/  IMAD.SHL.U32 R6, R0, 0x10, RZ ;  /* 0x0000001000067824 */ /* 0x000fe200078e00ff */
[----:B------:R-:W-:-:S02]  /*8ca0*/  LEA.HI R8, R8, R7, RZ, 0x1 ;  /* 0x0000000708087211 */ /* 0x000fc400078f08ff */
[-C--:B------:R-:W-:Y:S02]  /*8cb0*/  LEA.HI R4, R9, R2.reuse, RZ, 0x3 ;  /* 0x0000000209047211 */ /* 0x080fe400078f18ff */
[----:B------:R-:W-:Y:S02]  /*8cc0*/  LOP3.LUT R5, R3, 0x30, R6, 0xf8, !PT ;  /* 0x0000003003057812 */ /* 0x000fe400078ef806 */
[----:B------:R-:W-:Y:S02]  /*8cd0*/  LOP3.LUT R8, R8, 0x7ffffe, RZ, 0xc0, !PT ;  /* 0x007ffffe08087812 */ /* 0x000fe400078ec0ff */
[----:B------:R-:W-:Y:S02]  /*8ce0*/  LEA.HI R9, R9, R2, RZ, 0x7 ;  /* 0x0000000209097211 */ /* 0x000fe400078f38ff */
[----:B------:R-:W-:Y:S01]  /*8cf0*/  LOP3.LUT R4, R5, 0x8, R4, 0xf8, !PT ;  /* 0x0000000805047812 */ /* 0x000fe200078ef804 */
[----:B------:R-:W-:Y:S01]  /*8d00*/  IMAD.IADD R8, R7, 0x1, -R8 ;  /* 0x0000000107087824 */ /* 0x000fe200078e0a08 */
[----:B------:R-:W-:Y:S01]  /*8d10*/  SHF.R.U32.HI R3, RZ, 0x3, R3 ;  /* 0x00000003ff037819 */ /* 0x000fe20000011603 */
[----:B------:R-:W2:Y:S01]  /*8d20*/  LDC.64 R6, c[0x0][0x870] ;  /* 0x00021c00ff067b82 */ /* 0x000ea20000000a00 */
[----:B------:R-:W-:-:S02]  /*8d30*/  SHF.R.S32.HI R9, RZ, 0x7, R9 ;  /* 0x00000007ff097819 */ /* 0x000fc40000011409 */
[----:B------:R-:W-:Y:S02]  /*8d40*/  LOP3.LUT R3, R4, R3, RZ, 0x3c, !PT ;  /* 0x0000000304037212 */ /* 0x000fe400078e3cff */
[----:B------:R-:W-:Y:S01]  /*8d50*/  F2FP.BF16.F32.PACK_AB R147, R151, R150 ;  /* 0x000000969793723e */ /* 0x000fe200000010ff */
[----:B------:R-:W-:Y:S01]  /*8d60*/  IMAD R8, R9, 0xa, R8 ;  /* 0x0000000a09087824 */ /* 0x000fe200078e0208 */
[----:B------:R-:W-:Y:S01]  /*8d70*/  F2FP.BF16.F32.PACK_AB R153, R155, R154 ;  /* 0x0000009a9b99723e */ /* 0x000fe200000010ff */
[----:B------:R-:W3:Y:S01]  /*8d80*/  LDC.64 R4, c[0x0][0x870] ;  /* 0x00021c00ff047b82 */ /* 0x000ee20000000a00 */
[----:B------:R-:W-:Y:S01]  /*8d90*/  F2FP.BF16.F32.PACK_AB R154, R157, R156 ;  /* 0x0000009c9d9a723e */ /* 0x000fe200000010ff */
[----:B------:R-:W-:Y:S01]  /*8da0*/  IMAD.U32 R3, R8, 0x200, R3 ;  /* 0x0000020008037824 */ /* 0x000fe200078e0003 */
[----:B------:R-:W-:Y:S02]  /*8db0*/  F2FP.BF16.F32.PACK_AB R155, R159, R158 ;  /* 0x0000009e9f9b723e */ /* 0x000fe400000010ff */
[----:B------:R-:W-:-:S02]  /*8dc0*/  F2FP.BF16.F32.PACK_AB R161, R163, R162 ;  /* 0x000000a2a3a1723e */ /* 0x000fc400000010ff */
[----:B------:R-:W-:Y:S02]  /*8dd0*/  LEA R3, R3, UR4, 0x1 ;  /* 0x0000000403037c11 */ /* 0x000fe4000f8e08ff */
[----:B------:R-:W-:Y:S02]  /*8de0*/  F2FP.BF16.F32.PACK_AB R162, R165, R164 ;  /* 0x000000a4a5a2723e */ /* 0x000fe400000010ff */
[----:B------:R-:W-:Y:S01]  /*8df0*/  F2FP.BF16.F32.PACK_AB R163, R167, R166 ;  /* 0x000000a6a7a3723e */ /* 0x000fe200000010ff */
[----:B------:R-:W-:Y:S01]  /*8e00*/  STSM.16.MT88.4 [R3+0xa000], R136 ;  /* 0x00a0008803007844 */ /* 0x000fe20000004200 */
[----:B------:R-:W-:Y:S02]  /*8e10*/  F2FP.BF16.F32.PACK_AB R169, R171, R170 ;  /* 0x000000aaaba9723e */ /* 0x000fe400000010ff */
[----:B------:R-:W-:Y:S01]  /*8e20*/  F2FP.BF16.F32.PACK_AB R170, R173, R172 ;  /* 0x000000acadaa723e */ /* 0x000fe200000010ff */
[----:B------:R-:W-:Y:S01]  /*8e30*/  STSM.16.MT88.4 [R3+0xf000], R144 ;  /* 0x00f0009003007844 */ /* 0x000fe20000004200 */
[----:B------:R-:W-:-:S02]  /*8e40*/  F2FP.BF16.F32.PACK_AB R171, R175, R174 ;  /* 0x000000aeafab723e */ /* 0x000fc400000010ff */
[----:B------:R-:W-:Y:S01]  /*8e50*/  F2FP.BF16.F32.PACK_AB R177, R179, R178 ;  /* 0x000000b2b3b1723e */ /* 0x000fe200000010ff */
[----:B------:R-:W-:Y:S01]  /*8e60*/  STSM.16.MT88.4 [R3+0xa800], R152 ;  /* 0x00a8009803007844 */ /* 0x000fe20000004200 */
        /* <DEDUP_REMOVED lines=16> */
[----:B------:R-:W-:Y:S02]  /*8f70*/  F2FP.BF16.F32.PACK_AB R209, R211, R210 ;  /* 0x000000d2d3d1723e */ /* 0x000fe400000010ff */
[----:B------:R-:W-:Y:S01]  /*8f80*/  F2FP.BF16.F32.PACK_AB R210, R213, R212 ;  /* 0x000000d4d5d2723e */ /* 0x000fe200000010ff */
[----:B------:R-:W-:Y:S01]  /*8f90*/  STSM.16.MT88.4 [R3+0xc000], R200 ;  /* 0x00c000c803007844 */ /* 0x000fe20000004200 */
[----:B------:R-:W-:Y:S02]  /*8fa0*/  F2FP.BF16.F32.PACK_AB R211, R215, R214 ;  /* 0x000000d6d7d3723e */ /* 0x000fe400000010ff */
[----:B------:R-:W-:Y:S02]  /*8fb0*/  F2FP.BF16.F32.PACK_AB R57, R59, R58 ;  /* 0x0000003a3b39723e */ /* 0x000fe400000010ff */
[----:B------:R-:W-:Y:S01]  /*8fc0*/  F2FP.BF16.F32.PACK_AB R58, R61, R60 ;  /* 0x0000003c3d3a723e */ /* 0x000fe200000010ff */
[----:B------:R-:W-:Y:S01]  /*8fd0*/  STSM.16.MT88.4 [R3+0x11000], R208 ;  /* 0x011000d003007844 */ /* 0x000fe20000004200 */
[----:B------:R-:W-:-:S02]  /*8fe0*/  F2FP.BF16.F32.PACK_AB R59, R63, R62 ;  /* 0x0000003e3f3b723e */ /* 0x000fc400000010ff */
[----:B------:R-:W-:Y:S02]  /*8ff0*/  F2FP.BF16.F32.PACK_AB R97, R99, R98 ;  /* 0x000000626361723e */ /* 0x000fe400000010ff */
[----:B------:R-:W-:Y:S01]  /*9000*/  F2FP.BF16.F32.PACK_AB R98, R101, R100 ;  /* 0x000000646562723e */ /* 0x000fe200000010ff */
[----:B------:R-:W-:Y:S01]  /*9010*/  STSM.16.MT88.4 [R3], R56 ;  /* 0x0000003803007844 */ /* 0x000fe20000004200 */
[----:B------:R-:W-:Y:S02]  /*9020*/  F2FP.BF16.F32.PACK_AB R99, R103, R102 ;  /* 0x000000666763723e */ /* 0x000fe400000010ff */
        /* <DEDUP_REMOVED lines=32> */
[----:B--2---:R-:W-:-:S03]  /*9230*/  ISETP.NE.U32.AND P0, PT, R6, RZ, PT ;  /* 0x000000ff0600720c */ /* 0x004fc60003f05070 */
[----:B------:R2:W-:Y:S01]  /*9240*/  STSM.16.MT88.4 [R3+0x7000], R128 ;  /* 0x0070008003007844 */ /* 0x0005e20000004200 */
[----:B------:R-:W-:Y:S01]  /*9250*/  BAR.SYNC.DEFER_BLOCKING 0x1, 0x100 ;  /* 0x0044000000007b1d */ /* 0x000fe20000010000 */
[----:B------:R-:W-:Y:S01]  /*9260*/  ISETP.NE.AND.EX P0, PT, R7, RZ, PT, P0 ;  /* 0x000000ff0700720c */ /* 0x000fe20003f05300 */
[----:B---3--:R-:W-:-:S06]  /*9270*/  IMAD.WIDE R6, R233, 0x4, R4 ;  /* 0x00000004e9067825 */ /* 0x008fcc00078e0204 */
[----:B------:R-:W3:Y:S06]  /*9280*/  LDC.64 R4, c[0x0][0x878] ;  /* 0x00021e00ff047b82 */ /* 0x000eec0000000a00 */
[----:B------:R-:W4:Y:S01]  /*9290*/  @P0 LDG.E R9, desc[UR8][R6.64] ;  /* 0x0000000806090981 */ /* 0x000f22000c1e1900 */
[----:B------:R-:W-:Y:S01]  /*92a0*/  LOP3.LUT R11, R11, 0xffffffe0, RZ, 0xc0, !PT ;  /* 0xffffffe00b0b7812 */ /* 0x000fe200078ec0ff */
[----:B------:R-:W-:Y:S01]  /*92b0*/  ULDC UR5, c[0x0][0x808] ;  /* 0x0002020000057ab9 */ /* 0x000fe20000000800 */
[----:B------:R-:W0:Y:S01]  /*92c0*/  S2UR UR7, SR_CTAID.Y ;  /* 0x00000000000779c3 */ /* 0x000e220000002600 */
[----:B------:R-:W-:Y:S01]  /*92d0*/  IMAD.U32 R8, RZ, RZ, UR5 ;  /* 0x00000005ff087e24 */ /* 0x000fe2000f8e00ff */
[----:B---3--:R-:W-:Y:S01]  /*92e0*/  ISETP.NE.U32.AND P1, PT, R4, RZ, PT ;  /* 0x000000ff0400720c */ /* 0x008fe20003f25070 */
[----:B------:R-:W-:-:S02]  /*92f0*/  IMAD.IADD R11, R2, 0x1, -R11 ;  /* 0x00000001020b7824 */ /* 0x000fc400078e0a0b */
[----:B------:R-:W-:Y:S01]  /*9300*/  IMAD.SHL.U32 R2, R0, 0x40, RZ ;  /* 0x0000004000027824 */ /* 0x000fe200078e00ff */
[----:B------:R-:W-:Y:S01]  /*9310*/  ISETP.NE.AND.EX P1, PT, R5, RZ, PT, P1 ;  /* 0x000000ff0500720c */ /* 0x000fe20003f25310 */
[----:B------:R-:W-:Y:S01]  /*9320*/  IMAD.SHL.U32 R28, R11, 0x8, RZ ;  /* 0x000000080b1c7824 */ /* 0x000fe200078e00ff */
[----:B------:R-:W-:Y:S02]  /*9330*/  SHF.R.S32.HI R10, RZ, 0x1f, R11 ;  /* 0x0000001fff0a7819 */ /* 0x000fe4000001140b */
[----:B--2---:R-:W-:Y:S02]  /*9340*/  LOP3.LUT R3, R2, 0x1c0, RZ, 0xc0, !PT ;  /* 0x000001c002037812 */ /* 0x004fe400078ec0ff */
[----:B------:R-:W-:Y:S02]  /*9350*/  LEA.HI R10, R10, R11, RZ, 0x3 ;  /* 0x0000000b0a0a7211 */ /* 0x000fe400078f18ff */
[----:B------:R-:W-:Y:S02]  /*9360*/  LOP3.LUT R2, R3, 0x38, R28, 0xf8, !PT ;  /* 0x0000003803027812 */ /* 0x000fe400078ef81c */
[----:B------:R-:W-:-:S03]  /*9370*/  SHF.R.U32.HI R3, RZ, 0x3, R3 ;  /* 0x00000003ff037819 */ /* 0x000fc60000011603 */
[----:B------:R-:W2:Y:S01]  /*9380*/  @P1 LDC.64 R4, c[0x0][0x878] ;  /* 0x00021e00ff041b82 */ /* 0x000ea20000000a00 */
[----:B------:R-:W-:Y:S02]  /*9390*/  LOP3.LUT R3, R2, R3, RZ, 0x3c, !PT ;  /* 0x0000000302037212 */ /* 0x000fe400078e3cff */
[----:B------:R-:W-:-:S05]  /*93a0*/  SHF.R.S32.HI R10, RZ, 0x3, R10 ;  /* 0x00000003ff0a7819 */ /* 0x000fca000001140a */
[----:B------:R-:W-:Y:S01]  /*93b0*/  IMAD R10, R10, 0x1400, R3 ;  /* 0x000014000a0a7824 */ /* 0x000fe200078e0203 */
[----:B------:R-:W-:Y:S01]  /*93c0*/  CS2R R2, SRZ ;  /* 0x0000000000027805 */ /* 0x000fe2000001ff00 */
[----:B--2---:R-:W-:-:S05]  /*93d0*/  @P1 IMAD.WIDE R4, R233, 0x4, R4 ;  /* 0x00000004e9041825 */ /* 0x004fca00078e0204 */
[----:B------:R2:W5:Y:S01]  /*93e0*/  @P1 LDG.E R8, desc[UR8][R4.64] ;  /* 0x0000000804081981 */ /* 0x000562000c1e1900 */
[----:B----4-:R-:W-:Y:S01]  /*93f0*/  @P0 SHF.R.S32.HI R12, RZ, 0x1f, R9 ;  /* 0x0000001fff0c0819 */ /* 0x010fe20000011409 */
[----:B012---:R-:W-:Y:S06]  /*9400*/  @P1 BRA `(.L_x_136) ;  /* 0x0000000000141947 */ /* 0x007fec0003800000 */
[----:B------:R-:W-:Y:S05]  /*9410*/  @!P0 BRA `(.L_x_136) ;  /* 0x0000000000108947 */ /* 0x000fea0003800000 */
[----:B------:R-:W-:Y:S02]  /*9420*/  ULDC.64 UR8, c[0x0][0x208] ;  /* 0x0000820000087ab9 */ /* 0x000fe40000000a00 */
[----:B------:R-:W2:Y:S04]  /*9430*/  LDG.E R5, desc[UR8][R6.64] ;  /* 0x0000000806057981 */ /* 0x000ea8000c1e1900 */
[----:B-----5:R-:W2:Y:S02]  /*9440*/  LDG.E R8, desc[UR8][R6.64+0x4] ;  /* 0x0000040806087981 */ /* 0x020ea4000c1e1900 */
[----:B--2---:R-:W-:-:S07]  /*9450*/  IMAD.IADD R8, R8, 0x1, -R5 ;  /* 0x0000000108087824 */ /* 0x004fce00078e0a05 */
.L_x_136:
[----:B-----5:R-:W-:Y:S01]  /*9460*/  IMAD R8, R39, -0x50, R8 ;  /* 0xffffffb027087824 */ /* 0x020fe200078e0208 */
[----:B------:R-:W-:Y:S01]  /*9470*/  LEA R30, R10, UR4, 0x1 ;  /* 0x000000040a1e7c11 */ /* 0x000fe2000f8e08ff */
[----:B------:R-:W-:Y:S01]  /*9480*/  @P0 IMAD.MOV.U32 R2, RZ, RZ, R9 ;  /* 0x000000ffff020224 */ /* 0x000fe200078e0009 */
[----:B------:R-:W-:Y:S01]  /*9490*/  USHF.R.S32.HI UR8, URZ, 0x1f, UR7 ;  /* 0x0000001f3f087899 */ /* 0x000fe20008011407 */
[----:B------:R-:W-:Y:S01]  /*94a0*/  @P0 IMAD.MOV.U32 R3, RZ, RZ, R12 ;  /* 0x000000ffff030224 */ /* 0x000fe200078e000c */
[----:B------:R-:W-:Y:S01]  /*94b0*/  VIMNMX R52, R8, 0x50, PT ;  /* 0x0000005008347848 */ /* 0x000fe20003fe0100 */
[----:B------:R0:W1:Y:S01]  /*94c0*/  LDS.128 R40, [R30+0xa400] ;  /* 0x00a400001e287984 */ /* 0x0000620000000c00 */
[C---:B------:R-:W-:Y:S01]  /*94d0*/  VIADD R32, R0.reuse, 0x18 ;  /* 0x0000001800207836 */ /* 0x040fe20000000000 */
[C---:B------:R-:W-:Y:S01]  /*94e0*/  IADD3 R2, P1, R0.reuse, R2, RZ ;  /* 0x0000000200027210 */ /* 0x040fe20007f3e0ff */
[C---:B------:R-:W-:Y:S01]  /*94f0*/  VIADD R29, R0.reuse, 0x8 ;  /* 0x00000008001d7836 */ /* 0x040fe20000000000 */
[----:B------:R0:W2:Y:S01]  /*9500*/  LDS.128 R4, [R30+0x1000] ;  /* 0x001000001e047984 */ /* 0x0000a20000000c00 */
[----:B------:R-:W-:Y:S01]  /*9510*/  VIADD R31, R0, 0x10 ;  /* 0x00000010001f7836 */ /* 0x000fe20000000000 */
[-C--:B------:R-:W-:Y:S01]  /*9520*/  ISETP.GE.AND P2, PT, R32, R52.reuse, PT ;  /* 0x000000342000720c */ /* 0x080fe20003f46270 */
[----:B------:R-:W-:Y:S01]  /*9530*/  IMAD R34, R36, UR8, RZ ;  /* 0x0000000824227c24 */ /* 0x000fe2000f8e02ff */
[----:B------:R0:W3:Y:S01]  /*9540*/  LDS.128 R8, [R30+0x1400] ;  /* 0x001400001e087984 */ /* 0x0000e20000000c00 */
[----:B------:R-:W4:Y:S01]  /*9550*/  LDC.64 R32, c[0x0][0x820] ;  /* 0x00020800ff207b82 */ /* 0x000f220000000a00 */
[CC--:B------:R-:W-:Y:S01]  /*9560*/  ISETP.GE.AND P4, PT, R0.reuse, R52.reuse, PT ;  /* 0x000000340000720c */ /* 0x0c0fe20003f86270 */
[----:B------:R-:W-:Y:S01]  /*9570*/  ULDC UR6, c[0x0][0x83c] ;  /* 0x00020f0000067ab9 */ /* 0x000fe20000000800 */
[----:B------:R0:W0:Y:S01]  /*9580*/  LDS.128 R12, [R30+0x1800] ;  /* 0x001800001e0c7984 */ /* 0x0000220000000c00 */
[-C--:B------:R-:W-:Y:S01]  /*9590*/  ISETP.GE.AND P6, PT, R29, R52.reuse, PT ;  /* 0x000000341d00720c */ /* 0x080fe20003fc6270 */
[----:B------:R-:W-:Y:S01]  /*95a0*/  IMAD R37, R37, UR7, R34 ;  /* 0x0000000725257c24 */ /* 0x000fe2000f8e0222 */
[--C-:B------:R-:W-:Y:S01]  /*95b0*/  SHF.R.S32.HI R29, RZ, 0x1f, R28.reuse ;  /* 0x0000001fff1d7819 */ /* 0x100fe2000001141c */
[----:B------:R0:W0:Y:S01]  /*95c0*/  LDS.128 R16, [R30+0x1c00] ;  /* 0x001c00001e107984 */ /* 0x0000220000000c00 */
[----:B------:R-:W-:Y:S01]  /*95d0*/  SHF.R.S32.HI R50, RZ, 0x1f, R233 ;  /* 0x0000001fff327819 */ /* 0x000fe200000114e9 */
[----:B------:R-:W-:Y:S01]  /*95e0*/  ULDC.64 UR4, c[0x0][0x858] ;  /* 0x0002160000047ab9 */ /* 0x000fe20000000a00 */
[C---:B------:R-:W-:Y:S01]  /*95f0*/  LEA.HI.X.SX32 R3, R0.reuse, R3, 0x1, P1 ;  /* 0x0000000300037211 */ /* 0x040fe200008f0eff */
[----:B------:R0:W0:Y:S01]  /*9600*/  LDS.128 R20, [R30+0x2000] ;  /* 0x002000001e147984 */ /* 0x0000220000000c00 */
[-C--:B------:R-:W-:Y:S01]  /*9610*/  ISETP.GE.AND P3, PT, R31, R52.reuse, PT ;  /* 0x000000341f00720c */ /* 0x080fe20003f66270 */
[----:B------:R-:W-:Y:S01]  /*9620*/  VIADD R31, R0, 0x20 ;  /* 0x00000020001f7836 */ /* 0x000fe20000000000 */
[----:B------:R-:W-:Y:S01]  /*9630*/  ISETP.GE.OR P1, PT, R28, UR6, P4 ;  /* 0x000000061c007c0c */ /* 0x000fe2000a726670 */
[----:B------:R0:W0:Y:S01]  /*9640*/  LDS.128 R24, [R30+0x2400] ;  /* 0x002400001e187984 */ /* 0x0000220000000c00 */
[----:B------:R-:W-:Y:S01]  /*9650*/  SEL R50, R50, RZ, !P0 ;  /* 0x000000ff32327207 */ /* 0x000fe20004000000 */
[----:B------:R-:W-:Y:S01]  /*9660*/  IMAD.WIDE.U32 R34, R36, UR7, R28 ;  /* 0x0000000724227c25 */ /* 0x000fe2000f8e001c */
[----:B------:R-:W-:Y:S01]  /*9670*/  ISETP.GE.AND P5, PT, R31, R52, PT ;  /* 0x000000341f00720c */ /* 0x000fe20003fa6270 */
[----:B------:R-:W-:Y:S01]  /*9680*/  BSSY B1, `(.L_x_137) ;  /* 0x0000019000017945 */ /* 0x000fe20003800000 */
[----:B------:R-:W-:Y:S01]  /*9690*/  SEL R233, R233, RZ, !P0 ;  /* 0x000000ffe9e97207 */ /* 0x000fe20004000000 */
[----:B------:R-:W-:Y:S01]  /*96a0*/  IMAD.IADD R35, R35, 0x1, R37 ;  /* 0x0000000123237824 */ /* 0x000fe200078e0225 */
[----:B------:R-:W-:Y:S01]  /*96b0*/  P2R R51, PR, RZ, 0x40 ;  /* 0x00000040ff337803 */ /* 0x000fe20000000000 */
[----:B------:R-:W-:Y:S01]  /*96c0*/  IMAD R31, R50, UR4, RZ ;  /* 0x00000004321f7c24 */ /* 0x000fe2000f8e02ff */
[----:B------:R-:W-:Y:S01]  /*96d0*/  P2R R53, PR, RZ, 0x8 ;  /* 0x00000008ff357803 */ /* 0x000fe20000000000 */
[----:B------:R-:W-:Y:S01]  /*96e0*/  IMAD.WIDE.U32 R34, R233, UR4, R34 ;  /* 0x00000004e9227c25 */ /* 0x000fe2000f8e0022 */
[----:B------:R-:W-:-:S02]  /*96f0*/  P2R R54, PR, RZ, 0x4 ;  /* 0x00000004ff367803 */ /* 0x000fc40000000000 */
[----:B------:R-:W-:Y:S01]  /*9700*/  ISETP.GE.OR P0, PT, R28, UR6, P6 ;  /* 0x000000061c007c0c */ /* 0x000fe2000b706670 */
[----:B------:R-:W-:Y:S02]  /*9710*/  IMAD R31, R233, UR5, R31 ;  /* 0x00000005e91f7c24 */ /* 0x000fe4000f8e021f */
[----:B------:R-:W-:-:S04]  /*9720*/  IMAD.WIDE R2, R39, 0x50, R2 ;  /* 0x0000005027027825 */ /* 0x000fc800078e0202 */
[----:B------:R-:W-:Y:S01]  /*9730*/  IMAD.IADD R37, R35, 0x1, R31 ;  /* 0x0000000123257824 */ /* 0x000fe200078e021f */
[----:B-12---:R-:W-:Y:S06]  /*9740*/  @P1 BRA `(.L_x_138) ;  /* 0x0000000000301947 */ /* 0x006fec0003800000 */
[----:B------:R-:W1:Y:S01]  /*9750*/  LDS.128 R44, [R30+0xa000] ;  /* 0x00a000001e2c7984 */ /* 0x000e620000000c00 */
[----:B------:R-:W-:Y:S01]  /*9760*/  ULDC.64 UR4, c[0x0][0x848] ;  /* 0x0002120000047ab9 */ /* 0x000fe20000000a00 */
[----:B------:R-:W-:Y:S01]  /*9770*/  IMAD.MOV.U32 R36, RZ, RZ, R34 ;  /* 0x000000ffff247224 */ /* 0x000fe200078e0022 */
[----:B------:R-:W-:Y:S01]  /*9780*/  ULDC.64 UR10, c[0x0][0x208] ;  /* 0x00008200000a7ab9 */ /* 0x000fe20000000a00 */
[----:B------:R-:W-:Y:S02]  /*9790*/  IMAD R31, R3, UR4, RZ ;  /* 0x00000004031f7c24 */ /* 0x000fe4000f8e02ff */
[----:B------:R-:W-:-:S04]  /*97a0*/  IMAD.WIDE.U32 R38, R2, UR4, R36 ;  /* 0x0000000402267c25 */ /* 0x000fc8000f8e0024 */
[----:B------:R-:W-:Y:S01]  /*97b0*/  IMAD R31, R2, UR5, R31 ;  /* 0x00000005021f7c24 */ /* 0x000fe2000f8e021f */
[----:B------:R-:W-:Y:S02]  /*97c0*/  ULDC.64 UR4, c[0x0][0x830] ;  /* 0x00020c0000047ab9 */ /* 0x000fe40000000a00 */
[----:B------:R-:W-:Y:S01]  /*97d0*/  LEA R48, P1, R38, UR4, 0x1 ;  /* 0x0000000426307c11 */ /* 0x000fe2000f8208ff */
[----:B------:R-:W-:-:S05]  /*97e0*/  IMAD.IADD R31, R39, 0x1, R31 ;  /* 0x00000001271f7824 */ /* 0x000fca00078e021f */
[----:B------:R-:W-:-:S05]  /*97f0*/  LEA.HI.X R49, R38, UR5, R31, 0x1, P1 ;  /* 0x0000000526317c11 */ /* 0x000fca00088f0c1f */
[----:B-1----:R1:W-:Y:S02]  /*9800*/  STG.E.128 desc[UR10][R48.64], R44 ;  /* 0x0000002c30007986 */ /* 0x0023e4000c101d0a */
.L_x_138:
[----:B------:R-:W-:Y:S05]  /*9810*/  BSYNC B1 ;  /* 0x0000000000017941 */ /* 0x000fea0003800000 */
.L_x_137:
[----:B------:R-:W-:Y:S04]  /*9820*/  BSSY B1, `(.L_x_139) ;  /* 0x0000010000017945 */ /* 0x000fe80003800000 */
[----:B------:R-:W-:Y:S05]  /*9830*/  @P0 BRA `(.L_x_140) ;  /* 0x0000000000380947 */ /* 0x000fea0003800000 */
[----:B------:R-:W-:Y:S01]  /*9840*/  IADD3 R31, P0, R2, 0x8, RZ ;  /* 0x00000008021f7810 */ /* 0x000fe20007f1e0ff */
[----:B------:R-:W-:Y:S01]  /*9850*/  ULDC.64 UR4, c[0x0][0x848] ;  /* 0x0002120000047ab9 */ /* 0x000fe20000000a00 */
[----:B------:R-:W-:Y:S01]  /*9860*/  IMAD.MOV.U32 R39, RZ, RZ, R37 ;  /* 0x000000ffff277224 */ /* 0x000fe200078e0025 */
[----:B------:R-:W-:Y:S02]  /*9870*/  ULDC.64 UR10, c[0x0][0x208] ;  /* 0x00008200000a7ab9 */ /* 0x000fe40000000a00 */
[----:B------:R-:W-:-:S04]  /*9880*/  IMAD.X R38, RZ, RZ, R3, P0 ;  /* 0x000000ffff267224 */ /* 0x000fc800000e0603 */
[----:B-1----:R-:W-:Y:S02]  /*9890*/  IMAD R44, R38, UR4, RZ ;  /* 0x00000004262c7c24 */ /* 0x002fe4000f8e02ff */
[----:B------:R-:W-:-:S04]  /*98a0*/  IMAD.MOV.U32 R38, RZ, RZ, R34 ;  /* 0x000000ffff267224 */ /* 0x000fc800078e0022 */
[----:B------:R-:W-:-:S04]  /*98b0*/  IMAD.WIDE.U32 R38, R31, UR4, R38 ;  /* 0x000000041f267c25 */ /* 0x000fc8000f8e0026 */
[----:B------:R-:W-:Y:S01]  /*98c0*/  IMAD R31, R31, UR5, R44 ;  /* 0x000000051f1f7c24 */ /* 0x000fe2000f8e022c */
[----:B------:R-:W-:Y:S02]  /*98d0*/  ULDC.64 UR4, c[0x0][0x830] ;  /* 0x00020c0000047ab9 */ /* 0x000fe40000000a00 */
[----:B------:R-:W-:Y:S01]  /*98e0*/  LEA R44, P0, R38, UR4, 0x1 ;  /* 0x00000004262c7c11 */ /* 0x000fe2000f8008ff */
[----:B------:R-:W-:-:S05]  /*98f0*/  IMAD.IADD R31, R39, 0x1, R31 ;  /* 0x00000001271f7824 */ /* 0x000fca00078e021f */
[----:B------:R-:W-:-:S05]  /*9900*/  LEA.HI.X R45, R38, UR5, R31, 0x1, P0 ;  /* 0x00000005262d7c11 */ /* 0x000fca00080f0c1f */
[----:B------:R2:W-:Y:S02]  /*9910*/  STG.E.128 desc[UR10][R44.64], R40 ;  /* 0x000000282c007986 */ /* 0x0005e4000c101d0a */
.L_x_140:
[----:B------:R-:W-:Y:S05]  /*9920*/  BSYNC B1 ;  /* 0x0000000000017941 */ /* 0x000fea0003800000 */
.L_x_139:
[----:B--2---:R2:W0:Y:S01]  /*9930*/  LDS.128 R40, [R30+0xa800] ;  /* 0x00a800001e287984 */ /* 0x0044220000000c00 */
[C---:B------:R-:W-:Y:S01]  /*9940*/  ISETP.GE.OR P1, PT, R28.reuse, UR6, P3 ;  /* 0x000000061c007c0c */ /* 0x040fe20009f26670 */
[----:B------:R-:W-:Y:S01]  /*9950*/  BSSY B1, `(.L_x_141) ;  /* 0x0000011000017945 */ /* 0x000fe20003800000 */
[----:B------:R-:W-:-:S11]  /*9960*/  ISETP.GE.OR P0, PT, R28, UR6, P2 ;  /* 0x000000061c007c0c */ /* 0x000fd60009706670 */
[----:B--2---:R-:W-:Y:S05]  /*9970*/  @P1 BRA `(.L_x_142) ;  /* 0x0000000000381947 */ /* 0x004fea0003800000 */
        /* <DEDUP_REMOVED lines=13> */
[----:B0-----:R2:W-:Y:S02]  /*9a50*/  STG.E.128 desc[UR10][R44.64], R40 ;  /* 0x000000282c007986 */ /* 0x0015e4000c101d0a */
.L_x_142:
[----:B------:R-:W-:Y:S05]  /*9a60*/  BSYNC B1 ;  /* 0x0000000000017941 */ /* 0x000fea0003800000 */
.L_x_141:
[----:B0-2---:R0:W2:Y:S01]  /*9a70*/  LDS.128 R40, [R30+0xac00] ;  /* 0x00ac00001e287984 */ /* 0x0050a20000000c00 */
[----:B------:R-:W-:Y:S01]  /*9a80*/  BSSY B1, `(.L_x_143) ;  /* 0x0000011000017945 */ /* 0x000fe20003800000 */
[----:B------:R-:W-:-:S03]  /*9a90*/  VIADD R31, R0, 0x28 ;  /* 0x00000028001f7836 */ /* 0x000fc60000000000 */
[----:B------:R-:W-:Y:S05]  /*9aa0*/  @P0 BRA `(.L_x_144) ;  /* 0x0000000000380947 */ /* 0x000fea0003800000 */
[----:B-1----:R-:W-:Y:S01]  /*9ab0*/  IADD3 R45, P0, R2, 0x18, RZ ;  /* 0x00000018022d7810 */ /* 0x002fe20007f1e0ff */
[----:B------:R-:W-:Y:S01]  /*9ac0*/  ULDC.64 UR4, c[0x0][0x848] ;  /* 0x0002120000047ab9 */ /* 0x000fe20000000a00 */
[----:B------:R-:W-:Y:S01]  /*9ad0*/  IMAD.MOV.U32 R39, RZ, RZ, R37 ;  /* 0x000000ffff277224 */ /* 0x000fe200078e0025 */
[----:B------:R-:W-:Y:S02]  /*9ae0*/  ULDC.64 UR10, c[0x0][0x208] ;  /* 0x00008200000a7ab9 */ /* 0x000fe40000000a00 */
[----:B------:R-:W-:-:S04]  /*9af0*/  IMAD.X R38, RZ, RZ, R3, P0 ;  /* 0x000000ffff267224 */ /* 0x000fc800000e0603 */
[----:B------:R-:W-:Y:S02]  /*9b00*/  IMAD R44, R38, UR4, RZ ;  /* 0x00000004262c7c24 */ /* 0x000fe4000f8e02ff */
[----:B------:R-:W-:-:S04]  /*9b10*/  IMAD.MOV.U32 R38, RZ, RZ, R34 ;  /* 0x000000ffff267224 */ /* 0x000fc800078e0022 */
[----:B------:R-:W-:-:S04]  /*9b20*/  IMAD.WIDE.U32 R38, R45, UR4, R38 ;  /* 0x000000042d267c25 */ /* 0x000fc8000f8e0026 */
[----:B------:R-:W-:Y:S01]  /*9b30*/  IMAD R45, R45, UR5, R44 ;  /* 0x000000052d2d7c24 */ /* 0x000fe2000f8e022c */
[----:B------:R-:W-:Y:S02]  /*9b40*/  ULDC.64 UR4, c[0x0][0x830] ;  /* 0x00020c0000047ab9 */ /* 0x000fe40000000a00 */
[----:B------:R-:W-:Y:S01]  /*9b50*/  LEA R44, P0, R38, UR4, 0x1 ;  /* 0x00000004262c7c11 */ /* 0x000fe2000f8008ff */
[----:B------:R-:W-:-:S05]  /*9b60*/  IMAD.IADD R39, R39, 0x1, R45 ;  /* 0x0000000127277824 */ /* 0x000fca00078e022d */
[----:B------:R-:W-:-:S05]  /*9b70*/  LEA.HI.X R45, R38, UR5, R39, 0x1, P0 ;  /* 0x00000005262d7c11 */ /* 0x000fca00080f0c27 */
[----:B--2---:R1:W-:Y:S02]  /*9b80*/  STG.E.128 desc[UR10][R44.64], R40 ;  /* 0x000000282c007986 */ /* 0x0043e4000c101d0a */
.L_x_144:
[----:B------:R-:W-:Y:S05]  /*9b90*/  BSYNC B1 ;  /* 0x0000000000017941 */ /* 0x000fea0003800000 */
.L_x_143:
[----:B-12---:R1:W2:Y:S01]  /*9ba0*/  LDS.128 R40, [R30+0xb000] ;  /* 0x00b000001e287984 */ /* 0x0062a20000000c00 */
[----:B------:R-:W-:Y:S01]  /*9bb0*/  ISETP.GE.OR P0, PT, R28, UR6, P5 ;  /* 0x000000061c007c0c */ /* 0x000fe2000af06670 */
[----:B------:R-:W-:Y:S01]  /*9bc0*/  BSSY B1, `(.L_x_145) ;  /* 0x0000011000017945 */ /* 0x000fe20003800000 */
[----:B------:R-:W-:-:S11]  /*9bd0*/  ISETP.GE.AND P3, PT, R31, R52, PT ;  /* 0x000000341f00720c */ /* 0x000fd60003f66270 */
[----:B-1----:R-:W-:Y:S05]  /*9be0*/  @P0 BRA `(.L_x_146) ;  /* 0x0000000000380947 */ /* 0x002fea0003800000 */
[----:B------:R-:W-:Y:S01]  /*9bf0*/  IADD3 R31, P0, R2, 0x20, RZ ;  /* 0x00000020021f7810 */ /* 0x000fe20007f1e0ff */
        /* <DEDUP_REMOVED lines=13> */
.L_x_146:
[----:B------:R-:W-:Y:S05]  /*9cd0*/  BSYNC B1 ;  /* 0x0000000000017941 */ /* 0x000fea0003800000 */
.L_x_145:
[----:B-12---:R1:W2:Y:S01]  /*9ce0*/  LDS.128 R40, [R30+0xb400] ;  /* 0x00b400001e287984 */ /* 0x0062a20000000c00 */
[----:B------:R-:W-:Y:S01]  /*9cf0*/  ISETP.GE.OR P0, PT, R28, UR6, P3 ;  /* 0x000000061c007c0c */ /* 0x000fe20009f06670 */
[----:B------:R-:W-:Y:S01]  /*9d00*/  BSSY B1, `(.L_x_147) ;  /* 0x0000011000017945 */ /* 0x000fe20003800000 */
[----:B------:R-:W-:-:S11]  /*9d10*/  VIADD R31, R0, 0x30 ;  /* 0x00000030001f7836 */ /* 0x000fd60000000000 */
        /* <DEDUP_REMOVED lines=15> */
.L_x_148:
[----:B------:R-:W-:Y:S05]  /*9e10*/  BSYNC B1 ;  /* 0x0000000000017941 */ /* 0x000fea0003800000 */
.L_x_147:
[----:B-12---:R1:W2:Y:S01]  /*9e20*/  LDS.128 R40, [R30+0xb800] ;  /* 0x00b800001e287984 */ /* 0x0062a20000000c00 */
[----:B------:R-:W-:Y:S01]  /*9e30*/  ISETP.GE.AND P2, PT, R31, R52, PT ;  /* 0x000000341f00720c */ /* 0x000fe20003f46270 */
[----:B------:R-:W-:Y:S01]  /*9e40*/  BSSY B1, `(.L_x_149) ;  /* 0x0000012000017945 */ /* 0x000fe20003800000 */
[----:B------:R-:W-:Y:S02]  /*9e50*/  VIADD R31, R0, 0x38 ;  /* 0x00000038001f7836 */ /* 0x000fe40000000000 */
[----:B------:R-:W-:-:S13]  /*9e60*/  ISETP.GE.OR P0, PT, R28, UR6, P2 ;  /* 0x000000061c007c0c */ /* 0x000fda0009706670 */
        /* <DEDUP_REMOVED lines=15> */
.L_x_150:
[----:B------:R-:W-:Y:S05]  /*9f60*/  BSYNC B1 ;  /* 0x0000000000017941 */ /* 0x000fea0003800000 */
.L_x_149:
        /* <DEDUP_REMOVED lines=20> */
.L_x_152:
[----:B------:R-:W-:Y:S05]  /*a0b0*/  BSYNC B1 ;  /* 0x0000000000017941 */ /* 0x000fea0003800000 */
.L_x_151:
[----:B-12---:R1:W2:Y:S01]  /*a0c0*/  LDS.128 R40, [R30+0xc000] ;  /* 0x00c000001e287984 */ /* 0x0062a20000000c00 */
[----:B------:R-:W-:Y:S01]  /*a0d0*/  ISETP.GE.AND P0, PT, R46, R52, PT ;  /* 0x000000342e00720c */ /* 0x000fe20003f06270 */
[----:B------:R-:W-:Y:S01]  /*a0e0*/  BSSY B1, `(.L_x_153) ;  /* 0x0000012000017945 */ /* 0x000fe20003800000 */
[----:B----4-:R-:W-:Y:S02]  /*a0f0*/  IMAD R48, R32, UR8, RZ ;  /* 0x0000000820307c24 */ /* 0x010fe4000f8e02ff */
        /* <DEDUP_REMOVED lines=16> */
.L_x_154:
[----:B------:R-:W-:Y:S05]  /*a200*/  BSYNC B1 ;  /* 0x0000000000017941 */ /* 0x000fea0003800000 */
.L_x_153:
[----:B-12---:R1:W2:Y:S01]  /*a210*/  LDS.128 R40, [R30+0xc400] ;  /* 0x00c400001e287984 */ /* 0x0062a20000000c00 */
[----:B------:R-:W-:Y:S01]  /*a220*/  VIADD R0, R0, 0x48 ;  /* 0x0000004800007836 */ /* 0x000fe20000000000 */
[----:B------:R-:W-:Y:S01]  /*a230*/  BSSY B1, `(.L_x_155) ;  /* 0x0000015000017945 */ /* 0x000fe20003800000 */
[----:B------:R-:W-:Y:S02]  /*a240*/  IMAD R45, R33, UR7, R48 ;  /* 0x00000007212d7c24 */ /* 0x000fe4000f8e0230 */
[----:B------:R-:W-:Y:S01]  /*a250*/  IMAD.WIDE.U32 R38, R32, UR7, R28 ;  /* 0x0000000720267c25 */ /* 0x000fe2000f8e001c */
[----:B------:R-:W-:-:S04]  /*a260*/  ISETP.GE.AND P6, PT, R0, R52, PT ;  /* 0x000000340000720c */ /* 0x000fc80003fc6270 */
[----:B------:R-:W-:Y:S02]  /*a270*/  P2R R44, PR, RZ, 0x40 ;  /* 0x00000040ff2c7803 */ /* 0x000fe40000000000 */
[----:B------:R-:W-:-:S13]  /*a280*/  ISETP.GE.OR P6, PT, R28, UR6, P6 ;  /* 0x000000061c007c0c */ /* 0x000fda000b7c6670 */
[----:B-1----:R-:W-:Y:S05]  /*a290*/  @P6 BRA `(.L_x_156) ;  /* 0x0000000000386947 */ /* 0x002fea0003800000 */
[----:B------:R-:W-:Y:S01]  /*a2a0*/  IADD3 R31, P6, R2, 0x48, RZ ;  /* 0x00000048021f7810 */ /* 0x000fe20007fde0ff */
[----:B------:R-:W-:Y:S01]  /*a2b0*/  ULDC.64 UR4, c[0x0][0x848] ;  /* 0x0002120000047ab9 */ /* 0x000fe20000000a00 */
[----:B------:R-:W-:Y:S01]  /*a2c0*/  IMAD.MOV.U32 R32, RZ, RZ, R34 ;  /* 0x000000ffff207224 */ /* 0x000fe200078e0022 */
[----:B------:R-:W-:Y:S01]  /*a2d0*/  ULDC.64 UR10, c[0x0][0x208] ;  /* 0x00008200000a7ab9 */ /* 0x000fe20000000a00 */
[----:B------:R-:W-:Y:S02]  /*a2e0*/  IMAD.MOV.U32 R33, RZ, RZ, R37 ;  /* 0x000000ffff217224 */ /* 0x000fe400078e0025 */
[----:B------:R-:W-:Y:S02]  /*a2f0*/  IMAD.X R0, RZ, RZ, R3, P6 ;  /* 0x000000ffff007224 */ /* 0x000fe400030e0603 */
[----:B------:R-:W-:-:S04]  /*a300*/  IMAD.WIDE.U32 R32, R31, UR4, R32 ;  /* 0x000000041f207c25 */ /* 0x000fc8000f8e0020 */
[----:B------:R-:W-:-:S04]  /*a310*/  IMAD R0, R0, UR4, RZ ;  /* 0x0000000400007c24 */ /* 0x000fc8000f8e02ff */
[----:B------:R-:W-:Y:S01]  /*a320*/  IMAD R31, R31, UR5, R0 ;  /* 0x000000051f1f7c24 */ /* 0x000fe2000f8e0200 */
[----:B------:R-:W-:Y:S02]  /*a330*/  ULDC.64 UR4, c[0x0][0x830] ;  /* 0x00020c0000047ab9 */ /* 0x000fe40000000a00 */
[----:B------:R-:W-:Y:S01]  /*a340*/  LEA R34, P6, R32, UR4, 0x1 ;  /* 0x0000000420227c11 */ /* 0x000fe2000f8c08ff */
[----:B------:R-:W-:-:S05]  /*a350*/  IMAD.IADD R31, R33, 0x1, R31 ;  /* 0x00000001211f7824 */ /* 0x000fca00078e021f */
[----:B------:R-:W-:-:S05]  /*a360*/  LEA.HI.X R35, R32, UR5, R31, 0x1, P6 ;  /* 0x0000000520237c11 */ /* 0x000fca000b0f0c1f */
[----:B--2---:R1:W-:Y:S02]  /*a370*/  STG.E.128 desc[UR10][R34.64], R40 ;  /* 0x0000002822007986 */ /* 0x0043e4000c101d0a */
.L_x_156:
[----:B------:R-:W-:Y:S05]  /*a380*/  BSYNC B1 ;  /* 0x0000000000017941 */ /* 0x000fea0003800000 */
.L_x_155:
[----:B-1----:R1:W4:Y:S01]  /*a390*/  LDS.128 R32, [R30] ;  /* 0x000000001e207984 */ /* 0x0023220000000c00 */
[----:B------:R-:W-:Y:S01]  /*a3a0*/  P2R R0, PR, RZ, 0x4 ;  /* 0x00000004ff007803 */ /* 0x000fe20000000000 */
[----:B------:R-:W-:Y:S01]  /*a3b0*/  ULDC UR6, c[0x0][0x80c] ;  /* 0x0002030000067ab9 */ /* 0x000fe20000000800 */
[----:B------:R-:W-:Y:S01]  /*a3c0*/  ISETP.NE.AND P2, PT, R51, RZ, PT ;  /* 0x000000ff3300720c */ /* 0x000fe20003f45270 */
[----:B------:R-:W-:Y:S01]  /*a3d0*/  ULDC.64 UR4, c[0x0][0x828] ;  /* 0x00020a0000047ab9 */ /* 0x000fe20000000a00 */
[C---:B------:R-:W-:Y:S01]  /*a3e0*/  ISETP.GE.OR P4, PT, R28.reuse, UR6, P4 ;  /* 0x000000061c007c0c */ /* 0x040fe2000a786670 */
[----:B------:R-:W-:Y:S01]  /*a3f0*/  IMAD.IADD R39, R39, 0x1, R45 ;  /* 0x0000000127277824 */ /* 0x000fe200078e022d */
[----:B------:R-:W-:Y:S01]  /*a400*/  P2R R29, PR, RZ, 0x2 ;  /* 0x00000002ff1d7803 */ /* 0x000fe20000000000 */
[----:B------:R-:W-:Y:S01]  /*a410*/  BSSY B1, `(.L_x_157) ;  /* 0x0000024000017945 */ /* 0x000fe20003800000 */
[----:B------:R-:W-:Y:S01]  /*a420*/  P2R R31, PR, RZ, 0x1 ;  /* 0x00000001ff1f7803 */ /* 0x000fe20000000000 */
[----:B--2---:R-:W-:Y:S01]  /*a430*/  IMAD.WIDE.U32 R40, R233, UR4, R38 ;  /* 0x00000004e9287c25 */ /* 0x004fe2000f8e0026 */
[----:B------:R-:W-:-:S02]  /*a440*/  ISETP.GE.OR P2, PT, R28, UR6, P2 ;  /* 0x000000061c007c0c */ /* 0x000fc40009746670 */
[----:B------:R-:W-:Y:S02]  /*a450*/  ISETP.NE.AND P1, PT, R53, RZ, PT ;  /* 0x000000ff3500720c */ /* 0x000fe40003f25270 */
[----:B------:R-:W-:Y:S02]  /*a460*/  ISETP.NE.AND P0, PT, R54, RZ, PT ;  /* 0x000000ff3600720c */ /* 0x000fe40003f05270 */
[----:B------:R-:W-:Y:S02]  /*a470*/  P2R R42, PR, RZ, 0x4 ;  /* 0x00000004ff2a7803 */ /* 0x000fe40000000000 */
[----:B------:R-:W-:Y:S01]  /*a480*/  ISETP.NE.AND P2, PT, R0, RZ, PT ;  /* 0x000000ff0000720c */ /* 0x000fe20003f45270 */
[----:B------:R-:W-:Y:S01]  /*a490*/  IMAD R0, R50, UR4, RZ ;  /* 0x0000000432007c24 */ /* 0x000fe2000f8e02ff */
[C---:B------:R-:W-:Y:S02]  /*a4a0*/  ISETP.GE.OR P1, PT, R28.reuse, UR6, P1 ;  /* 0x000000061c007c0c */ /* 0x040fe40008f26670 */
[----:B------:R-:W-:Y:S01]  /*a4b0*/  ISETP.GE.OR P0, PT, R28, UR6, P0 ;  /* 0x000000061c007c0c */ /* 0x000fe20008706670 */
[----:B------:R-:W-:Y:S01]  /*a4c0*/  IMAD R37, R233, UR5, R0 ;  /* 0x00000005e9257c24 */ /* 0x000fe2000f8e0200 */
[----:B------:R-:W-:-:S02]  /*a4d0*/  ISETP.NE.AND P6, PT, R44, RZ, PT ;  /* 0x000000ff2c00720c */ /* 0x000fc40003fc5270 */
[----:B------:R-:W-:Y:S01]  /*a4e0*/  P2R R43, PR, RZ, 0x2 ;  /* 0x00000002ff2b7803 */ /* 0x000fe20000000000 */
[----:B------:R-:W-:Y:S01]  /*a4f0*/  IMAD.IADD R37, R41, 0x1, R37 ;  /* 0x0000000129257824 */ /* 0x000fe200078e0225 */
[----:B------:R-:W-:Y:S02]  /*a500*/  P2R R44, PR, RZ, 0x1 ;  /* 0x00000001ff2c7803 */ /* 0x000fe40000000000 */
[----:B------:R-:W-:Y:S02]  /*a510*/  ISETP.NE.AND P1, PT, R29, RZ, PT ;  /* 0x000000ff1d00720c */ /* 0x000fe40003f25270 */
[----:B------:R-:W-:Y:S02]  /*a520*/  ISETP.NE.AND P0, PT, R31, RZ, PT ;  /* 0x000000ff1f00720c */ /* 0x000fe40003f05270 */
[C---:B------:R-:W-:Y:S02]  /*a530*/  ISETP.GE.OR P5, PT, R28.reuse, UR6, P5 ;  /* 0x000000061c007c0c */ /* 0x040fe4000afa6670 */
[----:B------:R-:W-:-:S02]  /*a540*/  ISETP.GE.OR P3, PT, R28, UR6, P3 ;  /* 0x000000061c007c0c */ /* 0x000fc40009f66670 */
[C---:B------:R-:W-:Y:S02]  /*a550*/  ISETP.GE.OR P2, PT, R28.reuse, UR6, P2 ;  /* 0x000000061c007c0c */ /* 0x040fe40009746670 */
[C---:B------:R-:W-:Y:S02]  /*a560*/  ISETP.GE.OR P1, PT, R28.reuse, UR6, P1 ;  /* 0x000000061c007c0c */ /* 0x040fe40008f26670 */
[C---:B------:R-:W-:Y:S02]  /*a570*/  ISETP.GE.OR P0, PT, R28.reuse, UR6, P0 ;  /* 0x000000061c007c0c */ /* 0x040fe40008706670 */
[----:B------:R-:W-:Y:S01]  /*a580*/  ISETP.GE.OR P6, PT, R28, UR6, P6 ;  /* 0x000000061c007c0c */ /* 0x000fe2000b7c6670 */
[----:B-1--4-:R-:W-:-:S12]  /*a590*/  @P4 BRA `(.L_x_158) ;  /* 0x00000000002c4947 */ /* 0x012fd80003800000 */
        /* <DEDUP_REMOVED lines=10> */
[----:B------:R1:W-:Y:S02]  /*a640*/  STG.E.128 desc[UR8][R38.64], R32 ;  /* 0x0000002026007986 */ /* 0x0003e4000c101d08 */
.L_x_158:
[----:B------:R-:W-:Y:S05]  /*a650*/  BSYNC B1 ;  /* 0x0000000000017941 */ /* 0x000fea0003800000 */
.L_x_157:
[----:B-1----:R1:W2:Y:S01]  /*a660*/  LDS.128 R32, [R30+0x400] ;  /* 0x000400001e207984 */ /* 0x0022a20000000c00 */
[----:B------:R-:W-:Y:S01]  /*a670*/  ISETP.NE.AND P4, PT, R42, RZ, PT ;  /* 0x000000ff2a00720c */ /* 0x000fe20003f85270 */
[----:B------:R-:W-:-:S12]  /*a680*/  BSSY B1, `(.L_x_159) ;  /* 0x0000010000017945 */ /* 0x000fd80003800000 */
        /* <DEDUP_REMOVED lines=15> */
.L_x_160:
[----:B------:R-:W-:Y:S05]  /*a780*/  BSYNC B1 ;  /* 0x0000000000017941 */ /* 0x000fea0003800000 */
.L_x_159:
[----:B-12---:R1:W2:Y:S01]  /*a790*/  LDS.128 R32, [R30+0x800] ;  /* 0x000800001e207984 */ /* 0x0062a20000000c00 */
        /* <DEDUP_REMOVED lines=17> */
.L_x_162:
[----:B------:R-:W-:Y:S05]  /*a8b0*/  BSYNC B1 ;  /* 0x0000000000017941 */ /* 0x000fea0003800000 */
.L_x_161:
[----:B0-----:R-:W0:Y:S01]  /*a8c0*/  LDS.128 R28, [R30+0xc00] ;  /* 0x000c00001e1c7984 */ /* 0x001e220000000c00 */
[----:B------:R-:W-:Y:S01]  /*a8d0*/  ISETP.NE.AND P4, PT, R44, RZ, PT ;  /* 0x000000ff2c00720c */ /* 0x000fe20003f85270 */
[----:B------:R-:W-:-:S12]  /*a8e0*/  BSSY B1, `(.L_x_163) ;  /* 0x0000010000017945 */ /* 0x000fd80003800000 */
[----:B------:R-:W-:Y:S05]  /*a8f0*/  @P4 BRA `(.L_x_164) ;  /* 0x0000000000384947 */ /* 0x000fea0003800000 */
[----:B-12---:R-:W-:Y:S01]  /*a900*/  IADD3 R35, P4, R2, 0x18, RZ ;  /* 0x0000001802237810 */ /* 0x006fe20007f9e0ff */
        /* <DEDUP_REMOVED lines=12> */
[----:B0-----:R4:W-:Y:S02]  /*a9d0*/  STG.E.128 desc[UR8][R34.64], R28 ;  /* 0x0000001c22007986 */ /* 0x0019e4000c101d08 */
.L_x_164:
[----:B------:R-:W-:Y:S05]  /*a9e0*/  BSYNC B1 ;  /* 0x0000000000017941 */ /* 0x000fea0003800000 */
.L_x_163:
[----:B------:R-:W-:Y:S04]  /*a9f0*/  BSSY B1, `(.L_x_165) ;  /* 0x0000010000017945 */ /* 0x000fe80003800000 */
[----:B------:R-:W-:Y:S05]  /*aa00*/  @P5 BRA `(.L_x_166) ;  /* 0x0000000000385947 */ /* 0x000fea0003800000 */
[----:B0---4-:R-:W-:Y:S01]  /*aa10*/  IADD3 R31, P4, R2, 0x20, RZ ;  /* 0x00000020021f7810 */ /* 0x011fe20007f9e0ff */
        /* <DEDUP_REMOVED lines=12> */
[----:B------:R0:W-:Y:S02]  /*aae0*/  STG.E.128 desc[UR8][R30.64], R4 ;  /* 0x000000041e007986 */ /* 0x0001e4000c101d08 */
.L_x_166:
[----:B------:R-:W-:Y:S05]  /*aaf0*/  BSYNC B1 ;  /* 0x0000000000017941 */ /* 0x000fea0003800000 */
.L_x_165:
[----:B------:R-:W-:Y:S04]  /*ab00*/  BSSY B1, `(.L_x_167) ;  /* 0x0000010000017945 */ /* 0x000fe80003800000 */
[----:B------:R-:W-:Y:S05]  /*ab10*/  @P3 BRA `(.L_x_168) ;  /* 0x0000000000383947 */ /* 0x000fea0003800000 */
[----:B0-----:R-:W-:Y:S01]  /*ab20*/  IADD3 R7, P3, R2, 0x28, RZ ;  /* 0x0000002802077810 */ /* 0x001fe20007f7e0ff */
        /* <DEDUP_REMOVED lines=12> */
[----:B---3--:R0:W-:Y:S02]  /*abf0*/  STG.E.128 desc[UR8][R6.64], R8 ;  /* 0x0000000806007986 */ /* 0x0081e4000c101d08 */
.L_x_168:
[----:B------:R-:W-:Y:S05]  /*ac00*/  BSYNC B1 ;  /* 0x0000000000017941 */ /* 0x000fea0003800000 */
.L_x_167:
        /* <DEDUP_REMOVED lines=16> */
.L_x_170:
[----:B------:R-:W-:Y:S05]  /*ad10*/  BSYNC B1 ;  /* 0x0000000000017941 */ /* 0x000fea0003800000 */
.L_x_169:
        /* <DEDUP_REMOVED lines=16> */
.L_x_172:
[----:B------:R-:W-:Y:S05]  /*ae20*/  BSYNC B1 ;  /* 0x0000000000017941 */ /* 0x000fea0003800000 */
.L_x_171:
        /* <DEDUP_REMOVED lines=16> */
.L_x_174:
[----:B------:R-:W-:Y:S05]  /*af30*/  BSYNC B1 ;  /* 0x0000000000017941 */ /* 0x000fea0003800000 */
.L_x_173:
[----:B------:R-:W-:Y:S05]  /*af40*/  @P6 BRA `(.L_x_117) ;  /* 0x0000003c00486947 */ /* 0x000fea0003800000 */
[----:B0-----:R-:W-:Y:S01]  /*af50*/  IADD3 R5, P0, R2, 0x48, RZ ;  /* 0x0000004802057810 */ /* 0x001fe20007f1e0ff */
[----:B------:R-:W-:Y:S01]  /*af60*/  ULDC.64 UR4, c[0x0][0x818] ;  /* 0x0002060000047ab9 */ /* 0x000fe20000000a00 */
[----:B------:R-:W-:Y:S01]  /*af70*/  IMAD.MOV.U32 R2, RZ, RZ, R40 ;  /* 0x000000ffff027224 */ /* 0x000fe200078e0028 */
[----:B------:R-:W-:Y:S02]  /*af80*/  ULDC.64 UR6, c[0x0][0x208] ;  /* 0x0000820000067ab9 */ /* 0x000fe40000000a00 */
[----:B------:R-:W-:Y:S02]  /*af90*/  IMAD.X R0, RZ, RZ, R3, P0 ;  /* 0x000000ffff007224 */ /* 0x000fe400000e0603 */
[----:B------:R-:W-:Y:S02]  /*afa0*/  IMAD.MOV.U32 R3, RZ, RZ, R37 ;  /* 0x000000ffff037224 */ /* 0x000fe400078e0025 */
[----:B------:R-:W-:Y:S02]  /*afb0*/  IMAD R0, R0, UR4, RZ ;  /* 0x0000000400007c24 */ /* 0x000fe4000f8e02ff */
[----:B------:R-:W-:-:S04]  /*afc0*/  IMAD.WIDE.U32 R2, R5, UR4, R2 ;  /* 0x0000000405027c25 */ /* 0x000fc8000f8e0002 */
[----:B------:R-:W-:Y:S01]  /*afd0*/  IMAD R5, R5, UR5, R0 ;  /* 0x0000000505057c24 */ /* 0x000fe2000f8e0200 */
[----:B------:R-:W-:Y:S02]  /*afe0*/  ULDC.64 UR4, c[0x0][0x800] ;  /* 0x0002000000047ab9 */ /* 0x000fe40000000a00 */
[----:B------:R-:W-:Y:S01]  /*aff0*/  LEA R4, P0, R2, UR4, 0x1 ;  /* 0x0000000402047c11 */ /* 0x000fe2000f8008ff */
[----:B------:R-:W-:-:S05]  /*b000*/  IMAD.IADD R3, R3, 0x1, R5 ;  /* 0x0000000103037824 */ /* 0x000fca00078e0205 */
[----:B------:R-:W-:-:S05]  /*b010*/  LEA.HI.X R5, R2, UR5, R3, 0x1, P0 ;  /* 0x0000000502057c11 */ /* 0x000fca00080f0c03 */
[----:B------:R0:W-:Y:S01]  /*b020*/  STG.E.128 desc[UR6][R4.64], R24 ;  /* 0x0000001804007986 */ /* 0x0001e2000c101d06 */
[----:B------:R-:W-:Y:S05]  /*b030*/  BRA `(.L_x_117) ;  /* 0x0000003c000c7947 */ /* 0x000fea0003800000 */
.L_x_135:
[----:B------:R-:W1:Y:S01]  /*b040*/  LDC.64 R4, c[0x0][0x870] ;  /* 0x00021c00ff047b82 */ /* 0x000e620000000a00 */
[----:B------:R-:W-:-:S07]  /*b050*/  ULDC.64 UR6, c[0x0][0x208] ;  /* 0x0000820000067ab9 */ /* 0x000fce0000000a00 */
[----:B0-----:R-:W0:Y:S01]  /*b060*/  LDC.64 R2, c[0x0][0x870] ;  /* 0x00021c00ff027b82 */ /* 0x001e220000000a00 */
[----:B------:R-:W2:Y:S01]  /*b070*/  S2R R8, SR_TID.X ;  /* 0x0000000000087919 */ /* 0x000ea20000002100 */
[----:B------:R-:W3:Y:S06]  /*b080*/  S2R R13, SR_CTAID.X ;  /* 0x00000000000d7919 */ /* 0x000eec0000002500 */
[----:B------:R-:W4:Y:S01]  /*b090*/  LDC.64 R16, c[0x0][0x820] ;  /* 0x00020800ff107b82 */ /* 0x000f220000000a00 */
[----:B-1----:R-:W-:-:S04]  /*b0a0*/  ISETP.NE.U32.AND P1, PT, R4, RZ, PT ;  /* 0x000000ff0400720c */ /* 0x002fc80003f25070 */
[----:B------:R-:W-:Y:S01]  /*b0b0*/  ISETP.NE.AND.EX P1, PT, R5, RZ, PT, P1 ;  /* 0x000000ff0500720c */ /* 0x000fe20003f25310 */
[----:B0-----:R-:W-:Y:S02]  /*b0c0*/  IMAD.WIDE R4, R233, 0x4, R2 ;  /* 0x00000004e9047825 */ /* 0x001fe400078e0202 */
[----:B------:R-:W0:Y:S10]  /*b0d0*/  LDC.64 R2, c[0x0][0x878] ;  /* 0x00021e00ff027b82 */ /* 0x000e340000000a00 */
[----:B------:R-:W3:Y:S01]  /*b0e0*/  @P1 LDG.E R9, desc[UR6][R4.64] ;  /* 0x0000000604091981 */ /* 0x000ee2000c1e1900 */
[----:B------:R-:W-:Y:S01]  /*b0f0*/  ULDC UR4, c[0x0][0x808] ;  /* 0x0002020000047ab9 */ /* 0x000fe20000000800 */
[----:B--2---:R-:W-:Y:S01]  /*b100*/  VIADD R11, R8, 0xffffff80 ;  /* 0xffffff80080b7836 */ /* 0x004fe20000000000 */
[----:B------:R-:W1:Y:S01]  /*b110*/  S2UR UR5, SR_CTAID.Y ;  /* 0x00000000000579c3 */ /* 0x000e620000002600 */
[----:B------:R-:W-:Y:S01]  /*b120*/  IMAD.U32 R0, RZ, RZ, UR4 ;  /* 0x00000004ff007e24 */ /* 0x000fe2000f8e00ff */
[----:B0-----:R-:W-:-:S04]  /*b130*/  ISETP.NE.U32.AND P0, PT, R2, RZ, PT ;  /* 0x000000ff0200720c */ /* 0x001fc80003f05070 */
[----:B------:R-:W-:-:S13]  /*b140*/  ISETP.NE.AND.EX P0, PT, R3, RZ, PT, P0 ;  /* 0x000000ff0300720c */ /* 0x000fda0003f05300 */
[----:B------:R-:W0:Y:S01]  /*b150*/  @P0 LDC.64 R2, c[0x0][0x878] ;  /* 0x00021e00ff020b82 */ /* 0x000e220000000a00 */
[----:B------:R-:W-:-:S04]  /*b160*/  SHF.R.S32.HI R8, RZ, 0x1f, R11 ;  /* 0x0000001fff087819 */ /* 0x000fc8000001140b */
[----:B------:R-:W-:-:S04]  /*b170*/  LEA.HI R8, R8, R11, RZ, 0x5 ;  /* 0x0000000b08087211 */ /* 0x000fc800078f28ff */
[----:B------:R-:W-:Y:S01]  /*b180*/  SHF.R.S32.HI R15, RZ, 0x5, R8 ;  /* 0x00000005ff0f7819 */ /* 0x000fe20000011408 */
[----:B0-----:R-:W-:Y:S01]  /*b190*/  @P0 IMAD.WIDE R6, R233, 0x4, R2 ;  /* 0x00000004e9060825 */ /* 0x001fe200078e0202 */
[----:B------:R-:W-:-:S04]  /*b1a0*/  CS2R R2, SRZ ;  /* 0x0000000000027805 */ /* 0x000fc8000001ff00 */
[----:B------:R0:W5:Y:S01]  /*b1b0*/  @P0 LDG.E R0, desc[UR6][R6.64] ;  /* 0x0000000606000981 */ /* 0x000162000c1e1900 */
[--C-:B---3--:R-:W-:Y:S01]  /*b1c0*/  @P1 SHF.R.S32.HI R3, RZ, 0x1f, R9.reuse ;  /* 0x0000001fff031819 */ /* 0x108fe20000011409 */
[----:B------:R-:W-:Y:S01]  /*b1d0*/  @P1 IMAD.MOV.U32 R2, RZ, RZ, R9 ;  /* 0x000000ffff021224 */ /* 0x000fe200078e0009 */
[----:B01--4-:R-:W-:Y:S06]  /*b1e0*/  @P0 BRA `(.L_x_175) ;  /* 0x0000000000140947 */ /* 0x013fec0003800000 */
[----:B------:R-:W-:Y:S05]  /*b1f0*/  @!P1 BRA `(.L_x_175) ;  /* 0x0000000000109947 */ /* 0x000fea0003800000 */
[----:B------:R-:W-:Y:S02]  /*b200*/  ULDC.64 UR6, c[0x0][0x208] ;  /* 0x0000820000067ab9 */ /* 0x000fe40000000a00 */
[----:B------:R-:W2:Y:S04]  /*b210*/  LDG.E R7, desc[UR6][R4.64] ;  /* 0x0000000604077981 */ /* 0x000ea8000c1e1900 */
[----:B-----5:R-:W2:Y:S02]  /*b220*/  LDG.E R0, desc[UR6][R4.64+0x4] ;  /* 0x0000040604007981 */ /* 0x020ea4000c1e1900 */
[----:B--2---:R-:W-:-:S07]  /*b230*/  IMAD.IADD R0, R0, 0x1, -R7 ;  /* 0x0000000100007824 */ /* 0x004fce00078e0a07 */
.L_x_175:
[----:B------:R-:W-:Y:S01]  /*b240*/  LOP3.LUT R4, R8, 0x1fffffe0, RZ, 0xc0, !PT ;  /* 0x1fffffe008047812 */ /* 0x000fe200078ec0ff */
[----:B------:R-:W-:Y:S01]  /*b250*/  USHF.R.S32.HI UR6, URZ, 0x1f, UR5 ;  /* 0x0000001f3f067899 */ /* 0x000fe20008011405 */
[----:B------:R-:W-:Y:S01]  /*b260*/  IADD3 R2, P0, R15, R2, RZ ;  /* 0x000000020f027210 */ /* 0x000fe20007f1e0ff */
[----:B-----5:R-:W-:Y:S01]  /*b270*/  IMAD R12, R13, -0x50, R0 ;  /* 0xffffffb00d0c7824 */ /* 0x020fe200078e0200 */
[----:B------:R-:W0:Y:S01]  /*b280*/  LDC.64 R18, c[0x0][0x850] ;  /* 0x00021400ff127b82 */ /* 0x000e220000000a00 */
[----:B------:R-:W-:Y:S01]  /*b290*/  IMAD.IADD R4, R11, 0x1, -R4 ;  /* 0x000000010b047824 */ /* 0x000fe200078e0a04 */
[C---:B------:R-:W-:Y:S01]  /*b2a0*/  LEA.HI.X.SX32 R3, R15.reuse, R3, 0x1, P0 ;  /* 0x000000030f037211 */ /* 0x040fe200000f0eff */
[C---:B------:R-:W-:Y:S01]  /*b2b0*/  VIADD R5, R15.reuse, 0x8 ;  /* 0x000000080f057836 */ /* 0x040fe20000000000 */
[-C--:B------:R-:W-:Y:S01]  /*b2c0*/  ISETP.GE.AND P0, PT, R15, R12.reuse, PT ;  /* 0x0000000c0f00720c */ /* 0x080fe20003f06270 */
[----:B------:R-:W-:Y:S01]  /*b2d0*/  IMAD.SHL.U32 R4, R4, 0x8, RZ ;  /* 0x0000000804047824 */ /* 0x000fe200078e00ff */
[----:B------:R-:W-:Y:S01]  /*b2e0*/  ULDC UR7, c[0x0][0x80c] ;  /* 0x0002030000077ab9 */ /* 0x000fe20000000800 */
[----:B------:R-:W-:Y:S01]  /*b2f0*/  IMAD R0, R16, UR6, RZ ;  /* 0x0000000610007c24 */ /* 0x000fe2000f8e02ff */
[-C--:B------:R-:W-:Y:S01]  /*b300*/  ISETP.GE.AND P6, PT, R5, R12.reuse, PT ;  /* 0x0000000c0500720c */ /* 0x080fe20003fc6270 */
[----:B------:R-:W-:Y:S01]  /*b310*/  VIADD R7, R15, 0x10 ;  /* 0x000000100f077836 */ /* 0x000fe20000000000 */
[----:B------:R-:W-:Y:S01]  /*b320*/  SHF.R.S32.HI R5, RZ, 0x1f, R4 ;  /* 0x0000001fff057819 */ /* 0x000fe20000011404 */
[----:B------:R-:W-:Y:S01]  /*b330*/  IMAD R17, R17, UR5, R0 ;  /* 0x0000000511117c24 */ /* 0x000fe2000f8e0200 */
[----:B------:R-:W-:Y:S01]  /*b340*/  SHF.R.S32.HI R0, RZ, 0x1f, R233 ;  /* 0x0000001fff007819 */ /* 0x000fe200000114e9 */
[----:B------:R-:W-:Y:S01]  /*b350*/  VIADD R9, R15, 0x18 ;  /* 0x000000180f097836 */ /* 0x000fe20000000000 */
[----:B------:R-:W-:Y:S01]  /*b360*/  ISETP.GE.OR P2, PT, R4, UR7, P0 ;  /* 0x0000000704007c0c */ /* 0x000fe20008746670 */
[----:B------:R-:W-:Y:S01]  /*b370*/  ULDC.64 UR8, c[0x0][0x828] ;  /* 0x00020a0000087ab9 */ /* 0x000fe20000000a00 */
[-C--:B------:R-:W-:Y:S01]  /*b380*/  ISETP.GE.AND P5, PT, R7, R12.reuse, PT ;  /* 0x0000000c0700720c */ /* 0x080fe20003fa6270 */
[----:B------:R-:W-:Y:S01]  /*b390*/  IMAD.WIDE.U32 R6, R16, UR5, R4 ;  /* 0x0000000510067c25 */ /* 0x000fe2000f8e0004 */
[----:B------:R-:W-:Y:S01]  /*b3a0*/  SEL R14, R0, RZ, !P1 ;  /* 0x000000ff000e7207 */ /* 0x000fe20004800000 */
[----:B------:R-:W-:Y:S01]  /*b3b0*/  BSSY B1, `(.L_x_176) ;  /* 0x000001c000017945 */ /* 0x000fe20003800000 */
[-C--:B------:R-:W-:Y:S01]  /*b3c0*/  ISETP.GE.AND P4, PT, R9, R12.reuse, PT ;  /* 0x0000000c0900720c */ /* 0x080fe20003f86270 */
[----:B------:R-:W-:Y:S01]  /*b3d0*/  VIADD R9, R15, 0x20 ;  /* 0x000000200f097836 */ /* 0x000fe20000000000 */
[----:B------:R-:W-:Y:S01]  /*b3e0*/  SEL R233, R233, RZ, !P1 ;  /* 0x000000ffe9e97207 */ /* 0x000fe20004800000 */
[----:B------:R-:W-:Y:S01]  /*b3f0*/  IMAD.IADD R7, R17, 0x1, R7 ;  /* 0x0000000111077824 */ /* 0x000fe200078e0207 */
[----:B------:R-:W-:Y:S01]  /*b400*/  P2R R20, PR, RZ, 0x40 ;  /* 0x00000040ff147803 */ /* 0x000fe20000000000 */
[----:B------:R-:W-:Y:S01]  /*b410*/  IMAD R0, R14, UR8, RZ ;  /* 0x000000080e007c24 */ /* 0x000fe2000f8e02ff */
[----:B------:R-:W-:Y:S01]  /*b420*/  ISETP.GE.AND P3, PT, R9, R12, PT ;  /* 0x0000000c0900720c */ /* 0x000fe20003f66270 */
[----:B------:R-:W-:Y:S01]  /*b430*/  IMAD.WIDE.U32 R10, R233, UR8, R6 ;  /* 0x00000008e90a7c25 */ /* 0x000fe2000f8e0006 */
[----:B------:R-:W-:-:S02]  /*b440*/  P2R R22, PR, RZ, 0x20 ;  /* 0x00000020ff167803 */ /* 0x000fc40000000000 */
[----:B------:R-:W-:Y:S01]  /*b450*/  P2R R16, PR, RZ, 0x10 ;  /* 0x00000010ff107803 */ /* 0x000fe20000000000 */
[----:B------:R-:W-:Y:S01]  /*b460*/  IMAD R9, R233, UR9, R0 ;  /* 0x00000009e9097c24 */ /* 0x000fe2000f8e0200 */
[----:B------:R-:W-:Y:S01]  /*b470*/  P2R R23, PR, RZ, 0x8 ;  /* 0x00000008ff177803 */ /* 0x000fe20000000000 */
[----:B------:R-:W-:Y:S01]  /*b480*/  IMAD.WIDE R2, R13, 0x50, R2 ;  /* 0x000000500d027825 */ /* 0x000fe200078e0202 */
[----:B------:R-:W-:-:S03]  /*b490*/  ISETP.GE.OR P1, PT, R4, UR7, P6 ;  /* 0x0000000704007c0c */ /* 0x000fc6000b726670 */
[----:B------:R-:W-:Y:S01]  /*b4a0*/  IMAD.IADD R9, R11, 0x1, R9 ;  /* 0x000000010b097824 */ /* 0x000fe200078e0209 */
[----:B------:R-:W-:Y:S09]  /*b4b0*/  @P2 BRA `(.L_x_177) ;  /* 0x00000000002c2947 */ /* 0x000ff20003800000 */
        /* <DEDUP_REMOVED lines=10> */
[----:B------:R1:W-:Y:S02]  /*b560*/  STG.E.128 desc[UR10][R24.64], RZ ;  /* 0x000000ff18007986 */ /* 0x0003e4000c101d0a */
.L_x_177:
[----:B------:R-:W-:Y:S05]  /*b570*/  BSYNC B1 ;  /* 0x0000000000017941 */ /* 0x000fea0003800000 */
.L_x_176:
[----:B------:R-:W-:Y:S01]  /*b580*/  BSSY B1, `(.L_x_178) ;  /* 0x0000011000017945 */ /* 0x000fe20003800000 */
[----:B------:R-:W-:-:S03]  /*b590*/  ISETP.GE.OR P2, PT, R4, UR7, P5 ;  /* 0x0000000704007c0c */ /* 0x000fc6000af46670 */
[----:B------:R-:W-:Y:S10]  /*b5a0*/  @P1 BRA `(.L_x_179) ;  /* 0x0000000000381947 */ /* 0x000ff40003800000 */
        /* <DEDUP_REMOVED lines=10> */
[----:B-1----:R-:W-:Y:S01]  /*b650*/  LEA R24, P1, R6, UR8, 0x1 ;  /* 0x0000000806187c11 */ /* 0x002fe2000f8208ff */
[----:B------:R-:W-:-:S05]  /*b660*/  IMAD.IADD R7, R7, 0x1, R13 ;  /* 0x0000000107077824 */ /* 0x000fca00078e020d */
[----:B------:R-:W-:-:S05]  /*b670*/  LEA.HI.X R25, R6, UR9, R7, 0x1, P1 ;  /* 0x0000000906197c11 */ /* 0x000fca00088f0c07 */
[----:B------:R2:W-:Y:S02]  /*b680*/  STG.E.128 desc[UR10][R24.64], RZ ;  /* 0x000000ff18007986 */ /* 0x0005e4000c101d0a */
.L_x_179:
[----:B------:R-:W-:Y:S05]  /*b690*/  BSYNC B1 ;  /* 0x0000000000017941 */ /* 0x000fea0003800000 */
.L_x_178:
        /* <DEDUP_REMOVED lines=13> */
[----:B-12---:R-:W-:Y:S01]  /*b770*/  LEA R24, P2, R6, UR8, 0x1 ;  /* 0x0000000806187c11 */ /* 0x006fe2000f8408ff */
[----:B------:R-:W-:-:S05]  /*b780*/  IMAD.IADD R7, R7, 0x1, R13 ;  /* 0x0000000107077824 */ /* 0x000fca00078e020d */
[----:B------:R-:W-:-:S05]  /*b790*/  LEA.HI.X R25, R6, UR9, R7, 0x1, P2 ;  /* 0x0000000906197c11 */ /* 0x000fca00090f0c07 */
[----:B------:R3:W-:Y:S02]  /*b7a0*/  STG.E.128 desc[UR10][R24.64], RZ ;  /* 0x000000ff18007986 */ /* 0x0007e4000c101d0a */
.L_x_181:
[----:B------:R-:W-:Y:S05]  /*b7b0*/  BSYNC B1 ;  /* 0x0000000000017941 */ /* 0x000fea0003800000 */
.L_x_180:
[----:B------:R-:W-:Y:S01]  /*b7c0*/  BSSY B1, `(.L_x_182) ;  /* 0x0000012000017945 */ /* 0x000fe20003800000 */
[----:B------:R-:W-:Y:S01]  /*b7d0*/  ISETP.GE.OR P2, PT, R4, UR7, P3 ;  /* 0x0000000704007c0c */ /* 0x000fe20009f46670 */
[----:B------:R-:W-:Y:S02]  /*b7e0*/  VIADD R17, R15, 0x28 ;  /* 0x000000280f117836 */ /* 0x000fe40000000000 */
        /* <DEDUP_REMOVED lines=11> */
[----:B-123--:R-:W-:Y:S01]  /*b8a0*/  LEA R24, P1, R6, UR8, 0x1 ;  /* 0x0000000806187c11 */ /* 0x00efe2000f8208ff */
[----:B------:R-:W-:-:S05]  /*b8b0*/  IMAD.IADD R7, R7, 0x1, R13 ;  /* 0x0000000107077824 */ /* 0x000fca00078e020d */
[----:B------:R-:W-:-:S05]  /*b8c0*/  LEA.HI.X R25, R6, UR9, R7, 0x1, P1 ;  /* 0x0000000906197c11 */ /* 0x000fca00088f0c07 */
[----:B------:R4:W-:Y:S02]  /*b8d0*/  STG.E.128 desc[UR10][R24.64], RZ ;  /* 0x000000ff18007986 */ /* 0x0009e4000c101d0a */
.L_x_183:
[----:B------:R-:W-:Y:S05]  /*b8e0*/  BSYNC B1 ;  /* 0x0000000000017941 */ /* 0x000fea0003800000 */
.L_x_182:
[----:B------:R-:W-:Y:S01]  /*b8f0*/  BSSY B1, `(.L_x_184) ;  /* 0x0000011000017945 */ /* 0x000fe20003800000 */
[----:B------:R-:W-:-:S03]  /*b900*/  ISETP.GE.AND P1, PT, R17, R12, PT ;  /* 0x0000000c1100720c */ /* 0x000fc60003f26270 */
        /* <DEDUP_REMOVED lines=11> */
[----:B-1234-:R-:W-:Y:S01]  /*b9c0*/  LEA R24, P2, R6, UR8, 0x1 ;  /* 0x0000000806187c11 */ /* 0x01efe2000f8408ff */
[----:B------:R-:W-:-:S05]  /*b9d0*/  IMAD.IADD R7, R7, 0x1, R13 ;  /* 0x0000000107077824 */ /* 0x000fca00078e020d */
[----:B------:R-:W-:-:S05]  /*b9e0*/  LEA.HI.X R25, R6, UR9, R7, 0x1, P2 ;  /* 0x0000000906197c11 */ /* 0x000fca00090f0c07 */
[----:B------:R1:W-:Y:S02]  /*b9f0*/  STG.E.128 desc[UR10][R24.64], RZ ;  /* 0x000000ff18007986 */ /* 0x0003e4000c101d0a */
.L_x_185:
[----:B------:R-:W-:Y:S05]  /*ba00*/  BSYNC B1 ;  /* 0x0000000000017941 */ /* 0x000fea0003800000 */
.L_x_184:
[----:B------:R-:W-:Y:S01]  /*ba10*/  ISETP.GE.OR P2, PT, R4, UR7, P1 ;  /* 0x0000000704007c0c */ /* 0x000fe20008f46670 */
[----:B0-----:R-:W-:Y:S01]  /*ba20*/  IMAD R0, R18, UR6, RZ ;  /* 0x0000000612007c24 */ /* 0x001fe2000f8e02ff */
[----:B------:R-:W-:Y:S01]  /*ba30*/  BSSY B1, `(.L_x_186) ;  /* 0x0000012000017945 */ /* 0x000fe20003800000 */
[----:B------:R-:W-:Y:S02]  /*ba40*/  VIADD R17, R15, 0x30 ;  /* 0x000000300f117836 */ /* 0x000fe40000000000 */
[----:B------:R-:W-:-:S08]  /*ba50*/  IMAD R21, R19, UR5, R0 ;  /* 0x0000000513157c24 */ /* 0x000fd0000f8e0200 */
[----:B------:R-:W-:Y:S05]  /*ba60*/  @P2 BRA `(.L_x_187) ;  /* 0x0000000000382947 */ /* 0x000fea0003800000 */
        /* <DEDUP_REMOVED lines=14> */
.L_x_187:
[----:B------:R-:W-:Y:S05]  /*bb50*/  BSYNC B1 ;  /* 0x0000000000017941 */ /* 0x000fea0003800000 */
.L_x_186:
[----:B------:R-:W-:Y:S01]  /*bb60*/  ISETP.GE.AND P2, PT, R17, R12, PT ;  /* 0x0000000c1100720c */ /* 0x000fe20003f46270 */
[----:B------:R-:W-:Y:S01]  /*bb70*/  ULDC UR4, c[0x0][0x83c] ;  /* 0x00020f0000047ab9 */ /* 0x000fe20000000800 */
[----:B------:R-:W-:Y:S01]  /*bb80*/  BSSY B1, `(.L_x_188) ;  /* 0x0000014000017945 */ /* 0x000fe20003800000 */
[C---:B------:R-:W-:Y:S01]  /*bb90*/  VIADD R17, R15.reuse, 0x38 ;  /* 0x000000380f117836 */ /* 0x040fe20000000000 */
[----:B------:R-:W-:Y:S01]  /*bba0*/  ISETP.GE.OR P3, PT, R4, UR7, P2 ;  /* 0x0000000704007c0c */ /* 0x000fe20009766670 */
[C---:B------:R-:W-:Y:S02]  /*bbb0*/  VIADD R19, R15.reuse, 0x40 ;  /* 0x000000400f137836 */ /* 0x040fe40000000000 */
[----:B------:R-:W-:-:S10]  /*bbc0*/  VIADD R15, R15, 0x48 ;  /* 0x000000480f0f7836 */ /* 0x000fd40000000000 */
        /* <DEDUP_REMOVED lines=11> */
[----:B01234-:R-:W-:Y:S01]  /*bc80*/  LEA R24, P3, R6, UR8, 0x1 ;  /* 0x0000000806187c11 */ /* 0x01ffe2000f8608ff */
[----:B------:R-:W-:-:S05]  /*bc90*/  IMAD.IADD R7, R7, 0x1, R13 ;  /* 0x0000000107077824 */ /* 0x000fca00078e020d */
[----:B------:R-:W-:-:S05]  /*bca0*/  LEA.HI.X R25, R6, UR9, R7, 0x1, P3 ;  /* 0x0000000906197c11 */ /* 0x000fca00098f0c07 */
[----:B------:R0:W-:Y:S02]  /*bcb0*/  STG.E.128 desc[UR10][R24.64], RZ ;  /* 0x000000ff18007986 */ /* 0x0001e4000c101d0a */
.L_x_189:
[----:B------:R-:W-:Y:S05]  /*bcc0*/  BSYNC B1 ;  /* 0x0000000000017941 */ /* 0x000fea0003800000 */
.L_x_188:
[----:B------:R-:W-:Y:S01]  /*bcd0*/  ISETP.GE.AND P3, PT, R17, R12, PT ;  /* 0x0000000c1100720c */ /* 0x000fe20003f66270 */
[----:B------:R-:W-:Y:S03]  /*bce0*/  BSSY B1, `(.L_x_190) ;  /* 0x0000011000017945 */ /* 0x000fe60003800000 */
[----:B------:R-:W-:-:S13]  /*bcf0*/  ISETP.GE.OR P4, PT, R4, UR7, P3 ;  /* 0x0000000704007c0c */ /* 0x000fda0009f86670 */
        /* <DEDUP_REMOVED lines=15> */
.L_x_191:
[----:B------:R-:W-:Y:S05]  /*bdf0*/  BSYNC B1 ;  /* 0x0000000000017941 */ /* 0x000fea0003800000 */
.L_x_190:
        /* <DEDUP_REMOVED lines=18> */
.L_x_193:
[----:B------:R-:W-:Y:S05]  /*bf20*/  BSYNC B1 ;  /* 0x0000000000017941 */ /* 0x000fea0003800000 */
.L_x_192:
        /* <DEDUP_REMOVED lines=17> */
[----:B------:R0:W-:Y:S02]  /*c040*/  STG.E.128 desc[UR10][R8.64], RZ ;  /* 0x000000ff08007986 */ /* 0x0001e4000c101d0a */
.L_x_195:
[----:B------:R-:W-:Y:S05]  /*c050*/  BSYNC B1 ;  /* 0x0000000000017941 */ /* 0x000fea0003800000 */
.L_x_194:
[----:B------:R-:W-:Y:S01]  /*c060*/  P2R R0, PR, RZ, 0x8 ;  /* 0x00000008ff007803 */ /* 0x000fe20000000000 */
[----:B------:R-:W-:Y:S01]  /*c070*/  IMAD.WIDE.U32 R6, R18, UR5, R4 ;  /* 0x0000000512067c25 */ /* 0x000fe2000f8e0004 */
[----:B------:R-:W-:Y:S01]  /*c080*/  ISETP.NE.AND P3, PT, R20, RZ, PT ;  /* 0x000000ff1400720c */ /* 0x000fe20003f65270 */
[----:B------:R-:W-:Y:S01]  /*c090*/  ULDC.64 UR6, c[0x0][0x858] ;  /* 0x0002160000067ab9 */ /* 0x000fe20000000a00 */
[----:B0-----:R-:W-:Y:S01]  /*c0a0*/  P2R R8, PR, RZ, 0x10 ;  /* 0x00000010ff087803 */ /* 0x001fe20000000000 */
[----:B------:R-:W-:Y:S01]  /*c0b0*/  IMAD.IADD R7, R21, 0x1, R7 ;  /* 0x0000000115077824 */ /* 0x000fe200078e0207 */
[----:B------:R-:W-:Y:S01]  /*c0c0*/  P2R R9, PR, RZ, 0x20 ;  /* 0x00000020ff097803 */ /* 0x000fe20000000000 */
[----:B------:R-:W-:Y:S01]  /*c0d0*/  BSSY B1, `(.L_x_196) ;  /* 0x0000024000017945 */ /* 0x000fe20003800000 */
[----:B------:R-:W-:Y:S02]  /*c0e0*/  ISETP.GE.OR P0, PT, R4, UR4, P0 ;  /* 0x0000000404007c0c */ /* 0x000fe40008706670 */
[----:B------:R-:W-:-:S02]  /*c0f0*/  ISETP.NE.AND P4, PT, R22, RZ, PT ;  /* 0x000000ff1600720c */ /* 0x000fc40003f85270 */
[----:B------:R-:W-:Y:S02]  /*c100*/  ISETP.NE.AND P5, PT, R16, RZ, PT ;  /* 0x000000ff1000720c */ /* 0x000fe40003fa5270 */
[C---:B------:R-:W-:Y:S02]  /*c110*/  ISETP.GE.OR P3, PT, R4.reuse, UR4, P3 ;  /* 0x0000000404007c0c */ /* 0x040fe40009f66670 */
[C---:B------:R-:W-:Y:S02]  /*c120*/  ISETP.GE.OR P4, PT, R4.reuse, UR4, P4 ;  /* 0x0000000404007c0c */ /* 0x040fe4000a786670 */
[----:B------:R-:W-:Y:S02]  /*c130*/  P2R R10, PR, RZ, 0x8 ;  /* 0x00000008ff0a7803 */ /* 0x000fe40000000000 */
[----:B------:R-:W-:Y:S02]  /*c140*/  ISETP.GE.OR P5, PT, R4, UR4, P5 ;  /* 0x0000000404007c0c */ /* 0x000fe4000afa6670 */
[----:B------:R-:W-:Y:S01]  /*c150*/  ISETP.NE.AND P3, PT, R0, RZ, PT ;  /* 0x000000ff0000720c */ /* 0x000fe20003f65270 */
[----:B------:R-:W-:Y:S01]  /*c160*/  IMAD R0, R14, UR6, RZ ;  /* 0x000000060e007c24 */ /* 0x000fe2000f8e02ff */
[----:B------:R-:W-:-:S02]  /*c170*/  P2R R12, PR, RZ, 0x10 ;  /* 0x00000010ff0c7803 */ /* 0x000fc40000000000 */
[----:B------:R-:W-:Y:S01]  /*c180*/  P2R R13, PR, RZ, 0x20 ;  /* 0x00000020ff0d7803 */ /* 0x000fe20000000000 */
[----:B------:R-:W-:Y:S01]  /*c190*/  IMAD R5, R233, UR7, R0 ;  /* 0x00000007e9057c24 */ /* 0x000fe2000f8e0200 */
[----:B------:R-:W-:Y:S02]  /*c1a0*/  ISETP.NE.AND P4, PT, R8, RZ, PT ;  /* 0x000000ff0800720c */ /* 0x000fe40003f85270 */
[----:B------:R-:W-:Y:S01]  /*c1b0*/  ISETP.NE.AND P5, PT, R9, RZ, PT ;  /* 0x000000ff0900720c */ /* 0x000fe20003fa5270 */
[----:B------:R-:W-:Y:S01]  /*c1c0*/  IMAD.WIDE.U32 R8, R233, UR6, R6 ;  /* 0x00000006e9087c25 */ /* 0x000fe2000f8e0006 */
[----:B------:R-:W-:Y:S02]  /*c1d0*/  ISETP.NE.AND P6, PT, R23, RZ, PT ;  /* 0x000000ff1700720c */ /* 0x000fe40003fc5270 */
[C---:B------:R-:W-:Y:S01]  /*c1e0*/  ISETP.GE.OR P1, PT, R4.reuse, UR4, P1 ;  /* 0x0000000404007c0c */ /* 0x040fe20008f26670 */
[----:B------:R-:W-:Y:S01]  /*c1f0*/  IMAD.IADD R7, R9, 0x1, R5 ;  /* 0x0000000109077824 */ /* 0x000fe200078e0205 */
[----:B------:R-:W-:-:S02]  /*c200*/  ISETP.GE.OR P6, PT, R4, UR4, P6 ;  /* 0x0000000404007c0c */ /* 0x000fc4000b7c6670 */
[C---:B------:R-:W-:Y:S02]  /*c210*/  ISETP.GE.OR P2, PT, R4.reuse, UR4, P2 ;  /* 0x0000000404007c0c */ /* 0x040fe40009746670 */
[C---:B------:R-:W-:Y:S02]  /*c220*/  ISETP.GE.OR P3, PT, R4.reuse, UR4, P3 ;  /* 0x0000000404007c0c */ /* 0x040fe40009f66670 */
[C---:B------:R-:W-:Y:S02]  /*c230*/  ISETP.GE.OR P4, PT, R4.reuse, UR4, P4 ;  /* 0x0000000404007c0c */ /* 0x040fe4000a786670 */
[----:B------:R-:W-:Y:S01]  /*c240*/  ISETP.GE.OR P5, PT, R4, UR4, P5 ;  /* 0x0000000404007c0c */ /* 0x000fe2000afa6670 */
[----:B------:R-:W-:-:S12]  /*c250*/  @P0 BRA `(.L_x_197) ;  /* 0x00000000002c0947 */ /* 0x000fd80003800000 */
        /* <DEDUP_REMOVED lines=11> */
.L_x_197:
[----:B------:R-:W-:Y:S05]  /*c310*/  BSYNC B1 ;  /* 0x0000000000017941 */ /* 0x000fea0003800000 */
.L_x_196:
[----:B------:R-:W-:Y:S01]  /*c320*/  ISETP.NE.AND P0, PT, R10, RZ, PT ;  /* 0x000000ff0a00720c */ /* 0x000fe20003f05270 */
[----:B------:R-:W-:-:S12]  /*c330*/  BSSY B1, `(.L_x_198) ;  /* 0x0000010000017945 */ /* 0x000fd80003800000 */
        /* <DEDUP_REMOVED lines=15> */
.L_x_199:
[----:B------:R-:W-:Y:S05]  /*c430*/  BSYNC B1 ;  /* 0x0000000000017941 */ /* 0x000fea0003800000 */
.L_x_198:
[----:B------:R-:W-:Y:S01]  /*c440*/  ISETP.NE.AND P0, PT, R12, RZ, PT ;  /* 0x000000ff0c00720c */ /* 0x000fe20003f05270 */
[----:B------:R-:W-:-:S12]  /*c450*/  BSSY B1, `(.L_x_200) ;  /* 0x0000010000017945 */ /* 0x000fd80003800000 */
        /* <DEDUP_REMOVED lines=15> */
.L_x_201:
[----:B------:R-:W-:Y:S05]  /*c550*/  BSYNC B1 ;  /* 0x0000000000017941 */ /* 0x000fea0003800000 */
.L_x_200:
        /* <DEDUP_REMOVED lines=17> */
.L_x_203:
[----:B------:R-:W-:Y:S05]  /*c670*/  BSYNC B1 ;  /* 0x0000000000017941 */ /* 0x000fea0003800000 */
.L_x_202:
        /* <DEDUP_REMOVED lines=16> */
.L_x_205:
[----:B------:R-:W-:Y:S05]  /*c780*/  BSYNC B1 ;  /* 0x0000000000017941 */ /* 0x000fea0003800000 */
.L_x_204:
        /* <DEDUP_REMOVED lines=16> */
.L_x_207:
[----:B------:R-:W-:Y:S05]  /*c890*/  BSYNC B1 ;  /* 0x0000000000017941 */ /* 0x000fea0003800000 */
.L_x_206:
        /* <DEDUP_REMOVED lines=16> */
.L_x_209:
[----:B------:R-:W-:Y:S05]  /*c9a0*/  BSYNC B1 ;  /* 0x0000000000017941 */ /* 0x000fea0003800000 */
.L_x_208:
        /* <DEDUP_REMOVED lines=16> */
.L_x_211:
[----:B------:R-:W-:Y:S05]  /*cab0*/  BSYNC B1 ;  /* 0x0000000000017941 */ /* 0x000fea0003800000 */
.L_x_210:
        /* <DEDUP_REMOVED lines=16> */
.L_x_213:
[----:B------:R-:W-:Y:S05]  /*cbc0*/  BSYNC B1 ;  /* 0x0000000000017941 */ /* 0x000fea0003800000 */
.L_x_212:
[----:B------:R-:W-:Y:S05]  /*cbd0*/  @P5 BRA `(.L_x_117) ;  /* 0x0000002000245947 */ /* 0x000fea0003800000 */
[----:B------:R-:W-:Y:S01]  /*cbe0*/  IADD3 R5, P0, R2, 0x48, RZ ;  /* 0x0000004802057810 */ /* 0x000fe20007f1e0ff */
        /* <DEDUP_REMOVED lines=12> */
[----:B------:R0:W-:Y:S01]  /*ccb0*/  STG.E.128 desc[UR6][R4.64], RZ ;  /* 0x000000ff04007986 */ /* 0x0001e2000c101d06 */
[----:B------:R-:W-:Y:S05]  /*ccc0*/  BRA `(.L_x_117) ;  /* 0x0000001c00e87947 */ /* 0x000fea0003800000 */
.L_x_112:
[----:B------:R-:W-:-:S08]  /*ccd0*/  NOP ;  /* 0x0000000000007918 */ /* 0x000fd00000000000 */
[----:B------:R-:W0:-:S00]  /*cce0*/  USETMAXREG.DEALLOC.CTAPOOL 0x18 ;  /* 0x00000018000079c8 */ /* 0x000e0000080e0500 */
[----:B0-----:R-:W-:-:S06]  /*ccf0*/  LOP3.LUT R0, R0, 0x3, RZ, 0xc0, !PT ;  /* 0x0000000300007812 */ /* 0x001fcc00078ec0ff */
[----:B------:R-:W0:Y:S02]  /*cd00*/  SHFL.IDX PT, R0, R0, RZ, 0x1f ;  /* 0x00001fff00007589 */ /* 0x000e2400000e0000 */
[----:B0-----:R-:W-:-:S13]  /*cd10*/  ISETP.NE.AND P0, PT, R0, RZ, PT ;  /* 0x000000ff0000720c */ /* 0x001fda0003f05270 */
[----:B------:R-:W-:Y:S05]  /*cd20*/  @P0 BRA `(.L_x_117) ;  /* 0x0000001c00d00947 */ /* 0x000fea0003800000 */
[----:B------:R-:W-:Y:S01]  /*cd30*/  ULDC.64 UR4, c[0x0][0x8d8] ;  /* 0x0002360000047ab9 */ /* 0x000fe20000000a00 */
[----:B------:R-:W0:Y:S01]  /*cd40*/  S2R R9, SR_CTAID.Z ;  /* 0x0000000000097919 */ /* 0x000e220000002700 */
[----:B------:R-:W-:Y:S01]  /*cd50*/  ISETP.NE.U32.AND P0, PT, RZ, UR4, PT ;  /* 0x00000004ff007c0c */ /* 0x000fe2000bf05070 */
[----:B------:R-:W1:Y:S03]  /*cd60*/  S2UR UR20, SR_CTAID.Y ;  /* 0x00000000001479c3 */ /* 0x000e660000002600 */
[----:B------:R-:W-:-:S13]  /*cd70*/  ISETP.NE.AND.EX P0, PT, RZ, UR5, PT, P0 ;  /* 0x00000005ff007c0c */ /* 0x000fda000bf05300 */
[----:B------:R-:W-:Y:S05]  /*cd80*/  @!P0 BRA `(.L_x_214) ;  /* 0x0000000000148947 */ /* 0x000fea0003800000 */
[----:B------:R-:W0:Y:S01]  /*cd90*/  LDC.64 R2, c[0x0][0x8d8] ;  /* 0x00023600ff027b82 */ /* 0x000e220000000a00 */
[----:B------:R-:W-:Y:S01]  /*cda0*/  ULDC.64 UR4, c[0x0][0x208] ;  /* 0x0000820000047ab9 */ /* 0x000fe20000000a00 */
[----:B0-----:R-:W-:-:S05]  /*cdb0*/  IMAD.WIDE R2, R9, 0x4, R2 ;  /* 0x0000000409027825 */ /* 0x001fca00078e0202 */
[----:B------:R0:W5:Y:S01]  /*cdc0*/  LDG.E R5, desc[UR4][R2.64] ;  /* 0x0000000402057981 */ /* 0x000162000c1e1900 */
[----:B------:R-:W-:Y:S05]  /*cdd0*/  BRA `(.L_x_215) ;  /* 0x0000000000307947 */ /* 0x000fea0003800000 */
.L_x_214:
        /* <DEDUP_REMOVED lines=9> */
[----:B--2---:R-:W-:Y:S01]  /*ce70*/  IMAD.IADD R5, R0, 0x1, -R5 ;  /* 0x0000000100057824 */ /* 0x004fe200078e0a05 */
[----:B------:R-:W-:Y:S06]  /*ce80*/  BRA `(.L_x_215) ;  /* 0x0000000000047947 */ /* 0x000fec0003800000 */
.L_x_216:
[----:B------:R-:W2:Y:S02]  /*ce90*/  LDC R5, c[0x0][0x8bc] ;  /* 0x00022f00ff057b82 */ /* 0x000ea40000000800 */
.L_x_215:
[----:B------:R-:W3:Y:S01]  /*cea0*/  S2R R12, SR_CTAID.X ;  /* 0x00000000000c7919 */ /* 0x000ee20000002500 */
[----:B------:R-:W-:Y:S02]  /*ceb0*/  IMAD.MOV.U32 R0, RZ, RZ, 0x1 ;  /* 0x00000001ff007424 */ /* 0x000fe400078e00ff */
[----:B------:R-:W-:Y:S02]  /*cec0*/  IMAD.MOV.U32 R4, RZ, RZ, 0x1 ;  /* 0x00000001ff047424 */ /* 0x000fe400078e00ff */
[----:B---3--:R-:W-:-:S05]  /*ced0*/  IMAD R12, R12, 0x50, RZ ;  /* 0x000000500c0c7824 */ /* 0x008fca00078e02ff */
[----:B--2--5:R-:W-:Y:S01]  /*cee0*/  ISETP.GE.AND P0, PT, R12, R5, PT ;  /* 0x000000050c00720c */ /* 0x024fe20003f06270 */
[----:B------:R-:W-:-:S03]  /*cef0*/  IMAD.MOV.U32 R5, RZ, RZ, RZ ;  /* 0x000000ffff057224 */ /* 0x000fc600078e00ff */
[----:B0-----:R-:W-:-:S04]  /*cf00*/  SEL R9, R9, 0xffffffff, !P0 ;  /* 0xffffffff09097807 */ /* 0x001fc80004000000 */
[----:B------:R-:W-:-:S13]  /*cf10*/  ISETP.GE.AND P0, PT, R9, RZ, PT ;  /* 0x000000ff0900720c */ /* 0x000fda0003f06270 */
[----:B------:R-:W-:Y:S05]  /*cf20*/  @!P0 BRA `(.L_x_217) ;  /* 0x0000001800d48947 */ /* 0x000fea0003800000 */
[----:B------:R-:W0:Y:S01]  /*cf30*/  LDC.64 R10, c[0x0][0x770] ;  /* 0x0001dc00ff0a7b82 */ /* 0x000e220000000a00 */
[----:B------:R-:W-:-:S07]  /*cf40*/  ULDC.64 UR6, c[0x0][0x208] ;  /* 0x0000820000067ab9 */ /* 0x000fce0000000a00 */
[----:B------:R-:W2:Y:S08]  /*cf50*/  LDC.64 R4, c[0x0][0x770] ;  /* 0x0001dc00ff047b82 */ /* 0x000eb00000000a00 */
[----:B------:R-:W3:Y:S01]  /*cf60*/  LDC.64 R6, c[0x0][0x778] ;  /* 0x0001de00ff067b82 */ /* 0x000ee20000000a00 */
[----:B0-----:R-:W-:-:S07]  /*cf70*/  ISETP.NE.U32.AND P1, PT, R10, RZ, PT ;  /* 0x000000ff0a00720c */ /* 0x001fce0003f25070 */
[----:B------:R-:W0:Y:S01]  /*cf80*/  LDC.64 R2, c[0x0][0x780] ;  /* 0x0001e000ff027b82 */ /* 0x000e220000000a00 */
[----:B------:R-:W-:Y:S01]  /*cf90*/  ISETP.NE.AND.EX P1, PT, R11, RZ, PT, P1 ;  /* 0x000000ff0b00720c */ /* 0x000fe20003f25310 */
[----:B--2---:R-:W-:Y:S01]  /*cfa0*/  IMAD.WIDE R4, R9, 0x4, R4 ;  /* 0x0000000409047825 */ /* 0x004fe200078e0204 */
[----:B---3--:R-:W-:-:S11]  /*cfb0*/  ISETP.NE.U32.AND P0, PT, R6, RZ, PT ;  /* 0x000000ff0600720c */ /* 0x008fd60003f05070 */
[----:B------:R-:W2:Y:S01]  /*cfc0*/  @P1 LDG.E R14, desc[UR6][R4.64] ;  /* 0x00000006040e1981 */ /* 0x000ea2000c1e1900 */
[----:B------:R-:W-:-:S03]  /*cfd0*/  ISETP.NE.AND.EX P0, PT, R7, RZ, PT, P0 ;  /* 0x000000ff0700720c */ /* 0x000fc60003f05300 */
[----:B------:R-:W3:Y:S01]  /*cfe0*/  @P1 LDG.E R15, desc[UR6][R4.64] ;  /* 0x00000006040f1981 */ /* 0x000ee2000c1e1900 */
[----:B0-----:R-:W-:-:S04]  /*cff0*/  ISETP.NE.U32.AND P2, PT, R2, RZ, PT ;  /* 0x000000ff0200720c */ /* 0x001fc80003f45070 */
[----:B------:R-:W-:-:S05]  /*d000*/  ISETP.NE.AND.EX P2, PT, R3, RZ, PT, P2 ;  /* 0x000000ff0300720c */ /* 0x000fca0003f45320 */
[----:B------:R-:W0:Y:S08]  /*d010*/  @P0 LDC.64 R2, c[0x0][0x778] ;  /* 0x0001de00ff020b82 */ /* 0x000e300000000a00 */
[----:B------:R-:W4:Y:S01]  /*d020*/  @P2 LDC.64 R6, c[0x0][0x780] ;  /* 0x0001e000ff062b82 */ /* 0x000f220000000a00 */
[----:B------:R-:W-:Y:S01]  /*d030*/  IMAD.MOV.U32 R13, RZ, RZ, RZ ;  /* 0x000000ffff0d7224 */ /* 0x000fe200078e00ff */
[----:B------:R-:W-:Y:S01]  /*d040*/  ULDC UR4, c[0x0][0x280] ;  /* 0x0000a00000047ab9 */ /* 0x000fe20000000800 */
[----:B0-----:R-:W-:-:S05]  /*d050*/  @P0 IMAD.WIDE R2, R9, 0x4, R2 ;  /* 0x0000000409020825 */ /* 0x001fca00078e0202 */
[----:B------:R4:W5:Y:S01]  /*d060*/  @P0 LDG.E R13, desc[UR6][R2.64] ;  /* 0x00000006020d0981 */ /* 0x000962000c1e1900 */
[----:B------:R-:W-:Y:S02]  /*d070*/  IMAD.U32 R8, RZ, RZ, UR4 ;  /* 0x00000004ff087e24 */ /* 0x000fe4000f8e00ff */
[----:B----4-:R-:W-:Y:S01]  /*d080*/  @P2 IMAD.WIDE R2, R9, 0x4, R6 ;  /* 0x0000000409022825 */ /* 0x010fe200078e0206 */
[----:B------:R-:W-:-:S04]  /*d090*/  VOTEU.ANY UP0, P1 ;  /* 0x00000000003f7886 */ /* 0x000fc80000800100 */
[----:B------:R0:W5:Y:S02]  /*d0a0*/  @P2 LDG.E R8, desc[UR6][R2.64] ;  /* 0x0000000602082981 */ /* 0x000164000c1e1900 */
[----:B0-----:R-:W-:Y:S01]  /*d0b0*/  CS2R R2, SRZ ;  /* 0x0000000000027805 */ /* 0x001fe2000001ff00 */
[----:B--2---:R-:W-:-:S05]  /*d0c0*/  @P1 IMAD R14, R9, 0x40, R14 ;  /* 0x00000040090e1824 */ /* 0x004fca00078e020e */
[----:B------:R-:W-:-:S04]  /*d0d0*/  @P1 SHF.R.S32.HI R7, RZ, 0x1f, R14 ;  /* 0x0000001fff071819 */ /* 0x000fc8000001140e */
[----:B------:R-:W-:-:S04]  /*d0e0*/  @P1 LEA.HI R7, R7, R14, RZ, 0x6 ;  /* 0x0000000e07071211 */ /* 0x000fc800078f30ff */
[----:B------:R-:W-:Y:S02]  /*d0f0*/  @P1 LOP3.LUT R7, R7, 0xffffffc0, RZ, 0xc0, !PT ;  /* 0xffffffc007071812 */ /* 0x000fe400078ec0ff */
[----:B---3--:R-:W-:Y:S02]  /*d100*/  @P1 R2UR UR4, R15 ;  /* 0x000000000f0412ca */ /* 0x008fe400000e0000 */
[--C-:B------:R-:W-:Y:S01]  /*d110*/  @P1 SHF.R.S32.HI R6, RZ, 0x1f, R7.reuse ;  /* 0x0000001fff061819 */ /* 0x100fe20000011407 */
[----:B------:R-:W-:-:S04]  /*d120*/  @P1 IMAD.MOV.U32 R2, RZ, RZ, R7 ;  /* 0x000000ffff021224 */ /* 0x000fc800078e0007 */
[----:B------:R-:W-:Y:S01]  /*d130*/  @P1 IMAD.MOV.U32 R3, RZ, RZ, R6 ;  /* 0x000000ffff031224 */ /* 0x000fe200078e0006 */
[----:B------:R-:W-:Y:S07]  /*d140*/  @P2 BRA `(.L_x_218) ;  /* 0x0000000000142947 */ /* 0x000fee0003800000 */
[----:B------:R-:W-:Y:S05]  /*d150*/  @!P1 BRA `(.L_x_218) ;  /* 0x0000000000109947 */ /* 0x000fea0003800000 */
[----:B------:R-:W-:Y:S02]  /*d160*/  ULDC.64 UR6, c[0x0][0x208] ;  /* 0x0000820000067ab9 */ /* 0x000fe40000000a00 */
[----:B------:R-:W2:Y:S04]  /*d170*/  LDG.E R7, desc[UR6][R4.64] ;  /* 0x0000000604077981 */ /* 0x000ea8000c1e1900 */
[----:B-----5:R-:W2:Y:S02]  /*d180*/  LDG.E R8, desc[UR6][R4.64+0x4] ;  /* 0x0000040604087981 */ /* 0x020ea4000c1e1900 */
[----:B--2---:R-:W-:-:S07]  /*d190*/  IMAD.IADD R8, R8, 0x1, -R7 ;  /* 0x0000000108087824 */ /* 0x004fce00078e0a07 */
.L_x_218:
[----:B-----5:R-:W-:Y:S01]  /*d1a0*/  ISETP.GE.AND P1, PT, R8, 0x1, PT ;  /* 0x000000010800780c */ /* 0x020fe20003f26270 */
[----:B------:R-:W-:Y:S01]  /*d1b0*/  UMOV UR51, URZ ;  /* 0x0000003f00337c82 */ /* 0x000fe20008000000 */
[----:B------:R-:W-:Y:S01]  /*d1c0*/  @UP0 UMOV UR51, UR4 ;  /* 0x0000000400330c82 */ /* 0x000fe20008000000 */
[----:B------:R-:W-:Y:S02]  /*d1d0*/  IMAD.MOV.U32 R5, RZ, RZ, RZ ;  /* 0x000000ffff057224 */ /* 0x000fe400078e00ff */
[----:B------:R-:W-:-:S08]  /*d1e0*/  IMAD.MOV.U32 R4, RZ, RZ, 0x1 ;  /* 0x00000001ff047424 */ /* 0x000fd000078e00ff */
[----:B------:R-:W-:Y:S05]  /*d1f0*/  @!P1 BRA `(.L_x_217) ;  /* 0x0000001800209947 */ /* 0x000fea0003800000 */
[----:B------:R-:W-:Y:S01]  /*d200*/  R2UR UR11, R12 ;  /* 0x000000000c0b72ca */ /* 0x000fe200000e0000 */
[----:B------:R-:W-:Y:S01]  /*d210*/  ULDC UR5, c[0x0][0x2e8] ;  /* 0x0000ba0000057ab9 */ /* 0x000fe20000000800 */
[----:B------:R-:W-:Y:S01]  /*d220*/  R2UR UR4, R13 ;  /* 0x000000000d0472ca */ /* 0x000fe200000e0000 */
[----:B------:R-:W-:Y:S01]  /*d230*/  UISETP.NE.AND UP0, UPT, UR5, 0x1, UPT ;  /* 0x000000010500788c */ /* 0x000fe2000bf05270 */
[----:B------:R-:W0:Y:S01]  /*d240*/  LDC.64 R12, c[0x0][0x720] ;  /* 0x0001c800ff0c7b82 */ /* 0x000e220000000a00 */
[----:B------:R-:W-:Y:S01]  /*d250*/  ISETP.NE.U32.AND P1, PT, R10, RZ, PT ;  /* 0x000000ff0a00720c */ /* 0x000fe20003f25070 */
[----:B------:R-:W-:Y:S01]  /*d260*/  VOTEU.ANY UP1, P0 ;  /* 0x00000000003f7886 */ /* 0x000fe20000020100 */
[----:B------:R-:W-:Y:S02]  /*d270*/  R2UR UR21, R9 ;  /* 0x00000000091572ca */ /* 0x000fe400000e0000 */
[----:B------:R-:W-:Y:S02]  /*d280*/  ELECT P0, URZ, PT ;  /* 0x00000000003f782f */ /* 0x000fe40003800000 */
[----:B------:R-:W-:Y:S01]  /*d290*/  ISETP.NE.AND.EX P1, PT, R11, RZ, PT, P1 ;  /* 0x000000ff0b00720c */ /* 0x000fe20003f25310 */
[----:B-1----:R-:W-:Y:S01]  /*d2a0*/  UMOV UR12, UR20 ;  /* 0x00000014000c7c82 */ /* 0x002fe20008000000 */
[----:B------:R-:W-:Y:S01]  /*d2b0*/  SHF.R.S32.HI R15, RZ, 0x1f, R9 ;  /* 0x0000001fff0f7819 */ /* 0x000fe20000011409 */
[----:B------:R-:W-:Y:S01]  /*d2c0*/  IMAD.MOV.U32 R5, RZ, RZ, RZ ;  /* 0x000000ffff057224 */ /* 0x000fe200078e00ff */
[----:B------:R-:W-:Y:S01]  /*d2d0*/  @UP0 ULDC UR6, c[0x0][0x2f0] ;  /* 0x0000bc0000060ab9 */ /* 0x000fe20000000800 */
[----:B------:R-:W-:Y:S01]  /*d2e0*/  UIADD3 UR11, UR11, UR4, URZ ;  /* 0x000000040b0b7290 */ /* 0x000fe2000fffe03f */
[----:B------:R-:W-:Y:S01]  /*d2f0*/  SEL R15, R15, RZ, !P1 ;  /* 0x000000ff0f0f7207 */ /* 0x000fe20004800000 */
[----:B------:R-:W-:Y:S01]  /*d300*/  IMAD.MOV.U32 R4, RZ, RZ, 0x1 ;  /* 0x00000001ff047424 */ /* 0x000fe200078e00ff */
[----:B------:R-:W-:Y:S01]  /*d310*/  @UP0 ULDC UR4, c[0x0][0x2ec] ;  /* 0x0000bb0000040ab9 */ /* 0x000fe20000000800 */
[----:B------:R-:W-:-:S02]  /*d320*/  USEL UR13, UR21, URZ, !UP1 ;  /* 0x0000003f150d7287 */ /* 0x000fc4000c800000 */
[----:B------:R-:W-:Y:S02]  /*d330*/  UIMAD.WIDE.U32 UR4, UR20, UR4, URZ ;  /* 0x00000004140472a5 */ /* 0x000fe4000f8e003f */
[----:B------:R-:W-:Y:S01]  /*d340*/  VOTEU.ANY UP1, P1 ;  /* 0x00000000003f7886 */ /* 0x000fe20000820100 */
[----:B------:R-:W-:Y:S02]  /*d350*/  USEL UR21, UR21, URZ, !UP1 ;  /* 0x0000003f15157287 */ /* 0x000fe4000c800000 */
[----:B------:R-:W-:Y:S01]  /*d360*/  @UP0 USHF.R.U32.HI UR12, URZ, UR6, UR5 ;  /* 0x000000063f0c0299 */ /* 0x000fe20008011605 */
[----:B0-----:R-:W-:-:S04]  /*d370*/  IMAD R14, R15, R12, RZ ;  /* 0x0000000c0f0e7224 */ /* 0x001fc800078e02ff */
[----:B------:R-:W-:Y:S01]  /*d380*/  IMAD R14, R13, UR21, R14 ;  /* 0x000000150d0e7c24 */ /* 0x000fe2000f8e020e */
[----:B------:R-:W-:Y:S06]  /*d390*/  @!P0 BRA `(.L_x_217) ;  /* 0x0000001400b88947 */ /* 0x000fec0003800000 */
[----:B------:R-:W0:Y:S01]  /*d3a0*/  S2R R5, SR_CgaCtaId ;  /* 0x0000000000057919 */ /* 0x000e220000008800 */
[----:B------:R-:W-:Y:S01]  /*d3b0*/  MOV R0, 0x400 ;  /* 0x0000040000007802 */ /* 0x000fe20000000f00 */
[----:B------:R-:W1:Y:S03]  /*d3c0*/  S2R R4, SR_CTAID.Y ;  /* 0x0000000000047919 */ /* 0x000e660000002600 */
[----:B0-----:R-:W-:Y:S01]  /*d3d0*/  LEA R0, R5, R0, 0x18 ;  /* 0x0000000005007211 */ /* 0x001fe200078ec0ff */
[----:B------:R-:W-:-:S05]  /*d3e0*/  IMAD.MOV.U32 R5, RZ, RZ, 0x1 ;  /* 0x00000001ff057424 */ /* 0x000fca00078e00ff */
[----:B------:R-:W-:-:S04]  /*d3f0*/  SHF.L.U32 R5, R5, 0x1f, RZ ;  /* 0x0000001f05057819 */ /* 0x000fc800000006ff */
[----:B------:R-:W0:Y:S02]  /*d400*/  SYNCS.PHASECHK.TRANS64.TRYWAIT P0, [R0+URZ+0x31620], R5 ;  /* 0x03162005000075a7 */ /* 0x000e24000800017f */
[----:B01----:R-:W-:Y:S05]  /*d410*/  @!P0 BRA `(.L_x_219) ;  /* 0x0000001800588947 */ /* 0x003fea0003800000 */
.L_x_234:
[----:B------:R-:W1:Y:S01]  /*d420*/  S2R R6, SR_TID.X ;  /* 0x0000000000067919 */ /* 0x000e620000002100 */
[----:B------:R-:W-:Y:S01]  /*d430*/  IMAD.WIDE.U32 R18, R12, UR21, RZ ;  /* 0x000000150c127c25 */ /* 0x000fe2000f8e00ff */
[----:B------:R-:W-:-:S03]  /*d440*/  SHF.R.S32.HI R4, RZ, 0x1f, R4 ;  /* 0x0000001fff047819 */ /* 0x000fc60000011404 */
[----:B------:R-:W-:Y:S01]  /*d450*/  IMAD.IADD R7, R19, 0x1, R14 ;  /* 0x0000000113077824 */ /* 0x000fe200078e020e */
[----:B-1----:R-:W-:-:S04]  /*d460*/  LOP3.LUT R6, R6, 0x7f, RZ, 0xc0, !PT ;  /* 0x0000007f06067812 */ /* 0x002fc800078ec0ff */
[----:B------:R-:W-:Y:S01]  /*d470*/  ISETP.NE.AND P0, PT, R6, RZ, PT ;  /* 0x000000ff0600720c */ /* 0x000fe20003f05270 */
[----:B------:R-:W-:-:S12]  /*d480*/  IMAD.MOV.U32 R6, RZ, RZ, 0x1 ;  /* 0x00000001ff067424 */ /* 0x000fd800078e00ff */
[----:B------:R-:W-:Y:S05]  /*d490*/  @P0 BRA `(.L_x_220) ;  /* 0x0000000000180947 */ /* 0x000fea0003800000 */
[----:B------:R-:W1:Y:S01]  /*d4a0*/  S2R R9, SR_TID.X ;  /* 0x0000000000097919 */ /* 0x000e620000002100 */
[----:B0-----:R-:W-:-:S04]  /*d4b0*/  IMAD.MOV.U32 R5, RZ, RZ, 0x8100 ;  /* 0x00008100ff057424 */ /* 0x001fc800078e00ff */
[----:B------:R2:W-:Y:S01]  /*d4c0*/  SYNCS.ARRIVE.TRANS64 RZ, [R0+URZ+0x31610], R5 ;  /* 0x0316100500ff79a7 */ /* 0x0005e2000800003f */
[----:B-1----:R-:W-:-:S13]  /*d4d0*/  LOP3.LUT P1, RZ, R9, 0x1f, RZ, 0xc0, !PT ;  /* 0x0000001f09ff7812 */ /* 0x002fda000782c0ff */
[----:B--2---:R-:W-:Y:S05]  /*d4e0*/  @!P1 BRA `(.L_x_220) ;  /* 0x0000000000049947 */ /* 0x004fea0003800000 */
[----:B------:R-:W-:Y:S01]  /*d4f0*/  BPT.TRAP 0x1 ;  /* 0x000000040000795c */ /* 0x000fe20000300000 */
.L_x_220:
[----:B------:R-:W1:Y:S01]  /*d500*/  LDC.64 R16, c[0x0][0x198] ;  /* 0x00006600ff107b82 */ /* 0x000e620000000a00 */
[----:B------:R-:W-:Y:S01]  /*d510*/  R2UR UR8, R0 ;  /* 0x00000000000872ca */ /* 0x000fe200000e0000 */
[----:B------:R-:W-:Y:S01]  /*d520*/  UMOV UR6, 0x0 ;  /* 0x0000000000067882 */ /* 0x000fe20000000000 */
[----:B------:R-:W-:Y:S01]  /*d530*/  UMOV UR7, 0x14f00000 ;  /* 0x14f0000000077882 */ /* 0x000fe20000000000 */
[----:B------:R-:W-:Y:S01]  /*d540*/  UMOV UR50, URZ ;  /* 0x0000003f00327c82 */ /* 0x000fe20008000000 */
[----:B------:R-:W-:Y:S01]  /*d550*/  UMOV UR52, UR20 ;  /* 0x0000001400347c82 */ /* 0x000fe20008000000 */
[----:B------:R-:W-:Y:S01]  /*d560*/  UMOV UR53, UR21 ;  /* 0x0000001500357c82 */ /* 0x000fe20008000000 */
[----:B------:R-:W-:Y:S01]  /*d570*/  UMOV UR34, 0x40 ;  /* 0x0000004000227882 */ /* 0x000fe20000000000 */
[----:B------:R-:W2:Y:S01]  /*d580*/  LDC.64 R10, c[0x0][0x718] ;  /* 0x0001c600ff0a7b82 */ /* 0x000ea20000000a00 */
[----:B------:R-:W-:Y:S01]  /*d590*/  UMOV UR35, UR51 ;  /* 0x0000003300237c82 */ /* 0x000fe20008000000 */
[----:B------:R-:W-:Y:S01]  /*d5a0*/  UMOV UR36, UR20 ;  /* 0x0000001400247c82 */ /* 0x000fe20008000000 */
[----:B------:R-:W-:Y:S01]  /*d5b0*/  UMOV UR37, UR21 ;  /* 0x0000001500257c82 */ /* 0x000fe20008000000 */
[----:B------:R-:W-:Y:S01]  /*d5c0*/  UMOV UR26, 0x80 ;  /* 0x00000080001a7882 */ /* 0x000fe20000000000 */
[----:B------:R-:W-:Y:S01]  /*d5d0*/  UMOV UR27, UR51 ;  /* 0x00000033001b7c82 */ /* 0x000fe20008000000 */
[----:B------:R-:W-:-:S02]  /*d5e0*/  UIADD3 UR48, UR8, 0x14100, URZ ;  /* 0x0001410008307890 */ /* 0x000fc4000fffe03f */
[----:B------:R-:W-:Y:S02]  /*d5f0*/  UIADD3 UR49, UR8, 0x31610, URZ ;  /* 0x0003161008317890 */ /* 0x000fe4000fffe03f */
[----:B------:R-:W-:Y:S02]  /*d600*/  UIADD3 UR32, UR8, 0x16100, URZ ;  /* 0x0001610008207890 */ /* 0x000fe4000fffe03f */
[----:B------:R-:W-:Y:S02]  /*d610*/  UIADD3 UR24, UR8, 0x18100, URZ ;  /* 0x0001810008187890 */ /* 0x000fe4000fffe03f */
[----:B------:R-:W-:Y:S01]  /*d620*/  UIADD3 UR16, UR8, 0x1a100, URZ ;  /* 0x0001a10008107890 */ /* 0x000fe2000fffe03f */
[----:B-1----:R-:W-:Y:S01]  /*d630*/  IMAD.MOV.U32 R9, RZ, RZ, R16 ;  /* 0x000000ffff097224 */ /* 0x002fe200078e0010 */
[----:B------:R-:W-:Y:S01]  /*d640*/  UIADD3 UR30, UR8, 0x2c100, URZ ;  /* 0x0002c100081e7890 */ /* 0x000fe2000fffe03f */
[----:B------:R-:W-:Y:S01]  /*d650*/  UMOV UR33, UR49 ;  /* 0x0000003100217c82 */ /* 0x000fe20008000000 */
[----:B------:R-:W-:Y:S01]  /*d660*/  UMOV UR28, UR20 ;  /* 0x00000014001c7c82 */ /* 0x000fe20008000000 */
[----:B------:R-:W-:Y:S01]  /*d670*/  UMOV UR29, UR21 ;  /* 0x00000015001d7c82 */ /* 0x000fe20008000000 */
[----:B------:R-:W-:Y:S01]  /*d680*/  UMOV UR25, UR49 ;  /* 0x0000003100197c82 */ /* 0x000fe20008000000 */
[----:B------:R-:W-:Y:S01]  /*d690*/  UMOV UR18, 0xc0 ;  /* 0x000000c000127882 */ /* 0x000fe20000000000 */
[----:B--2---:R-:W-:Y:S01]  /*d6a0*/  IMAD R20, R4, R10, RZ ;  /* 0x0000000a04147224 */ /* 0x004fe200078e02ff */
[----:B------:R-:W-:Y:S01]  /*d6b0*/  IADD3 R4, P1, R9, 0xf0, RZ ;  /* 0x000000f009047810 */ /* 0x000fe20007f3e0ff */
[----:B------:R-:W-:Y:S01]  /*d6c0*/  UMOV UR19, UR51 ;  /* 0x0000003300137c82 */ /* 0x000fe20008000000 */
[----:B------:R-:W-:Y:S01]  /*d6d0*/  UMOV UR17, UR49 ;  /* 0x0000003100117c82 */ /* 0x000fe20008000000 */
[----:B------:R-:W-:Y:S01]  /*d6e0*/  IMAD R20, R11, UR20, R20 ;  /* 0x000000140b147c24 */ /* 0x000fe2000f8e0214 */
[----:B------:R-:W-:Y:S01]  /*d6f0*/  R2UR UR4, R4 ;  /* 0x00000000040472ca */ /* 0x000fe200000e0000 */
[----:B------:R-:W-:Y:S01]  /*d700*/  IMAD.MOV.U32 R11, RZ, RZ, R17 ;  /* 0x000000ffff0b7224 */ /* 0x000fe200078e0011 */
[----:B------:R-:W-:Y:S01]  /*d710*/  UMOV UR9, 0x10 ;  /* 0x0000001000097882 */ /* 0x000fe20000000000 */
[----:B------:R-:W-:Y:S01]  /*d720*/  UMOV UR31, UR49 ;  /* 0x00000031001f7c82 */ /* 0x000fe20008000000 */
[----:B------:R-:W-:Y:S01]  /*d730*/  UIADD3 UR40, UR8, 0x5000, URZ ;  /* 0x0000500008287890 */ /* 0x000fe2000fffe03f */
[----:B------:R-:W-:Y:S01]  /*d740*/  IMAD.X R4, RZ, RZ, R11, P1 ;  /* 0x000000ffff047224 */ /* 0x000fe200008e060b */
[----:B------:R-:W-:Y:S01]  /*d750*/  UMOV UR43, UR11 ;  /* 0x0000000b002b7c82 */ /* 0x000fe20008000000 */
[----:B------:R-:W-:Y:S01]  /*d760*/  UMOV UR44, UR12 ;  /* 0x0000000c002c7c82 */ /* 0x000fe20008000000 */
[----:B------:R-:W-:Y:S01]  /*d770*/  UMOV UR45, UR13 ;  /* 0x0000000d002d7c82 */ /* 0x000fe20008000000 */
[----:B------:R-:W-:Y:S01]  /*d780*/  UMOV UR10, UR50 ;  /* 0x00000032000a7c82 */ /* 0x000fe20008000000 */
[----:B------:R-:W-:Y:S01]  /*d790*/  R2UR UR5, R4 ;  /* 0x00000000040572ca */ /* 0x000fe200000e0000 */
[----:B0-----:R-:W-:Y:S01]  /*d7a0*/  IMAD.WIDE.U32 R4, R10, UR20, R2 ;  /* 0x000000140a047c25 */ /* 0x001fe2000f8e0002 */
[----:B------:R-:W-:Y:S01]  /*d7b0*/  UMOV UR42, 0x80 ;  /* 0x00000080002a7882 */ /* 0x000fe20000000000 */
[----:B------:R-:W-:-:S02]  /*d7c0*/  UIADD3 UR56, UR8, 0x7800, URZ ;  /* 0x0000780008387890 */ /* 0x000fc4000fffe03f */
[----:B------:R-:W-:Y:S01]  /*d7d0*/  IMAD.IADD R5, R5, 0x1, R20 ;  /* 0x0000000105057824 */ /* 0x000fe200078e0214 */
[----:B------:R-:W-:Y:S01]  /*d7e0*/  UMOV UR58, 0xc0 ;  /* 0x000000c0003a7882 */ /* 0x000fe20000000000 */
[----:B------:R-:W-:Y:S01]  /*d7f0*/  UMOV UR59, UR11 ;  /* 0x0000000b003b7c82 */ /* 0x000fe20008000000 */
[----:B------:R-:W-:Y:S01]  /*d800*/  UMOV UR60, UR12 ;  /* 0x0000000c003c7c82 */ /* 0x000fe20008000000 */
[----:B------:R-:W-:Y:S01]  /*d810*/  IMAD.WIDE.U32 R4, R12, UR21, R4 ;  /* 0x000000150c047c25 */ /* 0x000fe2000f8e0004 */
[----:B------:R-:W-:Y:S01]  /*d820*/  UMOV UR61, UR13 ;  /* 0x0000000d003d7c82 */ /* 0x000fe20008000000 */
[----:B------:R-:W0:Y:S02]  /*d830*/  LDC.64 R12, c[0x0][0x700] ;  /* 0x0001c000ff0c7b82 */ /* 0x000e240000000a00 */
[----:B------:R-:W-:Y:S01]  /*d840*/  IMAD.IADD R14, R14, 0x1, R5 ;  /* 0x000000010e0e7824 */ /* 0x000fe200078e0205 */
[----:B------:R-:W-:Y:S01]  /*d850*/  UTMALDG.4D [UR48], [UR4], desc[UR6] ;  /* 0x00000630040075b4 */ /* 0x000fe20008019000 */
[----:B------:R1:W-:Y:S01]  /*d860*/  UTMALDG.4D [UR32], [UR4], desc[UR6] ;  /* 0x00000620040075b4 */ /* 0x0003e20008019000 */
[----:B------:R2:W-:Y:S01]  /*d870*/  UTMALDG.4D [UR24], [UR4], desc[UR6] ;  /* 0x00000618040075b4 */ /* 0x0005e20008019000 */
[C---:B0-----:R-:W-:Y:S01]  /*d880*/  LEA R5, P1, R4.reuse, R12, 0x2 ;  /* 0x0000000c04057211 */ /* 0x041fe200078210ff */
[----:B------:R0:W-:Y:S03]  /*d890*/  UTMALDG.4D [UR16], [UR4], desc[UR6] ;  /* 0x00000610040075b4 */ /* 0x0001e60008019000 */
[----:B------:R-:W-:-:S02]  /*d8a0*/  LEA.HI.X R14, R4, R13, R14, 0x2, P1 ;  /* 0x0000000d040e7211 */ /* 0x000fc400008f140e */
[----:B------:R-:W-:Y:S01]  /*d8b0*/  R2UR UR14, R5 ;  /* 0x00000000050e72ca */ /* 0x000fe200000e0000 */
[----:B------:R-:W-:Y:S01]  /*d8c0*/  IMAD.MOV.U32 R5, RZ, RZ, 0x14000 ;  /* 0x00014000ff057424 */ /* 0x000fe200078e00ff */
[----:B------:R-:W-:Y:S02]  /*d8d0*/  R2UR UR15, R14 ;  /* 0x000000000e0f72ca */ /* 0x000fe400000e0000 */
[----:B------:R-:W-:Y:S02]  /*d8e0*/  IADD3 R4, P1, R9, 0x2f0, RZ ;  /* 0x000002f009047810 */ /* 0x000fe40007f3e0ff */
[----:B------:R-:W-:Y:S01]  /*d8f0*/  MOV R14, UR45 ;  /* 0x0000002d000e7c02 */ /* 0x000fe20008000f00 */
[----:B-1----:R-:W-:Y:S01]  /*d900*/  UIADD3 UR32, UR8, 0xc800, URZ ;  /* 0x0000c80008207890 */ /* 0x002fe2000fffe03f */
[----:B------:R-:W-:Y:S01]  /*d910*/  R2UR UR22, R4 ;  /* 0x00000000041672ca */ /* 0x000fe200000e0000 */
[----:B------:R-:W-:Y:S01]  /*d920*/  IMAD.X R4, RZ, RZ, R11, P1 ;  /* 0x000000ffff047224 */ /* 0x000fe200008e060b */
[----:B------:R-:W-:Y:S01]  /*d930*/  UMOV UR35, UR11 ;  /* 0x0000000b00237c82 */ /* 0x000fe20008000000 */
[----:B------:R-:W-:Y:S01]  /*d940*/  UMOV UR36, UR12 ;  /* 0x0000000c00247c82 */ /* 0x000fe20008000000 */
[----:B------:R-:W-:-:S02]  /*d950*/  UMOV UR37, UR13 ;  /* 0x0000000d00257c82 */ /* 0x000fc40008000000 */
[----:B------:R-:W-:Y:S01]  /*d960*/  R2UR UR23, R4 ;  /* 0x00000000041772ca */ /* 0x000fe200000e0000 */
[----:B------:R1:W-:Y:S01]  /*d970*/  UBLKCP.S.G [UR30], [UR14], UR9 ;  /* 0x0000001e0e0073ba */ /* 0x0003e20008000209 */
[----:B------:R-:W-:Y:S01]  /*d980*/  IADD3 R4, P1, R9, 0x3f0, RZ ;  /* 0x000003f009047810 */ /* 0x000fe20007f3e0ff */
[----:B--2---:R-:W-:Y:S01]  /*d990*/  UIADD3 UR24, UR8, 0x2800, URZ ;  /* 0x0000280008187890 */ /* 0x004fe2000fffe03f */
[----:B------:R2:W-:Y:S01]  /*d9a0*/  SYNCS.ARRIVE.TRANS64 RZ, [R0+URZ+0x31600], R5 ;  /* 0x0316000500ff79a7 */ /* 0x0005e2000800003f */
[----:B------:R-:W-:Y:S01]  /*d9b0*/  UMOV UR26, 0x40 ;  /* 0x00000040001a7882 */ /* 0x000fe20000000000 */
[----:B------:R-:W-:Y:S01]  /*d9c0*/  UMOV UR27, UR11 ;  /* 0x0000000b001b7c82 */ /* 0x000fe20008000000 */
[----:B------:R-:W-:Y:S01]  /*d9d0*/  UMOV UR28, UR12 ;  /* 0x0000000c001c7c82 */ /* 0x000fe20008000000 */
[----:B------:R-:W-:Y:S01]  /*d9e0*/  UMOV UR29, UR13 ;  /* 0x0000000d001d7c82 */ /* 0x000fe20008000000 */
[----:B0-----:R-:W-:Y:S01]  /*d9f0*/  R2UR UR4, R4 ;  /* 0x00000000040472ca */ /* 0x001fe200000e0000 */
[----:B------:R-:W-:Y:S01]  /*da00*/  IMAD.X R4, RZ, RZ, R11, P1 ;  /* 0x000000ffff047224 */ /* 0x000fe200008e060b */
[----:B------:R-:W-:Y:S01]  /*da10*/  UMOV UR7, 0x10000000 ;  /* 0x1000000000077882 */ /* 0x000fe20000000000 */
[----:B------:R-:W-:-:S02]  /*da20*/  ISETP.GE.AND P1, PT, R8, 0x41, PT ;  /* 0x000000410800780c */ /* 0x000fc40003f26270 */
[----:B--2---:R-:W-:Y:S02]  /*da30*/  MOV R5, UR43 ;  /* 0x0000002b00057c02 */ /* 0x004fe40008000f00 */
[----:B------:R-:W-:Y:S01]  /*da40*/  R2UR UR5, R4 ;  /* 0x00000000040572ca */ /* 0x000fe200000e0000 */
[----:B-1----:R-:W-:Y:S01]  /*da50*/  UIADD3 UR9, UR8, 0x31600, URZ ;  /* 0x0003160008097890 */ /* 0x002fe2000fffe03f */
[----:B------:R-:W-:-:S06]  /*da60*/  MOV R4, UR44 ;  /* 0x0000002c00047c02 */ /* 0x000fcc0008000f00 */
[----:B------:R-:W-:Y:S01]  /*da70*/  UMOV UR25, UR9 ;  /* 0x0000000900197c82 */ /* 0x000fe20008000000 */
[----:B------:R-:W-:Y:S01]  /*da80*/  UMOV UR41, UR9 ;  /* 0x0000000900297c82 */ /* 0x000fe20008000000 */
[----:B------:R0:W-:Y:S01]  /*da90*/  UTMALDG.4D [UR8], [UR22], desc[UR6] ;  /* 0x00000608160075b4 */ /* 0x0001e20008019000 */
[----:B------:R-:W-:Y:S01]  /*daa0*/  UMOV UR57, UR9 ;  /* 0x0000000900397c82 */ /* 0x000fe20008000000 */
[----:B------:R-:W-:Y:S01]  /*dab0*/  UMOV UR33, UR9 ;  /* 0x0000000900217c82 */ /* 0x000fe20008000000 */
[----:B------:R1:W-:Y:S01]  /*dac0*/  UTMALDG.4D [UR24], [UR22], desc[UR6] ;  /* 0x00000618160075b4 */ /* 0x0003e20008019000 */
[----:B------:R2:W-:Y:S01]  /*dad0*/  UTMALDG.4D [UR40], [UR22], desc[UR6] ;  /* 0x00000628160075b4 */ /* 0x0005e20008019000 */
[----:B------:R3:W-:Y:S01]  /*dae0*/  UTMALDG.4D [UR56], [UR22], desc[UR6] ;  /* 0x00000638160075b4 */ /* 0x0007e20008019000 */
[----:B0-----:R-:W-:Y:S01]  /*daf0*/  UMOV UR10, 0xc0 ;  /* 0x000000c0000a7882 */ /* 0x001fe20000000000 */
[----:B-1----:R-:W-:Y:S01]  /*db00*/  UIADD3 UR24, UR8, 0xf000, URZ ;  /* 0x0000f00008187890 */ /* 0x002fe2000fffe03f */
[----:B------:R-:W-:Y:S01]  /*db10*/  UMOV UR26, 0x80 ;  /* 0x00000080001a7882 */ /* 0x000fe20000000000 */
[----:B--2---:R-:W-:Y:S01]  /*db20*/  R2UR UR45, R14 ;  /* 0x000000000e2d72ca */ /* 0x004fe200000e0000 */
[----:B------:R-:W-:Y:S01]  /*db30*/  UIADD3 UR40, UR8, 0xa000, URZ ;  /* 0x0000a00008287890 */ /* 0x000fe2000fffe03f */
[----:B------:R-:W-:Y:S01]  /*db40*/  R2UR UR44, R4 ;  /* 0x00000000042c72ca */ /* 0x000fe200000e0000 */
[----:B------:R-:W-:Y:S01]  /*db50*/  UIADD3 UR8, UR8, 0x11800, URZ ;  /* 0x0001180008087890 */ /* 0x000fe2000fffe03f */
[----:B------:R-:W-:Y:S01]  /*db60*/  R2UR UR43, R5 ;  /* 0x00000000052b72ca */ /* 0x000fe200000e0000 */
[----:B------:R-:W-:Y:S01]  /*db70*/  UMOV UR42, UR50 ;  /* 0x00000032002a7c82 */ /* 0x000fe20008000000 */
[----:B------:R-:W-:-:S02]  /*db80*/  IMAD.MOV.U32 R4, RZ, RZ, RZ ;  /* 0x000000ffff047224 */ /* 0x000fc400078e00ff */
[----:B------:R-:W-:Y:S02]  /*db90*/  IMAD.MOV.U32 R5, RZ, RZ, 0x1 ;  /* 0x00000001ff057424 */ /* 0x000fe400078e00ff */
[----:B------:R-:W-:-:S07]  /*dba0*/  IMAD.MOV.U32 R14, RZ, RZ, 0x1 ;  /* 0x00000001ff0e7424 */ /* 0x000fce00078e00ff */
[----:B------:R3:W-:Y:S01]  /*dbb0*/  UTMALDG.4D [UR40], [UR4], desc[UR6] ;  /* 0x00000628040075b4 */ /* 0x0007e20008019000 */
[----:B------:R3:W-:Y:S01]  /*dbc0*/  UTMALDG.4D [UR32], [UR4], desc[UR6] ;  /* 0x00000620040075b4 */ /* 0x0007e20008019000 */
[----:B------:R3:W-:Y:S01]  /*dbd0*/  UTMALDG.4D [UR24], [UR4], desc[UR6] ;  /* 0x00000618040075b4 */ /* 0x0007e20008019000 */
[----:B------:R3:W-:Y:S02]  /*dbe0*/  UTMALDG.4D [UR8], [UR4], desc[UR6] ;  /* 0x00000608040075b4 */ /* 0x0007e40008019000 */
[----:B---3--:R-:W-:Y:S05]  /*dbf0*/  @!P1 BRA `(.L_x_221) ;  /* 0x00000008007c9947 */ /* 0x008fea0003800000 */
[----:B------:R-:W0:Y:S01]  /*dc00*/  LDC.64 R16, c[0x0][0x738] ;  /* 0x0001ce00ff107b82 */ /* 0x000e220000000a00 */
[----:B------:R-:W1:Y:S01]  /*dc10*/  S2R R14, SR_CTAID.Y ;  /* 0x00000000000e7919 */ /* 0x000e620000002600 */
[----:B------:R-:W-:Y:S02]  /*dc20*/  VIADD R8, R8, 0x3f ;  /* 0x0000003f08087836 */ /* 0x000fe40000000000 */
[----:B0-----:R-:W-:-:S04]  /*dc30*/  IMAD.WIDE.U32 R4, R16, UR21, R2 ;  /* 0x0000001510047c25 */ /* 0x001fc8000f8e0002 */
[----:B------:R-:W-:-:S04]  /*dc40*/  IMAD R16, R15, R16, RZ ;  /* 0x000000100f107224 */ /* 0x000fc800078e02ff */
[----:B------:R-:W-:Y:S01]  /*dc50*/  IMAD R16, R17, UR21, R16 ;  /* 0x0000001511107c24 */ /* 0x000fe2000f8e0210 */
[----:B-1----:R-:W-:-:S03]  /*dc60*/  SHF.R.S32.HI R14, RZ, 0x1f, R14 ;  /* 0x0000001fff0e7819 */ /* 0x002fc6000001140e */
[----:B------:R-:W-:Y:S02]  /*dc70*/  IMAD.IADD R5, R5, 0x1, R16 ;  /* 0x0000000105057824 */ /* 0x000fe400078e0210 */
[----:B------:R-:W0:Y:S02]  /*dc80*/  LDC.64 R16, c[0x0][0x730] ;  /* 0x0001cc00ff107b82 */ /* 0x000e240000000a00 */
[----:B0-----:R-:W-:Y:S02]  /*dc90*/  IMAD R6, R14, R16, RZ ;  /* 0x000000100e067224 */ /* 0x001fe400078e02ff */
[----:B------:R-:W-:Y:S01]  /*dca0*/  IMAD.WIDE.U32 R4, R16, UR20, R4 ;  /* 0x0000001410047c25 */ /* 0x000fe2000f8e0004 */
[----:B------:R-:W0:Y:S03]  /*dcb0*/  S2R R14, SR_TID.X ;  /* 0x00000000000e7919 */ /* 0x000e260000002100 */
[----:B------:R-:W-:-:S02]  /*dcc0*/  IMAD R6, R17, UR20, R6 ;  /* 0x0000001411067c24 */ /* 0x000fc4000f8e0206 */
[----:B------:R-:W1:Y:S02]  /*dcd0*/  LDC.64 R16, c[0x0][0x728] ;  /* 0x0001ca00ff107b82 */ /* 0x000e640000000a00 */
[----:B------:R-:W-:Y:S01]  /*dce0*/  IMAD.IADD R6, R5, 0x1, R6 ;  /* 0x0000000105067824 */ /* 0x000fe200078e0206 */
[----:B-1----:R-:W-:Y:S01]  /*dcf0*/  LEA R5, P1, R4, R16, 0x2 ;  /* 0x0000001004057211 */ /* 0x002fe200078210ff */
[----:B------:R-:W-:-:S03]  /*dd00*/  IMAD.MOV.U32 R16, RZ, RZ, RZ ;  /* 0x000000ffff107224 */ /* 0x000fc600078e00ff */
[----:B------:R-:W-:Y:S01]  /*dd10*/  LEA.HI.X R17, R4, R17, R6, 0x2, P1 ;  /* 0x0000001104117211 */ /* 0x000fe200008f1406 */
[----:B------:R-:W-:Y:S02]  /*dd20*/  IMAD.MOV.U32 R6, RZ, RZ, R18 ;  /* 0x000000ffff067224 */ /* 0x000fe400078e0012 */
[----:B------:R-:W-:Y:S02]  /*dd30*/  IMAD.MOV.U32 R4, RZ, RZ, RZ ;  /* 0x000000ffff047224 */ /* 0x000fe400078e00ff */
[----:B------:R-:W-:-:S04]  /*dd40*/  IMAD.WIDE.U32 R6, R10, UR20, R6 ;  /* 0x000000140a067c25 */ /* 0x000fc8000f8e0006 */
[----:B------:R-:W-:Y:S01]  /*dd50*/  IMAD.MOV.U32 R18, RZ, RZ, RZ ;  /* 0x000000ffff127224 */ /* 0x000fe200078e00ff */
[----:B------:R-:W-:-:S04]  /*dd60*/  IADD3 R10, P1, R2, R6, RZ ;  /* 0x00000006020a7210 */ /* 0x000fc80007f3e0ff */
[----:B------:R-:W-:Y:S02]  /*dd70*/  IADD3.X R6, R3, R20, R7, P1, !PT ;  /* 0x0000001403067210 */ /* 0x000fe40000ffe407 */
[C---:B------:R-:W-:Y:S02]  /*dd80*/  LEA R12, P1, R10.reuse, R12, 0x2 ;  /* 0x0000000c0a0c7211 */ /* 0x040fe400078210ff */
[----:B------:R-:W-:Y:S02]  /*dd90*/  SHF.R.S32.HI R7, RZ, 0x1f, R8 ;  /* 0x0000001fff077819 */ /* 0x000fe40000011408 */
[----:B------:R-:W-:Y:S01]  /*dda0*/  LEA.HI.X R10, R10, R13, R6, 0x2, P1 ;  /* 0x0000000d0a0a7211 */ /* 0x000fe200008f1406 */
[----:B------:R-:W-:Y:S01]  /*ddb0*/  IMAD.U32 R13, RZ, RZ, UR51 ;  /* 0x00000033ff0d7e24 */ /* 0x000fe2000f8e00ff */
[----:B------:R-:W-:Y:S01]  /*ddc0*/  LEA.HI R8, R7, R8, RZ, 0x6 ;  /* 0x0000000807087211 */ /* 0x000fe200078f30ff */
[----:B------:R-:W-:Y:S01]  /*ddd0*/  IMAD.MOV.U32 R6, RZ, RZ, 0x1 ;  /* 0x00000001ff067424 */ /* 0x000fe200078e00ff */
[----:B------:R-:W-:-:S02]  /*dde0*/  IADD3 R7, P1, R12, 0x100, RZ ;  /* 0x000001000c077810 */ /* 0x000fc40007f3e0ff */
[----:B0-----:R-:W-:Y:S01]  /*ddf0*/  LOP3.LUT R12, R14, 0x1f, RZ, 0xc0, !PT ;  /* 0x0000001f0e0c7812 */ /* 0x001fe200078ec0ff */
[----:B------:R-:W-:Y:S01]  /*de00*/  IMAD.MOV.U32 R14, RZ, RZ, 0x1 ;  /* 0x00000001ff0e7424 */ /* 0x000fe200078e00ff */
[----:B------:R-:W-:Y:S01]  /*de10*/  LEA.HI.SX32 R8, R8, 0xffffffff, 0x1a ;  /* 0xffffffff08087811 */ /* 0x000fe200078fd2ff */
[----:B------:R-:W-:-:S08]  /*de20*/  IMAD.X R10, RZ, RZ, R10, P1 ;  /* 0x000000ffff0a7224 */ /* 0x000fd000008e060a */
.L_x_226:
[----:B------:R-:W-:-:S04]  /*de30*/  SHF.L.U32 R9, R14, 0x1f, RZ ;  /* 0x0000001f0e097819 */ /* 0x000fc800000006ff */
[----:B0-----:R-:W0:Y:S02]  /*de40*/  SYNCS.PHASECHK.TRANS64.TRYWAIT P1, [R0+URZ+0x31638], R9 ;  /* 0x03163809000075a7 */ /* 0x001e24000802017f */
[----:B01---5:R-:W-:Y:S05]  /*de50*/  @!P1 BRA `(.L_x_222) ;  /* 0x0000000c00dc9947 */ /* 0x023fea0003800000 */
.L_x_235:
[----:B------:R-:W-:Y:S05]  /*de60*/  @P0 BRA `(.L_x_223) ;  /* 0x0000000000140947 */ /* 0x000fea0003800000 */
[----:B------:R-:W-:Y:S01]  /*de70*/  ISETP.NE.AND P1, PT, R12, RZ, PT ;  /* 0x000000ff0c00720c */ /* 0x000fe20003f25270 */
[----:B0-----:R-:W-:-:S04]  /*de80*/  IMAD.MOV.U32 R9, RZ, RZ, 0x8100 ;  /* 0x00008100ff097424 */ /* 0x001fc800078e00ff */
[----:B------:R1:W-:Y:S08]  /*de90*/  SYNCS.ARRIVE.TRANS64 RZ, [R0+URZ+0x31630], R9 ;  /* 0x0316300900ff79a7 */ /* 0x0003f0000800003f */
[----:B------:R-:W-:Y:S05]  /*dea0*/  @!P1 BRA `(.L_x_223) ;  /* 0x0000000000049947 */ /* 0x000fea0003800000 */
[----:B------:R-:W-:Y:S01]  /*deb0*/  BPT.TRAP 0x1 ;  /* 0x000000040000795c */ /* 0x000fe20000300000 */
.L_x_223:
[----:B------:R2:W-:Y:S02]  /*dec0*/  STL.64 [R1], R2 ;  /* 0x0000000201007387 */ /* 0x0005e40000100a00 */
[----:B--2---:R-:W0:Y:S02]  /*ded0*/  LDC.64 R2, c[0x0][0x198] ;  /* 0x00006600ff027b82 */ /* 0x004e240000000a00 */
[----:B01----:R-:W-:-:S05]  /*dee0*/  IMAD.MOV.U32 R9, RZ, RZ, R2 ;  /* 0x000000ffff097224 */ /* 0x003fca00078e0002 */
[----:B------:R-:W-:-:S04]  /*def0*/  IADD3 R11, P1, R9, 0x1f0, RZ ;  /* 0x000001f0090b7810 */ /* 0x000fc80007f3e0ff */
[----:B------:R-:W-:Y:S01]  /*df00*/  R2UR UR6, R11 ;  /* 0x000000000b0672ca */ /* 0x000fe200000e0000 */
[----:B------:R-:W-:Y:S02]  /*df10*/  IMAD.MOV.U32 R11, RZ, RZ, R3 ;  /* 0x000000ffff0b7224 */ /* 0x000fe400078e0003 */
[----:B------:R0:W5:Y:S01]  /*df20*/  LDL.LU.64 R2, [R1] ;  /* 0x0000000001027983 */ /* 0x0001620000300a00 */
[----:B------:R-:W-:Y:S01]  /*df30*/  R2UR UR14, R0 ;  /* 0x00000000000e72ca */ /* 0x000fe200000e0000 */
[----:B------:R-:W-:Y:S01]  /*df40*/  IMAD.X R19, RZ, RZ, R11, P1 ;  /* 0x000000ffff137224 */ /* 0x000fe200008e060b */
[----:B------:R-:W-:Y:S01]  /*df50*/  R2UR UR19, R13 ;  /* 0x000000000d1372ca */ /* 0x000fe200000e0000 */
[----:B------:R-:W1:Y:S01]  /*df60*/  S2R R12, SR_TID.X ;  /* 0x00000000000c7919 */ /* 0x000e620000002100 */
[----:B------:R-:W-:Y:S01]  /*df70*/  VIADD R16, R16, 0x1 ;  /* 0x0000000110107836 */ /* 0x000fe20000000000 */
[----:B------:R-:W-:Y:S01]  /*df80*/  UMOV UR8, 0x0 ;  /* 0x0000000000087882 */ /* 0x000fe20000000000 */
[----:B------:R-:W-:Y:S01]  /*df90*/  R2UR UR7, R19 ;  /* 0x00000000130772ca */ /* 0x000fe200000e0000 */
[----:B------:R-:W-:Y:S01]  /*dfa0*/  UMOV UR9, 0x14f00000 ;  /* 0x14f0000000097882 */ /* 0x000fe20000000000 */
[----:B------:R-:W-:Y:S01]  /*dfb0*/  UMOV UR18, URZ ;  /* 0x0000003f00127c82 */ /* 0x000fe20008000000 */
[C---:B------:R-:W-:Y:S01]  /*dfc0*/  ISETP.NE.AND P1, PT, R16.reuse, 0x2, PT ;  /* 0x000000021000780c */ /* 0x040fe20003f25270 */
[----:B------:R-:W-:Y:S01]  /*dfd0*/  UMOV UR34, 0x40 ;  /* 0x0000004000227882 */ /* 0x000fe20000000000 */
[----:B------:R-:W-:Y:S01]  /*dfe0*/  R2UR UR4, R5 ;  /* 0x00000000050472ca */ /* 0x000fe200000e0000 */
[----:B------:R-:W-:Y:S01]  /*dff0*/  UMOV UR36, UR20 ;  /* 0x0000001400247c82 */ /* 0x000fe20008000000 */
[----:B------:R-:W-:Y:S01]  /*e000*/  UIADD3 UR16, UR14, 0x24100, URZ ;  /* 0x000241000e107890 */ /* 0x000fe2000fffe03f */
[----:B------:R-:W-:Y:S01]  /*e010*/  R2UR UR5, R17 ;  /* 0x00000000110572ca */ /* 0x000fe200000e0000 */
[----:B------:R-:W-:Y:S01]  /*e020*/  UIADD3 UR17, UR14, 0x31630, URZ ;  /* 0x000316300e117890 */ /* 0x000fe2000fffe03f */
[----:B------:R-:W-:Y:S01]  /*e030*/  SEL R19, RZ, 0x1, P1 ;  /* 0x00000001ff137807 */ /* 0x000fe20000800000 */
[----:B------:R-:W-:Y:S01]  /*e040*/  UIADD3 UR32, UR14, 0x26100, URZ ;  /* 0x000261000e207890 */ /* 0x000fe2000fffe03f */
[----:B------:R-:W-:Y:S01]  /*e050*/  SEL R16, R16, RZ, P1 ;  /* 0x000000ff10107207 */ /* 0x000fe20000800000 */
[----:B------:R-:W-:Y:S01]  /*e060*/  UIADD3 UR24, UR14, 0x28100, URZ ;  /* 0x000281000e187890 */ /* 0x000fe2000fffe03f */
[----:B------:R-:W-:Y:S01]  /*e070*/  LOP3.LUT R6, R6, R19, RZ, 0x3c, !PT ;  /* 0x0000001306067212 */ /* 0x000fe200078e3cff */
        /* <DEDUP_REMOVED lines=14> */
[----:B-1----:R-:W-:-:S04]  /*e160*/  LOP3.LUT R12, R12, 0x7f, RZ, 0xc0, !PT ;  /* 0x0000007f0c0c7812 */ /* 0x002fc800078ec0ff */
[----:B------:R-:W-:Y:S01]  /*e170*/  ISETP.NE.AND P2, PT, R12, RZ, PT ;  /* 0x000000ff0c00720c */ /* 0x000fe20003f45270 */
[----:B------:R0:W-:Y:S01]  /*e180*/  UTMALDG.4D [UR24], [UR6], desc[UR8] ;  /* 0x00000818060075b4 */ /* 0x0001e20008019000 */
[----:B------:R-:W1:Y:S01]  /*e190*/  S2R R12, SR_TID.X ;  /* 0x00000000000c7919 */ /* 0x000e620000002100 */
[----:B--2---:R-:W-:Y:S02]  /*e1a0*/  UIADD3 UR16, UR14, 0x2a100, URZ ;  /* 0x0002a1000e107890 */ /* 0x004fe4000fffe03f */
[----:B------:R-:W-:Y:S01]  /*e1b0*/  UIADD3 UR14, UR14, 0x2c300, URZ ;  /* 0x0002c3000e0e7890 */ /* 0x000fe2000fffe03f */
[----:B------:R-:W-:-:S06]  /*e1c0*/  UMOV UR18, 0xc0 ;  /* 0x000000c000127882 */ /* 0x000fcc0000000000 */
[----:B------:R0:W-:Y:S02]  /*e1d0*/  UTMALDG.4D [UR16], [UR6], desc[UR8] ;  /* 0x00000810060075b4 */ /* 0x0001e40008019000 */
[----:B------:R0:W-:Y:S01]  /*e1e0*/  UBLKCP.S.G [UR14], [UR4], UR10 ;  /* 0x0000000e040073ba */ /* 0x0001e2000800020a */
[----:B------:R-:W2:Y:S01]  /*e1f0*/  SYNCS.PHASECHK.TRANS64.TRYWAIT P1, [R19+URZ+0x31620], R20 ;  /* 0x03162014130075a7 */ /* 0x000ea2000802017f */
[----:B-1----:R-:W-:Y:S01]  /*e200*/  LOP3.LUT R12, R12, 0x1f, RZ, 0xc0, !PT ;  /* 0x0000001f0c0c7812 */ /* 0x002fe200078ec0ff */
[----:B0-2---:R-:W-:Y:S06]  /*e210*/  @!P1 BRA `(.L_x_224) ;  /* 0x0000000c00009947 */ /* 0x005fec0003800000 */
.L_x_237:
[----:B------:R-:W-:Y:S01]  /*e220*/  LOP3.LUT R14, R14, 0x1, RZ, 0x3c, !PT ;  /* 0x000000010e0e7812 */ /* 0x000fe200078e3cff */
[----:B------:R-:W-:Y:S06]  /*e230*/  @P2 BRA `(.L_x_225) ;  /* 0x0000000000142947 */ /* 0x000fec0003800000 */
[----:B------:R-:W-:Y:S01]  /*e240*/  ISETP.NE.AND P1, PT, R12, RZ, PT ;  /* 0x000000ff0c00720c */ /* 0x000fe20003f25270 */
[----:B0-----:R-:W-:-:S04]  /*e250*/  IMAD.MOV.U32 R20, RZ, RZ, 0x8100 ;  /* 0x00008100ff147424 */ /* 0x001fc800078e00ff */
[----:B------:R1:W-:Y:S08]  /*e260*/  SYNCS.ARRIVE.TRANS64 RZ, [R19+URZ+0x31610], R20 ;  /* 0x0316101413ff79a7 */ /* 0x0003f0000800003f */
[----:B------:R-:W-:Y:S05]  /*e270*/  @!P1 BRA `(.L_x_225) ;  /* 0x0000000000049947 */ /* 0x000fea0003800000 */
[----:B------:R-:W-:Y:S01]  /*e280*/  BPT.TRAP 0x1 ;  /* 0x000000040000795c */ /* 0x000fe20000300000 */
.L_x_225:
        /* <DEDUP_REMOVED lines=24> */
[----:B------:R-:W-:Y:S01]  /*e410*/  VIADD R4, R4, 0x40 ;  /* 0x0000004004047836 */ /* 0x000fe20000000000 */
        /* <DEDUP_REMOVED lines=23> */
[----:B------:R-:W-:Y:S01]  /*e590*/  IMAD.X R10, RZ, RZ, R10, P3 ;  /* 0x000000ffff0a7224 */ /* 0x000fe200018e060a */
[----:B------:R2:W-:Y:S01]  /*e5a0*/  UTMALDG.4D [UR24], [UR4], desc[UR6] ;  /* 0x00000618040075b4 */ /* 0x0005e20008019000 */
[----:B------:R2:W-:Y:S01]  /*e5b0*/  UTMALDG.4D [UR16], [UR4], desc[UR6] ;  /* 0x00000610040075b4 */ /* 0x0005e20008019000 */
[----:B------:R2:W-:Y:S02]  /*e5c0*/  UBLKCP.S.G [UR8], [UR14], UR10 ;  /* 0x000000080e0073ba */ /* 0x0005e4000800020a */
[----:B--2---:R-:W-:Y:S05]  /*e5d0*/  @!P1 BRA `(.L_x_226) ;  /* 0xfffffff800149947 */ /* 0x004fea000383ffff */
[----:B------:R-:W-:-:S07]  /*e5e0*/  VIADD R5, R16, 0x1 ;  /* 0x0000000110057836 */ /* 0x000fce0000000000 */
.L_x_221:
[----:B------:R-:W2:Y:S01]  /*e5f0*/  S2R R8, SR_CTAID.Y ;  /* 0x0000000000087919 */ /* 0x000ea20000002600 */
[----:B------:R-:W-:Y:S01]  /*e600*/  SHF.L.U32 R7, R14, 0x1f, RZ ;  /* 0x0000001f0e077819 */ /* 0x000fe200000006ff */
[----:B------:R-:W3:Y:S03]  /*e610*/  LDC.64 R16, c[0x0][0x730] ;  /* 0x0001cc00ff107b82 */ /* 0x000ee60000000a00 */
[----:B------:R-:W4:Y:S05]  /*e620*/  SYNCS.PHASECHK.TRANS64.TRYWAIT P1, [R0+URZ+0x31638], R7 ;  /* 0x03163807000075a7 */ /* 0x000f2a000802017f */
[----:B------:R-:W0:Y:S01]  /*e630*/  LDC.64 R12, c[0x0][0x738] ;  /* 0x0001ce00ff0c7b82 */ /* 0x000e220000000a00 */
[----:B---3-5:R-:W-:Y:S01]  /*e640*/  IMAD.WIDE.U32 R2, R16, UR20, R2 ;  /* 0x0000001410027c25 */ /* 0x028fe2000f8e0002 */
[----:B--2---:R-:W-:-:S05]  /*e650*/  SHF.R.S32.HI R8, RZ, 0x1f, R8 ;  /* 0x0000001fff087819 */ /* 0x004fca0000011408 */
[----:B------:R-:W-:-:S04]  /*e660*/  IMAD R8, R8, R16, RZ ;  /* 0x0000001008087224 */ /* 0x000fc800078e02ff */
[----:B------:R-:W-:-:S04]  /*e670*/  IMAD R17, R17, UR20, R8 ;  /* 0x0000001411117c24 */ /* 0x000fc8000f8e0208 */
[----:B------:R-:W-:Y:S02]  /*e680*/  IMAD.IADD R3, R17, 0x1, R3 ;  /* 0x0000000111037824 */ /* 0x000fe400078e0203 */
[----:B0-----:R-:W-:Y:S02]  /*e690*/  IMAD R8, R15, R12, RZ ;  /* 0x0000000c0f087224 */ /* 0x001fe400078e02ff */
[----:B------:R-:W-:-:S04]  /*e6a0*/  IMAD.WIDE.U32 R2, R12, UR21, R2 ;  /* 0x000000150c027c25 */ /* 0x000fc8000f8e0002 */
[----:B------:R-:W-:Y:S01]  /*e6b0*/  IMAD R13, R13, UR21, R8 ;  /* 0x000000150d0d7c24 */ /* 0x000fe2000f8e0208 */
[----:B----4-:R-:W-:Y:S06]  /*e6c0*/  @!P1 BRA `(.L_x_227) ;  /* 0x0000000400ec9947 */ /* 0x010fec0003800000 */
.L_x_238:
[----:B0-----:R-:W-:Y:S01]  /*e6d0*/  IMAD.IADD R7, R13, 0x1, R3 ;  /* 0x000000010d077824 */ /* 0x001fe200078e0203 */
[----:B------:R-:W-:Y:S06]  /*e6e0*/  @P0 BRA `(.L_x_228) ;  /* 0x0000000000180947 */ /* 0x000fec0003800000 */
[----:B------:R-:W0:Y:S01]  /*e6f0*/  S2R R8, SR_TID.X ;  /* 0x0000000000087919 */ /* 0x000e220000002100 */
[----:B------:R-:W-:-:S04]  /*e700*/  IMAD.MOV.U32 R13, RZ, RZ, 0x8100 ;  /* 0x00008100ff0d7424 */ /* 0x000fc800078e00ff */
[----:B------:R2:W-:Y:S01]  /*e710*/  SYNCS.ARRIVE.TRANS64 RZ, [R0+URZ+0x31630], R13 ;  /* 0x0316300d00ff79a7 */ /* 0x0005e2000800003f */
[----:B0-----:R-:W-:-:S13]  /*e720*/  LOP3.LUT P0, RZ, R8, 0x1f, RZ, 0xc0, !PT ;  /* 0x0000001f08ff7812 */ /* 0x001fda000780c0ff */
[----:B--2---:R-:W-:Y:S05]  /*e730*/  @!P0 BRA `(.L_x_228) ;  /* 0x0000000000048947 */ /* 0x004fea0003800000 */
[----:B------:R-:W-:Y:S01]  /*e740*/  BPT.TRAP 0x1 ;  /* 0x000000040000795c */ /* 0x000fe20000300000 */
.L_x_228:
[----:B------:R-:W0:Y:S01]  /*e750*/  LDC.64 R12, c[0x0][0x728] ;  /* 0x0001ca00ff0c7b82 */ /* 0x000e220000000a00 */
[C---:B------:R-:W-:Y:S01]  /*e760*/  IADD3 R2, P0, R4.reuse, R2, RZ ;  /* 0x0000000204027210 */ /* 0x040fe20007f1e0ff */
[----:B------:R-:W-:Y:S01]  /*e770*/  UMOV UR6, 0x0 ;  /* 0x0000000000067882 */ /* 0x000fe20000000000 */
[C---:B------:R-:W-:Y:S01]  /*e780*/  R2UR UR43, R4.reuse ;  /* 0x00000000042b72ca */ /* 0x040fe200000e0000 */
[----:B------:R-:W-:Y:S01]  /*e790*/  UMOV UR7, 0x14f00000 ;  /* 0x14f0000000077882 */ /* 0x000fe20000000000 */
[----:B------:R-:W-:Y:S01]  /*e7a0*/  LEA.HI.X.SX32 R3, R4, R7, 0x1, P0 ;  /* 0x0000000704037211 */ /* 0x000fe200000f0eff */
        /* <DEDUP_REMOVED lines=10> */
[----:B------:R-:W-:Y:S01]  /*e850*/  UIADD3 UR43, UR43, UR51, URZ ;  /* 0x000000332b2b7290 */ /* 0x000fe2000fffe03f */
[----:B------:R-:W-:Y:S01]  /*e860*/  LOP3.LUT R4, R14, 0x1, RZ, 0x3c, !PT ;  /* 0x000000010e047812 */ /* 0x000fe200078e3cff */
[----:B------:R-:W-:Y:S01]  /*e870*/  UMOV UR18, 0xc0 ;  /* 0x000000c000127882 */ /* 0x000fe20000000000 */
[----:B------:R-:W-:Y:S01]  /*e880*/  UMOV UR10, 0x10 ;  /* 0x00000010000a7882 */ /* 0x000fe20000000000 */
[----:B------:R-:W-:-:S02]  /*e890*/  UIADD3 UR40, UR8, 0x24100, URZ ;  /* 0x0002410008287890 */ /* 0x000fc4000fffe03f */
[----:B------:R-:W-:Y:S01]  /*e8a0*/  UIADD3 UR41, UR8, 0x31630, URZ ;  /* 0x0003163008297890 */ /* 0x000fe2000fffe03f */
[C---:B0-----:R-:W-:Y:S01]  /*e8b0*/  LEA R12, P0, R2.reuse, R12, 0x2 ;  /* 0x0000000c020c7211 */ /* 0x041fe200078010ff */
[----:B------:R-:W-:Y:S02]  /*e8c0*/  UIADD3 UR32, UR8, 0x26100, URZ ;  /* 0x0002610008207890 */ /* 0x000fe4000fffe03f */
[----:B------:R-:W-:Y:S01]  /*e8d0*/  UIADD3 UR24, UR8, 0x28100, URZ ;  /* 0x0002810008187890 */ /* 0x000fe2000fffe03f */
[----:B------:R-:W-:Y:S01]  /*e8e0*/  LEA.HI.X R13, R2, R13, R3, 0x2, P0 ;  /* 0x0000000d020d7211 */ /* 0x000fe200000f1403 */
[----:B------:R-:W-:Y:S01]  /*e8f0*/  UIADD3 UR16, UR8, 0x2a100, URZ ;  /* 0x0002a10008107890 */ /* 0x000fe2000fffe03f */
[----:B------:R-:W-:Y:S01]  /*e900*/  IADD3 R9, P0, R9, 0x1f0, RZ ;  /* 0x000001f009097810 */ /* 0x000fe20007f1e0ff */
[----:B------:R-:W-:Y:S01]  /*e910*/  UIADD3 UR8, UR8, 0x2c300, URZ ;  /* 0x0002c30008087890 */ /* 0x000fe2000fffe03f */
[----:B------:R-:W-:Y:S01]  /*e920*/  R2UR UR14, R12 ;  /* 0x000000000c0e72ca */ /* 0x000fe200000e0000 */
[----:B------:R-:W-:Y:S01]  /*e930*/  UMOV UR33, UR41 ;  /* 0x0000002900217c82 */ /* 0x000fe20008000000 */
[----:B------:R-:W-:Y:S01]  /*e940*/  R2UR UR4, R9 ;  /* 0x00000000090472ca */ /* 0x000fe200000e0000 */
[----:B------:R-:W-:Y:S01]  /*e950*/  IMAD.X R11, RZ, RZ, R11, P0 ;  /* 0x000000ffff0b7224 */ /* 0x000fe200000e060b */
[----:B------:R-:W-:Y:S01]  /*e960*/  R2UR UR15, R13 ;  /* 0x000000000d0f72ca */ /* 0x000fe200000e0000 */
[----:B------:R-:W-:Y:S01]  /*e970*/  UMOV UR35, UR43 ;  /* 0x0000002b00237c82 */ /* 0x000fe20008000000 */
[----:B------:R-:W-:Y:S01]  /*e980*/  UMOV UR25, UR41 ;  /* 0x0000002900197c82 */ /* 0x000fe20008000000 */
[----:B------:R-:W-:Y:S01]  /*e990*/  UMOV UR27, UR43 ;  /* 0x0000002b001b7c82 */ /* 0x000fe20008000000 */
[----:B------:R-:W-:Y:S01]  /*e9a0*/  R2UR UR5, R11 ;  /* 0x000000000b0572ca */ /* 0x000fe200000e0000 */
[----:B------:R-:W-:Y:S01]  /*e9b0*/  UMOV UR17, UR41 ;  /* 0x0000002900117c82 */ /* 0x000fe20008000000 */
[----:B------:R-:W-:Y:S01]  /*e9c0*/  UMOV UR19, UR43 ;  /* 0x0000002b00137c82 */ /* 0x000fe20008000000 */
[----:B------:R-:W-:Y:S01]  /*e9d0*/  UMOV UR9, UR41 ;  /* 0x0000002900097c82 */ /* 0x000fe20008000000 */
        /* <DEDUP_REMOVED lines=9> */
[----:B0-----:R-:W-:Y:S01]  /*ea70*/  NOP ;  /* 0x0000000000007918 */ /* 0x001fe20000000000 */
.L_x_217:
[----:B------:R-:W-:Y:S05]  /*ea80*/  WARPSYNC.ALL ;  /* 0x0000000000007948 */ /* 0x000fea0003800000 */
[----:B------:R-:W-:-:S13]  /*ea90*/  ELECT P0, URZ, PT ;  /* 0x00000000003f782f */ /* 0x000fda0003800000 */
[----:B------:R-:W-:Y:S05]  /*eaa0*/  @!P0 BRA `(.L_x_117) ;  /* 0x0000000000708947 */ /* 0x000fea0003800000 */
[----:B------:R-:W-:-:S04]  /*eab0*/  LOP3.LUT R21, R21, 0x2, RZ, 0xfc, !PT ;  /* 0x0000000215157812 */ /* 0x000fc800078efcff */
[----:B------:R-:W-:-:S13]  /*eac0*/  ISETP.NE.AND P1, PT, R21, 0x3, PT ;  /* 0x000000031500780c */ /* 0x000fda0003f25270 */
[----:B------:R-:W-:Y:S05]  /*ead0*/  @!P1 BRA `(.L_x_229) ;  /* 0x0000000000049947 */ /* 0x000fea0003800000 */
[----:B-1----:R-:W-:Y:S01]  /*eae0*/  BPT.TRAP 0x1 ;  /* 0x000000040000795c */ /* 0x002fe20000300000 */
.L_x_229:
[----:B------:R-:W0:Y:S01]  /*eaf0*/  S2R R3, SR_CgaCtaId ;  /* 0x0000000000037919 */ /* 0x000e220000008800 */
[----:B------:R-:W-:-:S04]  /*eb00*/  MOV R2, 0x400 ;  /* 0x0000040000027802 */ /* 0x000fc80000000f00 */
[----:B0-----:R-:W-:Y:S02]  /*eb10*/  LEA R7, R3, R2, 0x18 ;  /* 0x0000000203077211 */ /* 0x001fe400078ec0ff */
[----:B------:R-:W-:-:S03]  /*eb20*/  SHF.L.U32 R3, R0, 0x1f, RZ ;  /* 0x0000001f00037819 */ /* 0x000fc600000006ff */
[----:B------:R-:W-:-:S04]  /*eb30*/  VIADD R2, R7, 0x31620 ;  /* 0x0003162007027836 */ /* 0x000fc80000000000 */
[----:B------:R-:W-:-:S04]  /*eb40*/  IMAD R6, R5, 0x8, R2 ;  /* 0x0000000805067824 */ /* 0x000fc800078e0202 */
[----:B------:R-:W0:Y:S02]  /*eb50*/  SYNCS.PHASECHK.TRANS64.TRYWAIT P0, [R6+URZ], R3 ;  /* 0x00000003060075a7 */ /* 0x000e24000800017f */
[----:B0-----:R-:W-:Y:S05]  /*eb60*/  @!P0 BRA `(.L_x_230) ;  /* 0x0000000000d88947 */ /* 0x001fea0003800000 */
.L_x_239:
[----:B------:R-:W-:-:S05]  /*eb70*/  VIADD R5, R5, 0x1 ;  /* 0x0000000105057836 */ /* 0x000fca0000000000 */
[----:B------:R-:W-:-:S04]  /*eb80*/  ISETP.NE.AND P0, PT, R5, 0x2, PT ;  /* 0x000000020500780c */ /* 0x000fc80003f05270 */
[----:B0-----:R-:W-:Y:S02]  /*eb90*/  SEL R3, RZ, 0x1, P0 ;  /* 0x00000001ff037807 */ /* 0x001fe40000000000 */
[----:B------:R-:W-:Y:S02]  /*eba0*/  SEL R5, R5, RZ, P0 ;  /* 0x000000ff05057207 */ /* 0x000fe40000000000 */
[----:B------:R-:W-:-:S03]  /*ebb0*/  LOP3.LUT R0, R0, R3, RZ, 0x3c, !PT ;  /* 0x0000000300007212 */ /* 0x000fc600078e3cff */
[----:B------:R-:W-:Y:S01]  /*ebc0*/  IMAD R5, R5, 0x8, R2 ;  /* 0x0000000805057824 */ /* 0x000fe200078e0202 */
[----:B------:R-:W-:-:S04]  /*ebd0*/  SHF.L.U32 R0, R0, 0x1f, RZ ;  /* 0x0000001f00007819 */ /* 0x000fc800000006ff */
[----:B------:R-:W0:Y:S02]  /*ebe0*/  SYNCS.PHASECHK.TRANS64.TRYWAIT P0, [R5+URZ], R0 ;  /* 0x00000000050075a7 */ /* 0x000e24000800017f */
[----:B0-----:R-:W-:Y:S05]  /*ebf0*/  @!P0 BRA `(.L_x_231) ;  /* 0x0000000000c88947 */ /* 0x001fea0003800000 */
.L_x_240:
[----:B------:R-:W-:Y:S05]  /*ec00*/  @!P1 BRA `(.L_x_232) ;  /* 0x0000000000049947 */ /* 0x000fea0003800000 */
[----:B-1----:R-:W-:Y:S01]  /*ec10*/  BPT.TRAP 0x1 ;  /* 0x000000040000795c */ /* 0x002fe20000300000 */
.L_x_232:
[----:B------:R-:W-:-:S07]  /*ec20*/  SHF.L.U32 R4, R4, 0x1f, RZ ;  /* 0x0000001f04047819 */ /* 0x000fce00000006ff */
.L_x_233:
[----:B--2---:R2:W3:Y:S02]  /*ec30*/  SYNCS.PHASECHK.TRANS64.TRYWAIT P0, [R7+URZ+0x31638], R4 ;  /* 0x03163804070075a7 */ /* 0x0044e4000800017f */
[----:B---3--:R-:W-:Y:S05]  /*ec40*/  @!P0 NANOSLEEP.SYNCS 0x989680 ;  /* 0x009896800000895d */ /* 0x008fea0003900000 */
[----:B------:R-:W3:Y:S02]  /*ec50*/  @!P0 SYNCS.PHASECHK.TRANS64 P0, [R7+URZ+0x31638], R4 ;  /* 0x03163804070085a7 */ /* 0x000ee4000800007f */
[----:B---3--:R-:W-:Y:S05]  /*ec60*/  @!P0 BRA `(.L_x_233) ;  /* 0xfffffffc00f08947 */ /* 0x008fea000383ffff */
.L_x_117:
[----:B-1----:R-:W-:Y:S05]  /*ec70*/  BSYNC B0 ;  /* 0x0000000000007941 */ /* 0x002fea0003800000 */
.L_x_111:
[----:B------:R-:W-:Y:S05]  /*ec80*/  EXIT ;  /* 0x000000000000794d */ /* 0x000fea0003800000 */
.L_x_123:
[----:B0-----:R0:W1:Y:S02]  /*ec90*/  SYNCS.PHASECHK.TRANS64.TRYWAIT P0, [R18+URZ+0x31600], R13 ;  /* 0x0316000d120075a7 */ /* 0x001064000800017f */
[----:B-1----:R-:W-:Y:S05]  /*eca0*/  @!P0 NANOSLEEP.SYNCS 0x989680 ;  /* 0x009896800000895d */ /* 0x002fea0003900000 */
[----:B------:R-:W1:Y:S02]  /*ecb0*/  @!P0 SYNCS.PHASECHK.TRANS64 P0, [R18+URZ+0x31600], R13 ;  /* 0x0316000d120085a7 */ /* 0x000e64000800007f */
[----:B-1----:R-:W-:Y:S05]  /*ecc0*/  @!P0 BRA `(.L_x_123) ;  /* 0xfffffffc00f08947 */ /* 0x002fea000383ffff */
[----:B------:R-:W-:Y:S05]  /*ecd0*/  BRA `(.L_x_122) ;  /* 0xffffff2000f47947 */ /* 0x000fea000383ffff */
.L_x_127:
[----:B-1----:R1:W2:Y:S02]  /*ece0*/  SYNCS.PHASECHK.TRANS64.TRYWAIT P1, [R17+URZ+0x31610], R8 ;  /* 0x03161008110075a7 */ /* 0x0022a4000802017f */
[----:B--2---:R-:W-:Y:S05]  /*ecf0*/  @!P1 NANOSLEEP.SYNCS 0x989680 ;  /* 0x009896800000995d */ /* 0x004fea0003900000 */
[----:B------:R-:W2:Y:S02]  /*ed00*/  @!P1 SYNCS.PHASECHK.TRANS64 P1, [R17+URZ+0x31610], R8 ;  /* 0x03161008110095a7 */ /* 0x000ea4000802007f */
[----:B--2---:R-:W-:Y:S05]  /*ed10*/  @!P1 BRA `(.L_x_127) ;  /* 0xfffffffc00f09947 */ /* 0x004fea000383ffff */
[----:B------:R-:W-:Y:S05]  /*ed20*/  BRA `(.L_x_126) ;  /* 0xffffff2c00607947 */ /* 0x000fea000383ffff */
.L_x_131:
[----:B---3--:R3:W4:Y:S02]  /*ed30*/  SYNCS.PHASECHK.TRANS64.TRYWAIT P1, [R18+URZ+0x31630], R11 ;  /* 0x0316300b120075a7 */ /* 0x008724000802017f */
[----:B----4-:R-:W-:Y:S05]  /*ed40*/  @!P1 NANOSLEEP.SYNCS 0x989680 ;  /* 0x009896800000995d */ /* 0x010fea0003900000 */
[----:B------:R-:W4:Y:S02]  /*ed50*/  @!P1 SYNCS.PHASECHK.TRANS64 P1, [R18+URZ+0x31630], R11 ;  /* 0x0316300b120095a7 */ /* 0x000f24000802007f */
[----:B----4-:R-:W-:Y:S05]  /*ed60*/  @!P1 BRA `(.L_x_131) ;  /* 0xfffffffc00f09947 */ /* 0x010fea000383ffff */
[----:B------:R-:W-:Y:S05]  /*ed70*/  BRA `(.L_x_130) ;  /* 0xffffff4800607947 */ /* 0x000fea000383ffff */
.L_x_219:
[----:B0-----:R0:W1:Y:S02]  /*ed80*/  SYNCS.PHASECHK.TRANS64.TRYWAIT P0, [R0+URZ+0x31620], R5 ;  /* 0x03162005000075a7 */ /* 0x001064000800017f */
[----:B-1----:R-:W-:Y:S05]  /*ed90*/  @!P0 NANOSLEEP.SYNCS 0x989680 ;  /* 0x009896800000895d */ /* 0x002fea0003900000 */
[----:B------:R-:W1:Y:S02]  /*eda0*/  @!P0 SYNCS.PHASECHK.TRANS64 P0, [R0+URZ+0x31620], R5 ;  /* 0x03162005000085a7 */ /* 0x000e64000800007f */
[----:B-1----:R-:W-:Y:S05]  /*edb0*/  @!P0 BRA `(.L_x_219) ;  /* 0xfffffffc00f08947 */ /* 0x002fea000383ffff */
[----:B------:R-:W-:Y:S05]  /*edc0*/  BRA `(.L_x_234) ;  /* 0xffffffe400947947 */ /* 0x000fea000383ffff */
.L_x_222:
[----:B0-----:R0:W1:Y:S02]  /*edd0*/  SYNCS.PHASECHK.TRANS64.TRYWAIT P1, [R0+URZ+0x31638], R9 ;  /* 0x03163809000075a7 */ /* 0x001064000802017f */
[----:B-1----:R-:W-:Y:S05]  /*ede0*/  @!P1 NANOSLEEP.SYNCS 0x989680 ;  /* 0x009896800000995d */ /* 0x002fea0003900000 */
[----:B------:R-:W1:Y:S02]  /*edf0*/  @!P1 SYNCS.PHASECHK.TRANS64 P1, [R0+URZ+0x31638], R9 ;  /* 0x03163809000095a7 */ /* 0x000e64000802007f */
[----:B-1----:R-:W-:Y:S05]  /*ee00*/  @!P1 BRA `(.L_x_222) ;  /* 0xfffffffc00f09947 */ /* 0x002fea000383ffff */
[----:B------:R-:W-:Y:S05]  /*ee10*/  BRA `(.L_x_235) ;  /* 0xfffffff000107947 */ /* 0x000fea000383ffff */
.L_x_224:
[----:B------:R-:W-:-:S07]  /*ee20*/  SHF.L.U32 R20, R6, 0x1f, RZ ;  /* 0x0000001f06147819 */ /* 0x000fce00000006ff */
.L_x_236:
[----:B0-----:R0:W1:Y:S02]  /*ee30*/  SYNCS.PHASECHK.TRANS64.TRYWAIT P1, [R19+URZ+0x31620], R20 ;  /* 0x03162014130075a7 */ /* 0x001064000802017f */
[----:B-1----:R-:W-:Y:S05]  /*ee40*/  @!P1 NANOSLEEP.SYNCS 0x989680 ;  /* 0x009896800000995d */ /* 0x002fea0003900000 */
[----:B------:R-:W1:Y:S02]  /*ee50*/  @!P1 SYNCS.PHASECHK.TRANS64 P1, [R19+URZ+0x31620], R20 ;  /* 0x03162014130095a7 */ /* 0x000e64000802007f */
[----:B-1----:R-:W-:Y:S05]  /*ee60*/  @!P1 BRA `(.L_x_236) ;  /* 0xfffffffc00f09947 */ /* 0x002fea000383ffff */
[----:B------:R-:W-:Y:S05]  /*ee70*/  BRA `(.L_x_237) ;  /* 0xfffffff000e87947 */ /* 0x000fea000383ffff */
.L_x_227:
[----:B0-----:R0:W2:Y:S02]  /*ee80*/  SYNCS.PHASECHK.TRANS64.TRYWAIT P1, [R0+URZ+0x31638], R7 ;  /* 0x03163807000075a7 */ /* 0x0010a4000802017f */
[----:B--2---:R-:W-:Y:S05]  /*ee90*/  @!P1 NANOSLEEP.SYNCS 0x989680 ;  /* 0x009896800000995d */ /* 0x004fea0003900000 */
[----:B------:R-:W2:Y:S02]  /*eea0*/  @!P1 SYNCS.PHASECHK.TRANS64 P1, [R0+URZ+0x31638], R7 ;  /* 0x03163807000095a7 */ /* 0x000ea4000802007f */
[----:B--2---:R-:W-:Y:S05]  /*eeb0*/  @!P1 BRA `(.L_x_227) ;  /* 0xfffffffc00f09947 */ /* 0x004fea000383ffff */
[----:B------:R-:W-:Y:S05]  /*eec0*/  BRA `(.L_x_238) ;  /* 0xfffffff800007947 */ /* 0x000fea000383ffff */
.L_x_230:
[----:B0-----:R0:W2:Y:S02]  /*eed0*/  SYNCS.PHASECHK.TRANS64.TRYWAIT P0, [R6+URZ], R3 ;  /* 0x00000003060075a7 */ /* 0x0010a4000800017f */
[----:B--2---:R-:W-:Y:S05]  /*eee0*/  @!P0 NANOSLEEP.SYNCS 0x989680 ;  /* 0x009896800000895d */ /* 0x004fea0003900000 */
[----:B------:R-:W2:Y:S02]  /*eef0*/  @!P0 SYNCS.PHASECHK.TRANS64 P0, [R6+URZ], R3 ;  /* 0x00000003060085a7 */ /* 0x000ea4000800007f */
[----:B--2---:R-:W-:Y:S05]  /*ef00*/  @!P0 BRA `(.L_x_230) ;  /* 0xfffffffc00f08947 */ /* 0x004fea000383ffff */
[----:B------:R-:W-:Y:S05]  /*ef10*/  BRA `(.L_x_239) ;  /* 0xfffffffc00147947 */ /* 0x000fea000383ffff */
.L_x_231:
[----:B0-----:R0:W2:Y:S02]  /*ef20*/  SYNCS.PHASECHK.TRANS64.TRYWAIT P0, [R5+URZ], R0 ;  /* 0x00000000050075a7 */ /* 0x0010a4000800017f */
[----:B--2---:R-:W-:Y:S05]  /*ef30*/  @!P0 NANOSLEEP.SYNCS 0x989680 ;  /* 0x009896800000895d */ /* 0x004fea0003900000 */
[----:B------:R-:W2:Y:S02]  /*ef40*/  @!P0 SYNCS.PHASECHK.TRANS64 P0, [R5+URZ], R0 ;  /* 0x00000000050085a7 */ /* 0x000ea4000800007f */
[----:B--2---:R-:W-:Y:S05]  /*ef50*/  @!P0 BRA `(.L_x_231) ;  /* 0xfffffffc00f08947 */ /* 0x004fea000383ffff */
[----:B------:R-:W-:Y:S05]  /*ef60*/  BRA `(.L_x_240) ;  /* 0xfffffffc00247947 */ /* 0x000fea000383ffff */
.L_x_241:
        /* <DEDUP_REMOVED lines=9> */
.L_x_2199:


//--------------------- .text._ZN7cutlass13device_kernelIN5flash11enable_sm90INS1_16FlashAttnBwdSm90INS1_25CollectiveMainloopBwdSm90ILi2ELi1ELi1EN4cute5tupleIJNS5_1CILi1EEES8_S8_EEENS6_IJNS7_ILi64EEENS7_ILi80EEENS7_ILi256EEEEEENS_10bfloat16_tEfNS_4arch4Sm90ELb0ELb0ELb1ELb1ELb0ELb0ELb1ELb1ELi2ELi1ELi1ELi1ELb0EEENS1_24CollectiveEpilogueBwdGQAISD_fSG_Li256ELb1ELb0EEENS1_19SingleTileSchedulerILb1ELb0ELb0ELi80EEEEEEEEEvNT_6ParamsE --------------------------
	.section	.text._ZN7cutlass13device_kernelIN5flash11enable_sm90INS1_16FlashAttnBwdSm90INS1_25CollectiveMainloopBwdSm90ILi2ELi1ELi1EN4cute5tupleIJNS5_1CILi1EEES8_S8_EEENS6_IJNS7_ILi64EEENS7_ILi80EEENS7_ILi256EEEEEENS_10bfloat16_tEfNS_4arch4Sm90ELb0ELb0ELb1ELb1ELb0ELb0ELb1ELb1ELi2ELi1ELi1ELi1ELb0EEENS1_24CollectiveEpilogueBwdGQAISD_fSG_Li256ELb1ELb0EEENS1_19SingleTileSchedulerILb1ELb0ELb0ELi80EEEEEEEEEvNT_6ParamsE,"ax",@progbits
	.align	128
.text._ZN7cutlass13device_kernelIN5flash11enable_sm90INS1_16FlashAttnBwdSm90INS1_25CollectiveMainloopBwdSm90ILi2ELi1ELi1EN4cute5tupleIJNS5_1CILi1EEES8_S8_EEENS6_IJNS7_ILi64EEENS7_ILi80EEENS7_ILi256EEEEEENS_10bfloat16_tEfNS_4arch4Sm90ELb0ELb0ELb1ELb1ELb0ELb0ELb1ELb1ELi2ELi1ELi1ELi1ELb0EEENS1_24CollectiveEpilogueBwdGQAISD_fSG_Li256ELb1ELb0EEENS1_19SingleTileSchedulerILb1ELb0ELb0ELi80EEEEEEEEEvNT_6ParamsE:
        .type           _ZN7cutlass13device_kernelIN5flash11enable_sm90INS1_16FlashAttnBwdSm90INS1_25CollectiveMainloopBwdSm90ILi2ELi1ELi1EN4cute5tupleIJNS5_1CILi1EEES8_S8_EEENS6_IJNS7_ILi64EEENS7_ILi80EEENS7_ILi256EEEEEENS_10bfloat16_tEfNS_4arch4Sm90ELb0ELb0ELb1ELb1ELb0ELb0ELb1ELb1ELi2ELi1ELi1ELi1ELb0EEENS1_24CollectiveEpilogueBwdGQAISD_fSG_Li256ELb1ELb0EEENS1_19SingleTileSchedulerILb1ELb0ELb0ELi80EEEEEEEEEvNT_6ParamsE,@function
        .size           _ZN7cutlass13device_kernelIN5flash11enable_sm90INS1_16FlashAttnBwdSm90INS1_25CollectiveMainloopBwdSm90ILi2ELi1ELi1EN4cute5tupleIJNS5_1CILi1EEES8_S8_EEENS6_IJNS7_ILi64EEENS7_ILi80EEENS7_ILi256EEEEEENS_10bfloat16_tEfNS_4arch4Sm90ELb0ELb0ELb1ELb1ELb0ELb0ELb1ELb1ELi2ELi1ELi1ELi1ELb0EEENS1_24CollectiveEpilogueBwdGQAISD_fSG_Li256ELb1ELb0EEENS1_19SingleTileSchedulerILb1ELb0ELb0ELi80EEEEEEEEEvNT_6ParamsE,(.L_x_2200 - _ZN7cutlass13device_kernelIN5flash11enable_sm90INS1_16FlashAttnBwdSm90INS1_25CollectiveMainloopBwdSm90ILi2ELi1ELi1EN4cute5tupleIJNS5_1CILi1EEES8_S8_EEENS6_IJNS7_ILi64EEENS7_ILi80EEENS7_ILi256EEEEEENS_10bfloat16_tEfNS_4arch4Sm90ELb0ELb0ELb1ELb1ELb0ELb0ELb1ELb1ELi2ELi1ELi1ELi1ELb0EEENS1_24CollectiveEpilogueBwdGQAISD_fSG_Li256ELb1ELb0EEENS1_19SingleTileSchedulerILb1ELb0ELb0ELi80EEEEEEEEEvNT_6ParamsE)
        .other          _ZN7cutlass13device_kernelIN5flash11enable_sm90INS1_16FlashAttnBwdSm90INS1_25CollectiveMainloopBwdSm90ILi2ELi1ELi1EN4cute5tupleIJNS5_1CILi1EEES8_S8_EEENS6_IJNS7_ILi64EEENS7_ILi80EEENS7_ILi256EEEEEENS_10bfloat16_tEfNS_4arch4Sm90ELb0ELb0ELb1ELb1ELb0ELb0ELb1ELb1ELi2ELi1ELi1ELi1ELb0EEENS1_24CollectiveEpilogueBwdGQAISD_fSG_Li256ELb1ELb0EEENS1_19SingleTileSchedulerILb1ELb0ELb0ELi80EEEEEEEEEvNT_6ParamsE,@"STO_CUDA_ENTRY STV_DEFAULT"
_ZN7cutlass13device_kernelIN5flash11enable_sm90INS1_16FlashAttnBwdSm90INS1_25CollectiveMainloopBwdSm90ILi2ELi1ELi1EN4cute5tupleIJNS5_1CILi1EEES8_S8_EEENS6_IJNS7_ILi64EEENS7_ILi80EEENS7_ILi256EEEEEENS_10bfloat16_tEfNS_4arch4Sm90ELb0ELb0ELb1ELb1ELb0ELb0ELb1ELb1ELi2ELi1ELi1ELi1ELb0EEENS1_24CollectiveEpilogueBwdGQAISD_fSG_Li256ELb1ELb0EEENS1_19SingleTileSchedulerILb1ELb0ELb0ELi80EEEEEEEEEvNT_6ParamsE:
        /* <DEDUP_REMOVED lines=23> */
.L_x_243:
[----:B------:R-:W-:Y:S05]  /*0170*/  BSYNC B0 ;  /* 0x0000000000007941 */ /* 0x000fea0003800000 */
.L_x_242:
        /* <DEDUP_REMOVED lines=34> */
.L_x_244:
        /* <DEDUP_REMOVED lines=20> */
.L_x_245:
[----:B-1----:R-:W-:Y:S01]  /*04e0*/  ISETP.NE.AND P0, PT, R2, RZ, PT ;  /* 0x000000ff0200720c */ /* 0x002fe20003f05270 */
[----:B------:R-:W-:Y:S01]  /*04f0*/  IMAD.MOV.U32 R21, RZ, RZ, 0x1 ;  /* 0x00000001ff157424 */ /* 0x000fe200078e00ff */
[----:B------:R-:W-:Y:S01]  /*0500*/  NOP ;  /* 0x0000000000007918 */ /* 0x000fe20000000000 */
[----:B------:R-:W-:Y:S03]  /*0510*/  BSSY B0, `(.L_x_246) ;  /* 0x0000ae0000007945 */ /* 0x000fe60003800000 */
[----:B------:R-:W-:Y:S01]  /*0520*/  SEL R21, R21, 0x2, !P0 ;  /* 0x0000000215157807 */ /* 0x000fe20004000000 */
[----:B--23--:R-:W-:Y:S06]  /*0530*/  BAR.SYNC.DEFER_BLOCKING 0x0 ;  /* 0x0000000000007b1d */ /* 0x00cfec0000010000 */
[----:B------:R-:W-:Y:S05]  /*0540*/  @!P0 BRA `(.L_x_247) ;  /* 0x0000008c00888947 */ /* 0x000fea0003800000 */
.L_x_248:
[----:B------:R-:W-:-:S08]  /*0550*/  NOP ;  /* 0x0000000000007918 */ /* 0x000fd00000000000 */
[----:B------:R-:W1:Y:S02]  /*0560*/  USETMAXREG.TRY_ALLOC.CTAPOOL UP0, 0xf0 ;  /* 0x000000f0000079c8 */ /* 0x000e640008000600 */
[----:B-1----:R-:W-:-:S13]  /*0570*/  PLOP3.LUT P0, PT, PT, PT, UP0, 0x80, 0x0 ;  /* 0x000000000000781c */ /* 0x002fda0003f0f008 */
[----:B------:R-:W-:Y:S05]  /*0580*/  @!P0 BRA `(.L_x_248) ;  /* 0xfffffffc00f08947 */ /* 0x000fea000383ffff */
[----:B------:R-:W-:Y:S01]  /*0590*/  ULDC.64 UR4, c[0x0][0x8e0] ;  /* 0x0002380000047ab9 */ /* 0x000fe20000000a00 */
[----:B------:R-:W1:Y:S01]  /*05a0*/  S2R R11, SR_CTAID.X ;  /* 0x00000000000b7919 */ /* 0x000e620000002500 */
[----:B------:R-:W-:Y:S01]  /*05b0*/  ISETP.NE.U32.AND P0, PT, RZ, UR4, PT ;  /* 0x00000004ff007c0c */ /* 0x000fe2000bf05070 */
[----:B------:R-:W2:Y:S03]  /*05c0*/  S2R R235, SR_CTAID.Z ;  /* 0x0000000000eb7919 */ /* 0x000ea60000002700 */
[----:B------:R-:W-:-:S13]  /*05d0*/  ISETP.NE.AND.EX P0, PT, RZ, UR5, PT, P0 ;  /* 0x00000005ff007c0c */ /* 0x000fda000bf05300 */
[----:B------:R-:W-:Y:S05]  /*05e0*/  @!P0 BRA `(.L_x_249) ;  /* 0x0000000000148947 */ /* 0x000fea0003800000 */
[----:B------:R-:W2:Y:S01]  /*05f0*/  LDC.64 R2, c[0x0][0x8e0] ;  /* 0x00023800ff027b82 */ /* 0x000ea20000000a00 */
[----:B------:R-:W-:Y:S01]  /*0600*/  ULDC.64 UR4, c[0x0][0x208] ;  /* 0x0000820000047ab9 */ /* 0x000fe20000000a00 */
[----:B--2---:R-:W-:-:S05]  /*0610*/  IMAD.WIDE R2, R235, 0x4, R2 ;  /* 0x00000004eb027825 */ /* 0x004fca00078e0202 */
[----:B------:R2:W5:Y:S01]  /*0620*/  LDG.E R0, desc[UR4][R2.64] ;  /* 0x0000000402007981 */ /* 0x000562000c1e1900 */
[----:B------:R-:W-:Y:S05]  /*0630*/  BRA `(.L_x_250) ;  /* 0x0000000000307947 */ /* 0x000fea0003800000 */
.L_x_249:
[----:B------:R-:W-:Y:S02]  /*0640*/  ULDC.64 UR4, c[0x0][0x8d8] ;  /* 0x0002360000047ab9 */ /* 0x000fe40000000a00 */
[----:B------:R-:W-:-:S04]  /*0650*/  ISETP.NE.U32.AND P0, PT, RZ, UR4, PT ;  /* 0x00000004ff007c0c */ /* 0x000fc8000bf05070 */
[----:B------:R-:W-:-:S13]  /*0660*/  ISETP.NE.AND.EX P0, PT, RZ, UR5, PT, P0 ;  /* 0x00000005ff007c0c */ /* 0x000fda000bf05300 */
[----:B------:R-:W-:Y:S05]  /*0670*/  @!P0 BRA `(.L_x_251) ;  /* 0x00000000001c8947 */ /* 0x000fea0003800000 */
[----:B------:R-:W2:Y:S01]  /*0680*/  LDC.64 R2, c[0x0][0x8d8] ;  /* 0x00023600ff027b82 */ /* 0x000ea20000000a00 */
[----:B------:R-:W-:Y:S01]  /*0690*/  ULDC.64 UR4, c[0x0][0x208] ;  /* 0x0000820000047ab9 */ /* 0x000fe20000000a00 */
[----:B--2---:R-:W-:-:S05]  /*06a0*/  IMAD.WIDE R2, R235, 0x4, R2 ;  /* 0x00000004eb027825 */ /* 0x004fca00078e0202 */
[----:B------:R-:W2:Y:S04]  /*06b0*/  LDG.E R0, desc[UR4][R2.64] ;  /* 0x0000000402007981 */ /* 0x000ea8000c1e1900 */
[----:B------:R-:W2:Y:S02]  /*06c0*/  LDG.E R5, desc[UR4][R2.64+0x4] ;  /* 0x0000040402057981 */ /* 0x000ea4000c1e1900 */
[----:B--2---:R-:W-:Y:S01]  /*06d0*/  IMAD.IADD R0, R5, 0x1, -R0 ;  /* 0x0000000105007824 */ /* 0x004fe200078e0a00 */
[----:B------:R-:W-:Y:S06]  /*06e0*/  BRA `(.L_x_250) ;  /* 0x0000000000047947 */ /* 0x000fec0003800000 */
.L_x_251:
[----:B------:R-:W3:Y:S02]  /*06f0*/  LDC R0, c[0x0][0x8c4] ;  /* 0x00023100ff007b82 */ /* 0x000ee40000000800 */
.L_x_250:
[----:B-12---:R-:W-:-:S05]  /*0700*/  IMAD R3, R11, 0x50, RZ ;  /* 0x000000500b037824 */ /* 0x006fca00078e02ff */
[----:B---3-5:R-:W-:-:S04]  /*0710*/  ISETP.GE.AND P0, PT, R3, R0, PT ;  /* 0x000000000300720c */ /* 0x028fc80003f06270 */
[----:B------:R-:W-:-:S04]  /*0720*/  SEL R235, R235, 0xffffffff, !P0 ;  /* 0xffffffffebeb7807 */ /* 0x000fc80004000000 */
[----:B------:R-:W-:-:S13]  /*0730*/  ISETP.GE.AND P0, PT, R235, RZ, PT ;  /* 0x000000ffeb00720c */ /* 0x000fda0003f06270 */
[----:B------:R-:W-:Y:S05]  /*0740*/  @!P0 BRA `(.L_x_252) ;  /* 0x000000a800f08947 */ /* 0x000fea0003800000 */
[----:B------:R-:W1:Y:S01]  /*0750*/  LDC.64 R4, c[0x0][0x770] ;  /* 0x0001dc00ff047b82 */ /* 0x000e620000000a00 */
[----:B------:R-:W-:-:S07]  /*0760*/  ULDC.64 UR6, c[0x0][0x208] ;  /* 0x0000820000067ab9 */ /* 0x000fce0000000a00 */
[----:B------:R-:W2:Y:S08]  /*0770*/  LDC.64 R2, c[0x0][0x770] ;  /* 0x0001dc00ff027b82 */ /* 0x000eb00000000a00 */
[----:B------:R-:W3:Y:S01]  /*0780*/  LDC.64 R8, c[0x0][0x780] ;  /* 0x0001e000ff087b82 */ /* 0x000ee20000000a00 */
[----:B-1----:R-:W-:-:S04]  /*0790*/  ISETP.NE.U32.AND P1, PT, R4, RZ, PT ;  /* 0x000000ff0400720c */ /* 0x002fc80003f25070 */
[----:B------:R-:W-:Y:S01]  /*07a0*/  ISETP.NE.AND.EX P1, PT, R5, RZ, PT, P1 ;  /* 0x000000ff0500720c */ /* 0x000fe20003f25310 */
[----:B--2---:R-:W-:Y:S01]  /*07b0*/  IMAD.WIDE R6, R235, 0x4, R2 ;  /* 0x00000004eb067825 */ /* 0x004fe200078e0202 */
[----:B---3--:R-:W-:-:S11]  /*07c0*/  ISETP.NE.U32.AND P0, PT, R8, RZ, PT ;  /* 0x000000ff0800720c */ /* 0x008fd60003f05070 */
[----:B------:R-:W2:Y:S01]  /*07d0*/  @P1 LDG.E R2, desc[UR6][R6.64] ;  /* 0x0000000606021981 */ /* 0x000ea2000c1e1900 */
[----:B------:R-:W-:Y:S01]  /*07e0*/  ISETP.NE.AND.EX P0, PT, R9, RZ, PT, P0 ;  /* 0x000000ff0900720c */ /* 0x000fe20003f05300 */
[----:B------:R-:W1:-:S12]  /*07f0*/  LDC R8, c[0x0][0x290] ;  /* 0x0000a400ff087b82 */ /* 0x000e580000000800 */
[----:B------:R-:W3:Y:S01]  /*0800*/  @P0 LDC.64 R4, c[0x0][0x780] ;  /* 0x0001e000ff040b82 */ /* 0x000ee20000000a00 */
[----:B------:R-:W-:Y:S02]  /*0810*/  ULDC UR4, c[0x0][0x280] ;  /* 0x0000a00000047ab9 */ /* 0x000fe40000000800 */
[----:B------:R-:W-:Y:S01]  /*0820*/  IMAD.U32 R0, RZ, RZ, UR4 ;  /* 0x00000004ff007e24 */ /* 0x000fe2000f8e00ff */
[----:B------:R-:W-:Y:S02]  /*0830*/  ULDC.64 UR4, c[0x0][0x788] ;  /* 0x0001e20000047ab9 */ /* 0x000fe40000000a00 */
[----:B------:R-:W-:-:S04]  /*0840*/  ISETP.NE.U32.AND P2, PT, RZ, UR4, PT ;  /* 0x00000004ff007c0c */ /* 0x000fc8000bf45070 */
[----:B------:R-:W-:Y:S01]  /*0850*/  ISETP.NE.AND.EX P2, PT, RZ, UR5, PT, P2 ;  /* 0x00000005ff007c0c */ /* 0x000fe2000bf45320 */
[----:B---3--:R-:W-:-:S05]  /*0860*/  @P0 IMAD.WIDE R4, R235, 0x4, R4 ;  /* 0x00000004eb040825 */ /* 0x008fca00078e0204 */
[----:B------:R3:W5:Y:S01]  /*0870*/  @P0 LDG.E R0, desc[UR6][R4.64] ;  /* 0x0000000604000981 */ /* 0x000762000c1e1900 */
[----:B--2---:R-:W-:-:S05]  /*0880*/  @P1 IMAD R2, R235, 0x40, R2 ;  /* 0x00000040eb021824 */ /* 0x004fca00078e0202 */
[----:B------:R-:W-:-:S04]  /*0890*/  @P1 SHF.R.S32.HI R3, RZ, 0x1f, R2 ;  /* 0x0000001fff031819 */ /* 0x000fc80000011402 */
[----:B------:R-:W-:-:S05]  /*08a0*/  @P1 LEA.HI R3, R3, R2, RZ, 0x6 ;  /* 0x0000000203031211 */ /* 0x000fca00078f30ff */
[----:B------:R-:W-:-:S05]  /*08b0*/  @P1 IMAD.SHL.U32 R3, R3, 0x100, RZ ;  /* 0x0000010003031824 */ /* 0x000fca00078e00ff */
[----:B------:R-:W-:Y:S02]  /*08c0*/  @P1 LOP3.LUT R9, R3, 0xffffc000, RZ, 0xc0, !PT ;  /* 0xffffc00003091812 */ /* 0x000fe400078ec0ff */
[----:B------:R-:W-:Y:S02]  /*08d0*/  CS2R R2, SRZ ;  /* 0x0000000000027805 */ /* 0x000fe4000001ff00 */
[----:B---3--:R-:W-:Y:S01]  /*08e0*/  @P1 SHF.R.S32.HI R4, RZ, 0x1f, R9 ;  /* 0x0000001fff041819 */ /* 0x008fe20000011409 */
[----:B-1----:R-:W-:Y:S06]  /*08f0*/  @P0 BRA `(.L_x_253) ;  /* 0x0000000000140947 */ /* 0x002fec0003800000 */
[----:B------:R-:W-:Y:S05]  /*0900*/  @!P1 BRA `(.L_x_253) ;  /* 0x0000000000109947 */ /* 0x000fea0003800000 */
[----:B------:R-:W-:Y:S02]  /*0910*/  ULDC.64 UR4, c[0x0][0x208] ;  /* 0x0000820000047ab9 */ /* 0x000fe40000000a00 */
[----:B------:R-:W2:Y:S04]  /*0920*/  LDG.E R5, desc[UR4][R6.64] ;  /* 0x0000000406057981 */ /* 0x000ea8000c1e1900 */
[----:B-----5:R-:W2:Y:S02]  /*0930*/  LDG.E R0, desc[UR4][R6.64+0x4] ;  /* 0x0000040406007981 */ /* 0x020ea4000c1e1900 */
[----:B--2---:R-:W-:-:S07]  /*0940*/  IMAD.IADD R0, R0, 0x1, -R5 ;  /* 0x0000000100007824 */ /* 0x004fce00078e0a05 */
.L_x_253:
[----:B------:R-:W-:Y:S02]  /*0950*/  @P1 IMAD.MOV.U32 R2, RZ, RZ, R9 ;  /* 0x000000ffff021224 */ /* 0x000fe400078e0009 */
[----:B------:R-:W-:Y:S01]  /*0960*/  @P1 IMAD.MOV.U32 R3, RZ, RZ, R4 ;  /* 0x000000ffff031224 */ /* 0x000fe200078e0004 */
[----:B------:R-:W-:Y:S06]  /*0970*/  @!P2 BRA `(.L_x_254) ;  /* 0x000000000014a947 */ /* 0x000fec0003800000 */
[----:B------:R-:W1:Y:S01]  /*0980*/  LDC.64 R4, c[0x0][0x788] ;  /* 0x0001e200ff047b82 */ /* 0x000e620000000a00 */
[----:B------:R-:W-:Y:S01]  /*0990*/  ULDC.64 UR4, c[0x0][0x208] ;  /* 0x0000820000047ab9 */ /* 0x000fe20000000a00 */
[----:B-1----:R-:W-:-:S05]  /*09a0*/  IMAD.WIDE R4, R235, 0x4, R4 ;  /* 0x00000004eb047825 */ /* 0x002fca00078e0204 */
[----:B------:R1:W5:Y:S01]  /*09b0*/  LDG.E R8, desc[UR4][R4.64] ;  /* 0x0000000404087981 */ /* 0x000362000c1e1900 */
[----:B------:R-:W-:Y:S05]  /*09c0*/  BRA `(.L_x_255) ;  /* 0x0000000000287947 */ /* 0x000fea0003800000 */
.L_x_254:
        /* <DEDUP_REMOVED lines=9> */
[----:B--2---:R-:W-:-:S07]  /*0a60*/  IMAD.IADD R8, R7, 0x1, -R8 ;  /* 0x0000000107087824 */ /* 0x004fce00078e0a08 */
.L_x_255:
        /* <DEDUP_REMOVED lines=83> */
[----:B-1----:R-:W1:Y:S01]  /*0fa0*/  S2R R5, SR_CgaCtaId ;  /* 0x0000000000057919 */ /* 0x002e620000008800 */
[----:B------:R-:W-:Y:S01]  /*0fb0*/  MOV R18, 0x400 ;  /* 0x0000040000127802 */ /* 0x000fe20000000f00 */
[----:B------:R-:W-:Y:S01]  /*0fc0*/  VIADD R9, R0, 0x3f ;  /* 0x0000003f00097836 */ /* 0x000fe20000000000 */
[----:B------:R-:W-:Y:S01]  /*0fd0*/  SHF.L.U32 R13, RZ, 0x1f, RZ ;  /* 0x0000001fff0d7819 */ /* 0x000fe200000006ff */
[----:B------:R-:W2:Y:S01]  /*0fe0*/  S2R R4, SR_TID.X ;  /* 0x0000000000047919 */ /* 0x000ea20000002100 */
[----:B------:R-:W-:Y:S02]  /*0ff0*/  IMAD R10, R11, -0x50, R8 ;  /* 0xffffffb00b0a7824 */ /* 0x000fe400078e0208 */
[----:B------:R-:W-:-:S04]  /*1000*/  SHF.R.S32.HI R12, RZ, 0x1f, R9 ;  /* 0x0000001fff0c7819 */ /* 0x000fc80000011409 */
[----:B------:R-:W-:Y:S02]  /*1010*/  LEA.HI R12, R12, R9, RZ, 0x6 ;  /* 0x000000090c0c7211 */ /* 0x000fe400078f30ff */
[----:B-1----:R-:W-:-:S04]  /*1020*/  LEA R18, R5, R18, 0x18 ;  /* 0x0000001205127211 */ /* 0x002fc800078ec0ff */
[----:B------:R-:W1:Y:S01]  /*1030*/  SYNCS.PHASECHK.TRANS64.TRYWAIT P0, [R18+URZ+0x31800], R13 ;  /* 0x0318000d120075a7 */ /* 0x000e62000800017f */
[----:B--2---:R-:W-:-:S05]  /*1040*/  VIADD R4, R4, 0xffffff80 ;  /* 0xffffff8004047836 */ /* 0x004fca0000000000 */
[----:B------:R-:W-:-:S04]  /*1050*/  SHF.R.S32.HI R5, RZ, 0x1f, R4 ;  /* 0x0000001fff057819 */ /* 0x000fc80000011404 */
[CC--:B------:R-:W-:Y:S02]  /*1060*/  LEA.HI R6, R5.reuse, R4.reuse, RZ, 0x7 ;  /* 0x0000000405067211 */ /* 0x0c0fe400078f38ff */
[CC--:B------:R-:W-:Y:S02]  /*1070*/  LEA.HI R8, R5.reuse, R4.reuse, RZ, 0x5 ;  /* 0x0000000405087211 */ /* 0x0c0fe400078f28ff */
[----:B------:R-:W-:Y:S02]  /*1080*/  SHF.R.S32.HI R0, RZ, 0x7, R6 ;  /* 0x00000007ff007819 */ /* 0x000fe40000011406 */
[----:B------:R-:W-:-:S03]  /*1090*/  LEA.HI R9, R5, R4, RZ, 0x4 ;  /* 0x0000000405097211 */ /* 0x000fc600078f20ff */
[----:B------:R2:W3:Y:S02]  /*10a0*/  SHFL.IDX PT, R7, R0, RZ, 0x1f ;  /* 0x00001fff00077589 */ /* 0x0004e400000e0000 */
[----:B-12---:R-:W-:Y:S05]  /*10b0*/  @P0 BRA `(.L_x_257) ;  /* 0x0000000000080947 */ /* 0x006fea0003800000 */
[----:B------:R-:W1:Y:S02]  /*10c0*/  SYNCS.PHASECHK.TRANS64.TRYWAIT P0, [R18+URZ+0x31800], R13 ;  /* 0x0318000d120075a7 */ /* 0x000e64000800017f */
[----:B-1----:R-:W-:Y:S05]  /*10d0*/  @!P0 BRA `(.L_x_258) ;  /* 0x000000a000948947 */ /* 0x002fea0003800000 */
.L_x_257:
[----:B------:R-:W2:Y:S01]  /*10e0*/  S2UR UR4, SR_CTAID.Y ;  /* 0x00000000000479c3 */ /* 0x000ea20000002600 */
[----:B------:R-:W-:Y:S01]  /*10f0*/  LOP3.LUT R11, R9, 0xffffff0, RZ, 0xc0, !PT ;  /* 0x0ffffff0090b7812 */ /* 0x000fe200078ec0ff */
[----:B------:R-:W-:Y:S01]  /*1100*/  IMAD.MOV.U32 R228, RZ, RZ, RZ ;  /* 0x000000ffffe47224 */ /* 0x000fe200078e00ff */
[--C-:B------:R-:W-:Y:S01]  /*1110*/  SHF.R.S32.HI R9, RZ, 0x5, R8.reuse ;  /* 0x00000005ff097819 */ /* 0x100fe20000011408 */
[----:B------:R-:W-:Y:S01]  /*1120*/  IMAD.MOV.U32 R19, RZ, RZ, RZ ;  /* 0x000000ffff137224 */ /* 0x000fe200078e00ff */
[----:B------:R-:W-:Y:S01]  /*1130*/  LOP3.LUT R5, R6, 0xffffff80, RZ, 0xc0, !PT ;  /* 0xffffff8006057812 */ /* 0x000fe200078ec0ff */
[----:B------:R-:W-:Y:S01]  /*1140*/  IMAD.IADD R11, R4, 0x1, -R11 ;  /* 0x00000001040b7824 */ /* 0x000fe200078e0a0b */
[----:B------:R-:W-:Y:S01]  /*1150*/  SHF.R.S32.HI R8, RZ, 0x1f, R8 ;  /* 0x0000001fff087819 */ /* 0x000fe20000011408 */
[----:B------:R-:W4:Y:S01]  /*1160*/  LDC.64 R16, c[0x0][0x2d8] ;  /* 0x0000b600ff107b82 */ /* 0x000f220000000a00 */
[----:B------:R-:W-:Y:S01]  /*1170*/  LEA.HI R6, R0, R0, RZ, 0x1 ;  /* 0x0000000000067211 */ /* 0x000fe200078f08ff */
[----:B------:R-:W-:Y:S01]  /*1180*/  IMAD.IADD R5, R4, 0x1, -R5 ;  /* 0x0000000104057824 */ /* 0x000fe200078e0a05 */
[----:B------:R-:W-:Y:S01]  /*1190*/  LEA.HI R8, R8, R9, RZ, 0x2 ;  /* 0x0000000908087211 */ /* 0x000fe200078f10ff */
[----:B------:R-:W-:Y:S01]  /*11a0*/  IMAD R11, R0, 0x40, R11 ;  /* 0x00000040000b7824 */ /* 0x000fe200078e020b */
[----:B-1----:R-:W-:Y:S01]  /*11b0*/  LOP3.LUT R13, R6, 0xfffffffe, RZ, 0xc0, !PT ;  /* 0xfffffffe060d7812 */ /* 0x002fe200078ec0ff */
[----:B------:R-:W-:Y:S01]  /*11c0*/  IMAD R14, R0, 0x800, R5 ;  /* 0x00000800000e7824 */ /* 0x000fe200078e0205 */
[----:B---3--:R-:W-:-:S02]  /*11d0*/  LEA.HI R4, R7, R7, RZ, 0x1 ;  /* 0x0000000707047211 */ /* 0x008fc400078f08ff */
[----:B------:R-:W-:Y:S02]  /*11e0*/  CS2R R214, SRZ ;  /* 0x0000000000d67805 */ /* 0x000fe4000001ff00 */
[----:B------:R-:W-:Y:S01]  /*11f0*/  LOP3.LUT R8, R8, 0xfffffc, RZ, 0xc0, !PT ;  /* 0x00fffffc08087812 */ /* 0x000fe200078ec0ff */
[----:B------:R-:W-:Y:S01]  /*1200*/  IMAD.IADD R13, R0, 0x1, -R13 ;  /* 0x00000001000d7824 */ /* 0x000fe200078e0a0d */
[----:B------:R-:W-:Y:S02]  /*1210*/  SHF.R.S32.HI R6, RZ, 0x1f, R5 ;  /* 0x0000001fff067819 */ /* 0x000fe40000011405 */
[----:B------:R-:W-:Y:S02]  /*1220*/  CS2R R212, SRZ ;  /* 0x0000000000d47805 */ /* 0x000fe4000001ff00 */
[----:B------:R-:W-:Y:S01]  /*1230*/  LOP3.LUT R4, R4, 0xfffffffe, RZ, 0xc0, !PT ;  /* 0xfffffffe04047812 */ /* 0x000fe200078ec0ff */
[----:B------:R-:W-:Y:S01]  /*1240*/  IMAD.IADD R8, R9, 0x1, -R8 ;  /* 0x0000000109087824 */ /* 0x000fe200078e0a08 */
[----:B------:R-:W-:Y:S01]  /*1250*/  LEA.HI R0, R6, R5, RZ, 0x2 ;  /* 0x0000000506007211 */ /* 0x000fe200078f10ff */
[----:B------:R-:W-:Y:S01]  /*1260*/  IMAD.SHL.U32 R9, R14, 0x4, RZ ;  /* 0x000000040e097824 */ /* 0x000fe200078e00ff */
[----:B--2---:R-:W-:Y:S01]  /*1270*/  USHF.R.S32.HI UR5, URZ, 0x1f, UR4 ;  /* 0x0000001f3f057899 */ /* 0x004fe20008011404 */
[----:B------:R-:W-:Y:S01]  /*1280*/  IMAD.IADD R4, R7, 0x1, -R4 ;  /* 0x0000000107047824 */ /* 0x000fe200078e0a04 */
[--C-:B------:R-:W-:Y:S01]  /*1290*/  SHF.R.S32.HI R7, RZ, 0x2, R0.reuse ;  /* 0x00000002ff077819 */ /* 0x100fe20000011400 */
[----:B------:R-:W-:Y:S01]  /*12a0*/  IMAD R11, R8, 0x10, R11 ;  /* 0x00000010080b7824 */ /* 0x000fe200078e020b */
[----:B------:R-:W-:Y:S01]  /*12b0*/  SHF.R.S32.HI R8, RZ, 0x1f, R0 ;  /* 0x0000001fff087819 */ /* 0x000fe20000011400 */
[----:B------:R-:W-:Y:S01]  /*12c0*/  IMAD R13, R13, -0x8, R10 ;  /* 0xfffffff80d0d7824 */ /* 0x000fe200078e020a */
[----:B------:R-:W-:Y:S01]  /*12d0*/  LOP3.LUT R0, R0, 0xfffffffc, RZ, 0xc0, !PT ;  /* 0xfffffffc00007812 */ /* 0x000fe200078ec0ff */
[----:B----4-:R-:W-:Y:S01]  /*12e0*/  IMAD R10, R16, UR5, RZ ;  /* 0x00000005100a7c24 */ /* 0x010fe2000f8e02ff */
[----:B------:R-:W-:-:S02]  /*12f0*/  IADD3 R2, P0, R9, R2, RZ ;  /* 0x0000000209027210 */ /* 0x000fc40007f1e0ff */
[----:B------:R-:W-:Y:S02]  /*1300*/  CS2R R210, SRZ ;  /* 0x0000000000d27805 */ /* 0x000fe4000001ff00 */
[----:B------:R-:W-:Y:S01]  /*1310*/  LEA.HI R6, R6, R5, RZ, 0x5 ;  /* 0x0000000506067211 */ /* 0x000fe200078f28ff */
[----:B------:R-:W-:Y:S01]  /*1320*/  IMAD.IADD R0, R5, 0x1, -R0 ;  /* 0x0000000105007824 */ /* 0x000fe200078e0a00 */
[----:B------:R-:W-:Y:S02]  /*1330*/  LEA.HI R8, R8, R7, RZ, 0x3 ;  /* 0x0000000708087211 */ /* 0x000fe400078f18ff */
[----:B------:R-:W-:Y:S02]  /*1340*/  CS2R R208, SRZ ;  /* 0x0000000000d07805 */ /* 0x000fe4000001ff00 */
[----:B------:R-:W-:Y:S01]  /*1350*/  SHF.R.S32.HI R5, RZ, 0x1f, R235 ;  /* 0x0000001fff057819 */ /* 0x000fe200000114eb */
[----:B------:R-:W-:Y:S01]  /*1360*/  IMAD R0, R0, -0x2, R13 ;  /* 0xfffffffe00007824 */ /* 0x000fe200078e020d */
[----:B------:R-:W-:Y:S01]  /*1370*/  LEA.HI.X.SX32 R3, R9, R3, 0x1, P0 ;  /* 0x0000000309037211 */ /* 0x000fe200000f0eff */
[----:B------:R-:W-:Y:S01]  /*1380*/  IMAD R9, R17, UR4, R10 ;  /* 0x0000000411097c24 */ /* 0x000fe2000f8e020a */
[----:B------:R-:W-:-:S02]  /*1390*/  LOP3.LUT R8, R8, 0xfffffff8, RZ, 0xc0, !PT ;  /* 0xfffffff808087812 */ /* 0x000fc400078ec0ff */
[----:B------:R-:W-:Y:S02]  /*13a0*/  CS2R R206, SRZ ;  /* 0x0000000000ce7805 */ /* 0x000fe4000001ff00 */
[----:B------:R-:W-:Y:S01]  /*13b0*/  SEL R5, R5, RZ, !P1 ;  /* 0x000000ff05057207 */ /* 0x000fe20004800000 */
[----:B------:R-:W-:Y:S01]  /*13c0*/  IMAD.WIDE.U32 R2, R16, UR4, R2 ;  /* 0x0000000410027c25 */ /* 0x000fe2000f8e0002 */
[----:B------:R-:W-:Y:S01]  /*13d0*/  ULDC.64 UR4, c[0x0][0x2e0] ;  /* 0x0000b80000047ab9 */ /* 0x000fe20000000a00 */
[----:B------:R-:W-:Y:S02]  /*13e0*/  SEL R231, R235, RZ, !P1 ;  /* 0x000000ffebe77207 */ /* 0x000fe40004800000 */
[----:B------:R-:W-:Y:S01]  /*13f0*/  CS2R R204, SRZ ;  /* 0x0000000000cc7805 */ /* 0x000fe2000001ff00 */
[----:B------:R-:W-:Y:S01]  /*1400*/  IMAD.IADD R7, R7, 0x1, -R8 ;  /* 0x0000000107077824 */ /* 0x000fe200078e0a08 */
[----:B------:R-:W-:Y:S01]  /*1410*/  SHF.R.S32.HI R6, RZ, 0x5, R6 ;  /* 0x00000005ff067819 */ /* 0x000fe20000011406 */
[----:B------:R-:W-:Y:S01]  /*1420*/  IMAD R8, R5, UR4, RZ ;  /* 0x0000000405087c24 */ /* 0x000fe2000f8e02ff */
[----:B------:R-:W-:Y:S01]  /*1430*/  LOP3.LUT R229, R21, 0x1, RZ, 0xfc, !PT ;  /* 0x0000000115e57812 */ /* 0x000fe200078efcff */
[----:B------:R-:W-:Y:S01]  /*1440*/  IMAD.IADD R3, R3, 0x1, R9 ;  /* 0x0000000103037824 */ /* 0x000fe200078e0209 */
        /* <DEDUP_REMOVED lines=9> */
[----:B------:R-:W-:Y:S01]  /*14e0*/  IMAD R232, R6, 0x10, R7 ;  /* 0x0000001006e87824 */ /* 0x000fe200078e0207 */
[----:B------:R-:W-:Y:S01]  /*14f0*/  CS2R R190, SRZ ;  /* 0x0000000000be7805 */ /* 0x000fe2000001ff00 */
[----:B------:R-:W-:Y:S01]  /*1500*/  IMAD.MOV.U32 R16, RZ, RZ, RZ ;  /* 0x000000ffff107224 */ /* 0x000fe200078e00ff */
[----:B------:R-:W-:Y:S01]  /*1510*/  CS2R R188, SRZ ;  /* 0x0000000000bc7805 */ /* 0x000fe2000001ff00 */
[----:B------:R-:W-:Y:S01]  /*1520*/  IMAD.MOV.U32 R3, RZ, RZ, RZ ;  /* 0x000000ffff037224 */ /* 0x000fe200078e00ff */
        /* <DEDUP_REMOVED lines=71> */
.L_x_269:
[----:B------:R-:W-:-:S13]  /*19a0*/  ISETP.NE.AND P0, PT, R229, 0x3, PT ;  /* 0x00000003e500780c */ /* 0x000fda0003f05270 */
[----:B-1----:R-:W-:Y:S05]  /*19b0*/  @!P0 BRA `(.L_x_259) ;  /* 0x0000000000048947 */ /* 0x002fea0003800000 */
[----:B------:R-:W-:Y:S01]  /*19c0*/  BPT.TRAP 0x1 ;  /* 0x000000040000795c */ /* 0x000fe20000300000 */
.L_x_259:
[----:B------:R-:W-:Y:S01]  /*19d0*/  IMAD R17, R3, 0x8, R18 ;  /* 0x0000000803117824 */ /* 0x000fe200078e0212 */
[----:B------:R-:W-:-:S04]  /*19e0*/  SHF.L.U32 R8, R228, 0x1f, RZ ;  /* 0x0000001fe4087819 */ /* 0x000fc800000006ff */
[----:B------:R1:W2:Y:S01]  /*19f0*/  SYNCS.PHASECHK.TRANS64.TRYWAIT P1, [R17+URZ+0x31810], R8 ;  /* 0x03181008110075a7 */ /* 0x0002a2000802017f */
[----:B------:R-:W-:Y:S05]  /*1a00*/  @!P0 BRA `(.L_x_260) ;  /* 0x0000000000048947 */ /* 0x000fea0003800000 */
[----:B------:R-:W-:Y:S01]  /*1a10*/  BPT.TRAP 0x1 ;  /* 0x000000040000795c */ /* 0x000fe20000300000 */
.L_x_260:
        /* <DEDUP_REMOVED lines=11> */
.L_x_261:
[----:B------:R-:W-:Y:S01]  /*1ad0*/  IMAD R7, R3, 0x800, R10 ;  /* 0x0000080003077824 */ /* 0x000fe200078e020a */
[C---:B------:R-:W-:Y:S01]  /*1ae0*/  R2UR UR6, R6.reuse ;  /* 0x00000000060672ca */ /* 0x040fe200000e0000 */
[C---:B-12---:R-:W-:Y:S01]  /*1af0*/  VIADD R8, R6.reuse, 0x80 ;  /* 0x0000008006087836 */ /* 0x046fe20000000000 */
        /* <DEDUP_REMOVED lines=417> */
[----:B------:R1:W2:Y:S02]  /*3510*/  LDS R8, [R7+0x2c100] ;  /* 0x02c1000007087984 */ /* 0x0002a40000000800 */
[----:B------:R-:W-:Y:S02]  /*3520*/  R2UR UR11, R6 ;  /* 0x00000000060b72ca */ /* 0x000fe400000e0000 */
[----:B------:R1:W3:Y:S01]  /*3530*/  LDS R9, [R7+0x2c120] ;  /* 0x02c1200007097984 */ /* 0x0002e20000000800 */
        /* <DEDUP_REMOVED lines=13> */
[----:B-1----:R-:W-:Y:S05]  /*3610*/  @!P0 BRA `(.L_x_263) ;  /* 0x0000000000048947 */ /* 0x002fea0003800000 */
[----:B------:R-:W-:Y:S01]  /*3620*/  BPT.TRAP 0x1 ;  /* 0x000000040000795c */ /* 0x000fe20000300000 */
.L_x_263:
[----:B------:R-:W-:-:S04]  /*3630*/  SHF.L.U32 R11, R19, 0x1f, RZ ;  /* 0x0000001f130b7819 */ /* 0x000fc800000006ff */
[----:B------:R1:W4:Y:S01]  /*3640*/  SYNCS.PHASECHK.TRANS64.TRYWAIT P1, [R18+URZ+0x31830], R11 ;  /* 0x0318300b120075a7 */ /* 0x000322000802017f */
[----:B------:R-:W-:Y:S05]  /*3650*/  @!P0 BRA `(.L_x_264) ;  /* 0x0000000000048947 */ /* 0x000fea0003800000 */
[----:B------:R-:W-:Y:S01]  /*3660*/  BPT.TRAP 0x1 ;  /* 0x000000040000795c */ /* 0x000fe20000300000 */
.L_x_264:
        /* <DEDUP_REMOVED lines=8> */
[----:B----4-:R-:W-:Y:S06]  /*36f0*/  @P1 BRA `(.L_x_265) ;  /* 0x0000000000081947 */ /* 0x010fec0003800000 */
[----:B------:R-:W4:Y:S02]  /*3700*/  SYNCS.PHASECHK.TRANS64.TRYWAIT P1, [R18+URZ+0x31830], R11 ;  /* 0x0318300b120075a7 */ /* 0x000f24000802017f */
[----:B----4-:R-:W-:Y:S05]  /*3710*/  @!P1 BRA `(.L_x_266) ;  /* 0x0000007c002c9947 */ /* 0x010fea0003800000 */
.L_x_265:
[C---:B------:R-:W-:Y:S01]  /*3720*/  VIADD R10, R6.reuse, 0x80 ;  /* 0x00000080060a7836 */ /* 0x040fe20000000000 */
[----:B------:R-:W-:Y:S01]  /*3730*/  R2UR UR4, R7 ;  /* 0x00000000070472ca */ /* 0x000fe200000e0000 */
[C---:B-1--4-:R-:W-:Y:S01]  /*3740*/  VIADD R11, R6.reuse, 0x100 ;  /* 0x00000100060b7836 */ /* 0x052fe20000000000 */
        /* <DEDUP_REMOVED lines=466> */
[----:B------:R-:W1:Y:S01]  /*5470*/  MUFU.TANH R10, R10 ;  /* 0x0000000a000a7308 */ /* 0x000e620000002400 */
[----:B------:R-:W-:Y:S01]  /*5480*/  FMUL.FTZ R25, R29, UR61 ;  /* 0x0000003d1d197c20 */ /* 0x000fe20008410000 */
[----:B------:R-:W-:Y:S01]  /*5490*/  FMUL.FTZ R28, R32, UR61 ;  /* 0x0000003d201c7c20 */ /* 0x000fe20008410000 */
[----:B------:R-:W4:Y:S01]  /*54a0*/  LDS R15, [R27+0x2c300] ;  /* 0x02c300001b0f7984 */ /* 0x000f220000000800 */
[----:B------:R-:W-:Y:S01]  /*54b0*/  FMUL.FTZ R29, R35, UR61 ;  /* 0x0000003d231d7c20 */ /* 0x000fe20008410000 */
[----:B------:R-:W-:Y:S01]  /*54c0*/  FMUL.FTZ R26, R30, UR61 ;  /* 0x0000003d1e1a7c20 */ /* 0x000fe20008410000 */
[----:B------:R-:W-:Y:S01]  /*54d0*/  FMUL.FTZ R30, R36, UR61 ;  /* 0x0000003d241e7c20 */ /* 0x000fe20008410000 */
[----:B------:R5:W4:Y:S01]  /*54e0*/  LDS R14, [R27+0x2c320] ;  /* 0x02c320001b0e7984 */ /* 0x000b220000000800 */
[----:B------:R-:W3:Y:S01]  /*54f0*/  MUFU.TANH R11, R11 ;  /* 0x0000000b000b7308 */ /* 0x000ee20000002400 */
[----:B------:R-:W-:Y:S01]  /*5500*/  FMUL.FTZ R36, R40, UR61 ;  /* 0x0000003d28247c20 */ /* 0x000fe20008410000 */
[----:B------:R-:W-:Y:S01]  /*5510*/  FMUL.FTZ R32, R38, UR61 ;  /* 0x0000003d26207c20 */ /* 0x000fe20008410000 */
[----:B------:R-:W-:Y:S01]  /*5520*/  FMUL.FTZ R39, R39, UR61 ;  /* 0x0000003d27277c20 */ /* 0x000fe20008410000 */
[----:B------:R-:W-:Y:S01]  /*5530*/  FMUL.FTZ R40, R42, UR61 ;  /* 0x0000003d2a287c20 */ /* 0x000fe20008410000 */
[----:B-----5:R-:W-:-:S03]  /*5540*/  FMUL.FTZ R27, R31, UR61 ;  /* 0x0000003d1f1b7c20 */ /* 0x020fc60008410000 */
[----:B------:R-:W5:Y:S01]  /*5550*/  MUFU.TANH R12, R12 ;  /* 0x0000000c000c7308 */ /* 0x000f620000002400 */
[C---:B-1----:R-:W-:Y:S01]  /*5560*/  FSEL R7, R10.reuse, -INF , P1 ;  /* 0xff8000000a077808 */ /* 0x042fe20000800000 */
[----:B------:R-:W-:Y:S01]  /*5570*/  FFMA.FTZ R10, -R10, R10, 1 ;  /* 0x3f8000000a0a7423 */ /* 0x000fe2000001010a */
[----:B------:R-:W-:-:S03]  /*5580*/  FMUL.FTZ R31, R37, UR61 ;  /* 0x0000003d251f7c20 */ /* 0x000fc60008410000 */
[----:B--2---:R-:W-:Y:S02]  /*5590*/  FFMA.FTZ R23, R7, UR60, -R8 ;  /* 0x0000003c07177c23 */ /* 0x004fe40008010808 */
[----:B------:R-:W1:Y:S01]  /*55a0*/  MUFU.TANH R13, R13 ;  /* 0x0000000d000d7308 */ /* 0x000e620000002400 */
[----:B---3--:R-:W-:Y:S02]  /*55b0*/  FSEL R6, R11, -INF , P1 ;  /* 0xff8000000b067808 */ /* 0x008fe40000800000 */
[----:B------:R-:W-:-:S03]  /*55c0*/  ISETP.GT.AND P1, PT, R0, 0x1, PT ;  /* 0x000000010000780c */ /* 0x000fc60003f24270 */
[----:B------:R-:W-:Y:S02]  /*55d0*/  FFMA.FTZ R21, R6, UR60, -R9 ;  /* 0x0000003c06157c23 */ /* 0x000fe40008010809 */
[----:B------:R-:W-:Y:S01]  /*55e0*/  MUFU.EX2 R23, R23 ;  /* 0x0000001700177308 */ /* 0x000fe20000000800 */
[----:B-----5:R-:W-:Y:S01]  /*55f0*/  FSEL R7, R12, -INF , P1 ;  /* 0xff8000000c077808 */ /* 0x020fe20000800000 */
[----:B------:R-:W-:-:S04]  /*5600*/  WARPGROUP.DEPBAR.LE gsb0, 0x0 ;  /* 0x00008000000079c5 */ /* 0x000fc80000010000 */
[----:B------:R-:W-:Y:S02]  /*5610*/  FFMA.FTZ R22, R7, UR60, -R8 ;  /* 0x0000003c07167c23 */ /* 0x000fe40008010808 */
[----:B------:R-:W-:Y:S01]  /*5620*/  MUFU.EX2 R21, R21 ;  /* 0x0000001500157308 */ /* 0x000fe20000000800 */
[C---:B-1----:R-:W-:Y:S01]  /*5630*/  FSEL R6, R13.reuse, -INF , P1 ;  /* 0xff8000000d067808 */ /* 0x042fe20000800000 */
[----:B------:R-:W-:Y:S01]  /*5640*/  FFMA.FTZ R13, -R13, R13, 1 ;  /* 0x3f8000000d0d7423 */ /* 0x000fe2000001010d */
[--C-:B----4-:R-:W-:Y:S01]  /*5650*/  FADD.FTZ R44, R44, -R15.reuse ;  /* 0x8000000f2c2c7221 */ /* 0x110fe20000010000 */
[----:B------:R-:W-:Y:S01]  /*5660*/  ISETP.GT.AND P1, PT, R0, 0x11, PT ;  /* 0x000000110000780c */ /* 0x000fe20003f24270 */
[----:B------:R-:W-:Y:S01]  /*5670*/  FADD.FTZ R48, R48, -R15 ;  /* 0x8000000f30307221 */ /* 0x000fe20000010000 */
[----:B------:R-:W-:Y:S01]  /*5680*/  FFMA.FTZ R20, R6, UR60, -R9 ;  /* 0x0000003c06147c23 */ /* 0x000fe20008010809 */
[--C-:B------:R-:W-:Y:S01]  /*5690*/  FADD.FTZ R46, R46, -R14.reuse ;  /* 0x8000000e2e2e7221 */ /* 0x100fe20000010000 */
[----:B------:R-:W1:Y:S01]  /*56a0*/  MUFU.EX2 R22, R22 ;  /* 0x0000001600167308 */ /* 0x000e620000000800 */
[--C-:B------:R-:W-:Y:S01]  /*56b0*/  FADD.FTZ R47, R47, -R14.reuse ;  /* 0x8000000e2f2f7221 */ /* 0x100fe20000010000 */
[--C-:B------:R-:W-:Y:S01]  /*56c0*/  FADD.FTZ R45, R45, -R15.reuse ;  /* 0x8000000f2d2d7221 */ /* 0x100fe20000010000 */
[--C-:B------:R-:W-:Y:S01]  /*56d0*/  FADD.FTZ R49, R49, -R15.reuse ;  /* 0x8000000f31317221 */ /* 0x100fe20000010000 */
[--C-:B------:R-:W-:Y:S01]  /*56e0*/  FADD.FTZ R52, R52, -R15.reuse ;  /* 0x8000000f34347221 */ /* 0x100fe20000010000 */
[--C-:B------:R-:W-:Y:S01]  /*56f0*/  FADD.FTZ R53, R53, -R15.reuse ;  /* 0x8000000f35357221 */ /* 0x100fe20000010000 */
[--C-:B------:R-:W-:Y:S01]  /*5700*/  FADD.FTZ R220, R220, -R15.reuse ;  /* 0x8000000fdcdc7221 */ /* 0x100fe20000010000 */
[--C-:B------:R-:W-:Y:S01]  /*5710*/  FADD.FTZ R216, R216, -R15.reuse ;  /* 0x8000000fd8d87221 */ /* 0x100fe20000010000 */
[----:B------:R-:W2:Y:S01]  /*5720*/  MUFU.EX2 R20, R20 ;  /* 0x0000001400147308 */ /* 0x000ea20000000800 */
[--C-:B------:R-:W-:Y:S01]  /*5730*/  FADD.FTZ R217, R217, -R15.reuse ;  /* 0x8000000fd9d97221 */ /* 0x100fe20000010000 */
[----:B------:R-:W-:Y:S01]  /*5740*/  FADD.FTZ R15, R221, -R15 ;  /* 0x8000000fdd0f7221 */ /* 0x000fe20000010000 */
[--C-:B------:R-:W-:Y:S01]  /*5750*/  FADD.FTZ R50, R50, -R14.reuse ;  /* 0x8000000e32327221 */ /* 0x100fe20000010000 */
[--C-:B------:R-:W-:Y:S01]  /*5760*/  FADD.FTZ R54, R54, -R14.reuse ;  /* 0x8000000e36367221 */ /* 0x100fe20000010000 */
[--C-:B------:R-:W-:Y:S01]  /*5770*/  FADD.FTZ R51, R51, -R14.reuse ;  /* 0x8000000e33337221 */ /* 0x100fe20000010000 */
[--C-:B------:R-:W-:Y:S01]  /*5780*/  FADD.FTZ R55, R55, -R14.reuse ;  /* 0x8000000e37377221 */ /* 0x100fe20000010000 */
[--C-:B------:R-:W-:Y:S01]  /*5790*/  FADD.FTZ R218, R218, -R14.reuse ;  /* 0x8000000edada7221 */ /* 0x100fe20000010000 */
[----:B------:R-:W3:Y:S01]  /*57a0*/  MUFU.TANH R24, R24 ;  /* 0x0000001800187308 */ /* 0x000ee20000002400 */
[C---:B-1----:R-:W-:Y:S01]  /*57b0*/  F2FP.BF16.F32.PACK_AB R6, R22.reuse, R23 ;  /* 0x000000171606723e */ /* 0x042fe200000010ff */
[----:B------:R-:W-:Y:S01]  /*57c0*/  FMUL.FTZ R38, R22, R45 ;  /* 0x0000002d16267220 */ /* 0x000fe20000410000 */
[--C-:B------:R-:W-:Y:S01]  /*57d0*/  FADD.FTZ R219, R219, -R14.reuse ;  /* 0x8000000edbdb7221 */ /* 0x100fe20000010000 */
[--C-:B------:R-:W-:Y:S01]  /*57e0*/  FADD.FTZ R222, R222, -R14.reuse ;  /* 0x8000000edede7221 */ /* 0x100fe20000010000 */
[----:B------:R-:W-:-:S03]  /*57f0*/  FADD.FTZ R14, R223, -R14 ;  /* 0x8000000edf0e7221 */ /* 0x000fc60000010000 */
[----:B------:R-:W1:Y:S01]  /*5800*/  MUFU.TANH R25, R25 ;  /* 0x0000001900197308 */ /* 0x000e620000002400 */
[----:B--2---:R-:W-:Y:S01]  /*5810*/  F2FP.BF16.F32.PACK_AB R7, R20, R21 ;  /* 0x000000151407723e */ /* 0x004fe200000010ff */
[----:B------:R-:W-:Y:S06]  /*5820*/  BAR.SYNC.DEFER_BLOCKING 0x9, 0x100 ;  /* 0x0244000000007b1d */ /* 0x000fec0000010000 */
[----:B------:R-:W2:Y:S08]  /*5830*/  MUFU.TANH R28, R28 ;  /* 0x0000001c001c7308 */ /* 0x000eb00000002400 */
[----:B------:R-:W-:Y:S08]  /*5840*/  MUFU.TANH R30, R30 ;  /* 0x0000001e001e7308 */ /* 0x000ff00000002400 */
[----:B------:R-:W-:Y:S01]  /*5850*/  MUFU.TANH R31, R31 ;  /* 0x0000001f001f7308 */ /* 0x000fe20000002400 */
[----:B------:R4:W-:Y:S07]  /*5860*/  STSM.16.M88.2 [R2+0x2c500], R6 ;  /* 0x02c5000602007844 */ /* 0x0009ee0000000100 */
[----:B------:R-:W5:Y:S01]  /*5870*/  MUFU.TANH R26, R26 ;  /* 0x0000001a001a7308 */ /* 0x000f620000002400 */
[----:B----4-:R-:W-:Y:S01]  /*5880*/  FMUL.FTZ R6, R33, UR61 ;  /* 0x0000003d21067c20 */ /* 0x010fe20008410000 */
[----:B------:R-:W-:Y:S01]  /*5890*/  FMUL.FTZ R33, R23, R44 ;  /* 0x0000002c17217220 */ /* 0x000fe20000410000 */
[----:B------:R-:W-:Y:S01]  /*58a0*/  FMUL.FTZ R23, R21, R46 ;  /* 0x0000002e15177220 */ /* 0x000fe20000410000 */
[----:B---3--:R-:W-:Y:S01]  /*58b0*/  FSEL R21, R24, -INF , P6 ;  /* 0xff80000018157808 */ /* 0x008fe20003000000 */
[----:B------:R-:W-:Y:S01]  /*58c0*/  FMUL.FTZ R7, R34, UR61 ;  /* 0x0000003d22077c20 */ /* 0x000fe20008410000 */
[----:B------:R-:W-:-:S02]  /*58d0*/  FMUL.FTZ R34, R20, R47 ;  /* 0x0000002f14227220 */ /* 0x000fc40000410000 */
[----:B------:R-:W-:Y:S01]  /*58e0*/  MUFU.TANH R6, R6 ;  /* 0x0000000600067308 */ /* 0x000fe20000002400 */
[----:B------:R-:W-:Y:S01]  /*58f0*/  FMUL.FTZ R10, R10, R33 ;  /* 0x000000210a0a7220 */ /* 0x000fe20000410000 */
[--C-:B------:R-:W-:Y:S01]  /*5900*/  FFMA.FTZ R35, R21, UR60, -R8.reuse ;  /* 0x0000003c15237c23 */ /* 0x100fe20008010808 */
[----:B-1----:R-:W-:Y:S01]  /*5910*/  FSEL R21, R25, -INF , P1 ;  /* 0xff80000019157808 */ /* 0x002fe20000800000 */
[----:B------:R-:W-:Y:S01]  /*5920*/  FMUL.FTZ R44, R41, UR61 ;  /* 0x0000003d292c7c20 */ /* 0x000fe20008410000 */
[----:B--2---:R-:W-:Y:S01]  /*5930*/  FSEL R33, R28, -INF , P2 ;  /* 0xff8000001c217808 */ /* 0x004fe20001000000 */
[----:B------:R-:W-:Y:S01]  /*5940*/  FFMA.FTZ R25, -R25, R25, 1 ;  /* 0x3f80000019197423 */ /* 0x000fe20000010119 */
[----:B-----5:R-:W-:Y:S01]  /*5950*/  FSEL R46, R26, -INF , P6 ;  /* 0xff8000001a2e7808 */ /* 0x020fe20003000000 */
[----:B------:R-:W1:Y:S01]  /*5960*/  MUFU.EX2 R35, R35 ;  /* 0x0000002300237308 */ /* 0x000e620000000800 */
[--C-:B------:R-:W-:Y:S01]  /*5970*/  FFMA.FTZ R20, R21, UR60, -R8.reuse ;  /* 0x0000003c15147c23 */ /* 0x100fe20008010808 */
[----:B------:R-:W-:Y:S01]  /*5980*/  FFMA.FTZ R33, R33, UR60, -R8 ;  /* 0x0000003c21217c23 */ /* 0x000fe20008010808 */
[----:B------:R-:W-:Y:S01]  /*5990*/  FFMA.FTZ R21, -R12, R12, 1 ;  /* 0x3f8000000c157423 */ /* 0x000fe2000001010c */
[----:B------:R-:W-:Y:S01]  /*59a0*/  FFMA.FTZ R12, -R24, R24, 1 ;  /* 0x3f800000180c7423 */ /* 0x000fe20000010118 */
[----:B------:R-:W-:Y:S01]  /*59b0*/  ISETP.GT.AND P6, PT, R0, 0x40, PT ;  /* 0x000000400000780c */ /* 0x000fe20003fc4270 */
[----:B------:R-:W-:Y:S01]  /*59c0*/  FMUL.FTZ R34, R13, R34 ;  /* 0x000000220d227220 */ /* 0x000fe20000410000 */
[----:B------:R-:W-:Y:S01]  /*59d0*/  FMUL.FTZ R21, R21, R38 ;  /* 0x0000002615157220 */ /* 0x000fe20000410000 */
[----:B------:R-:W2:Y:S08]  /*59e0*/  MUFU.EX2 R20, R20 ;  /* 0x0000001400147308 */ /* 0x000eb00000000800 */
[----:B------:R-:W3:Y:S01]  /*59f0*/  MUFU.TANH R27, R27 ;  /* 0x0000001b001b7308 */ /* 0x000ee20000002400 */
[----:B-1----:R-:W-:-:S04]  /*5a00*/  FMUL.FTZ R37, R35, R48 ;  /* 0x0000003023257220 */ /* 0x002fc80000410000 */
[----:B------:R-:W-:Y:S01]  /*5a10*/  FMUL.FTZ R12, R12, R37 ;  /* 0x000000250c0c7220 */ /* 0x000fe20000410000 */
[----:B------:R-:W-:Y:S02]  /*5a20*/  FSEL R37, R6, -INF , P3 ;  /* 0xff80000006257808 */ /* 0x000fe40001800000 */
[----:B------:R-:W-:Y:S01]  /*5a30*/  MUFU.EX2 R33, R33 ;  /* 0x0000002100217308 */ /* 0x000fe20000000800 */
[----:B--2---:R-:W-:Y:S02]  /*5a40*/  FMUL.FTZ R24, R20, R49 ;  /* 0x0000003114187220 */ /* 0x004fe40000410000 */
[--C-:B------:R-:W-:Y:S01]  /*5a50*/  FFMA.FTZ R38, R37, UR60, -R8.reuse ;  /* 0x0000003c25267c23 */ /* 0x100fe20008010808 */
[----:B------:R-:W-:Y:S01]  /*5a60*/  FSEL R37, R30, -INF , P4 ;  /* 0xff8000001e257808 */ /* 0x000fe20002000000 */
[----:B------:R-:W-:Y:S01]  /*5a70*/  FMUL.FTZ R25, R25, R24 ;  /* 0x0000001819197220 */ /* 0x000fe20000410000 */
[----:B------:R-:W-:Y:S02]  /*5a80*/  FFMA.FTZ R24, -R28, R28, 1 ;  /* 0x3f8000001c187423 */ /* 0x000fe4000001011c */
[----:B------:R-:W1:Y:S01]  /*5a90*/  MUFU.TANH R36, R36 ;  /* 0x0000002400247308 */ /* 0x000e620000002400 */
[----:B------:R-:W-:Y:S01]  /*5aa0*/  FFMA.FTZ R41, R37, UR60, -R8 ;  /* 0x0000003c25297c23 */ /* 0x000fe20008010808 */
[C---:B------:R-:W-:Y:S01]  /*5ab0*/  FSEL R37, R31.reuse, -INF , P5 ;  /* 0xff8000001f257808 */ /* 0x040fe20002800000 */
[----:B------:R-:W-:Y:S01]  /*5ac0*/  FFMA.FTZ R31, -R31, R31, 1 ;  /* 0x3f8000001f1f7423 */ /* 0x000fe2000001011f */
[----:B---3--:R-:W-:-:S02]  /*5ad0*/  FSEL R42, R27, -INF , P1 ;  /* 0xff8000001b2a7808 */ /* 0x008fc40000800000 */
[----:B------:R-:W-:Y:S01]  /*5ae0*/  ISETP.GT.AND P1, PT, R0, 0x41, PT ;  /* 0x000000410000780c */ /* 0x000fe20003f24270 */
[----:B------:R-:W-:Y:S01]  /*5af0*/  FFMA.FTZ R28, R37, UR60, -R8 ;  /* 0x0000003c251c7c23 */ /* 0x000fe20008010808 */
[----:B------:R-:W2:Y:S01]  /*5b00*/  MUFU.TANH R44, R44 ;  /* 0x0000002c002c7308 */ /* 0x000ea20000002400 */
[----:B------:R-:W-:-:S07]  /*5b10*/  FFMA.FTZ R42, R42, UR60, -R9 ;  /* 0x0000003c2a2a7c23 */ /* 0x000fce0008010809 */
[----:B------:R3:W-:Y:S01]  /*5b20*/  MUFU.TANH R22, R39 ;  /* 0x0000002700167308 */ /* 0x0007e20000002400 */
[C---:B-1----:R-:W-:Y:S01]  /*5b30*/  FSEL R37, R36.reuse, -INF , P6 ;  /* 0xff80000024257808 */ /* 0x042fe20003000000 */
[----:B------:R-:W-:-:S04]  /*5b40*/  FFMA.FTZ R36, -R36, R36, 1 ;  /* 0x3f80000024247423 */ /* 0x000fc80000010124 */
[----:B------:R-:W-:Y:S01]  /*5b50*/  FFMA.FTZ R45, R37, UR60, -R8 ;  /* 0x0000003c252d7c23 */ /* 0x000fe20008010808 */
[----:B------:R-:W-:Y:S01]  /*5b60*/  FFMA.FTZ R37, -R6, R6, 1 ;  /* 0x3f80000006257423 */ /* 0x000fe20000010106 */
[----:B------:R-:W1:Y:S01]  /*5b70*/  MUFU.EX2 R38, R38 ;  /* 0x0000002600267308 */ /* 0x000e620000000800 */
[----:B---3--:R-:W-:-:S04]  /*5b80*/  FMUL.FTZ R39, R33, R52 ;  /* 0x0000003421277220 */ /* 0x008fc80000410000 */
[----:B------:R-:W-:Y:S01]  /*5b90*/  FMUL.FTZ R24, R24, R39 ;  /* 0x0000002718187220 */ /* 0x000fe20000410000 */
[----:B--2---:R-:W-:Y:S02]  /*5ba0*/  FSEL R39, R44, -INF , P1 ;  /* 0xff8000002c277808 */ /* 0x004fe40000800000 */
[----:B------:R-:W2:Y:S03]  /*5bb0*/  MUFU.TANH R7, R7 ;  /* 0x0000000700077308 */ /* 0x000ea60000002400 */
[----:B------:R-:W-:Y:S01]  /*5bc0*/  FFMA.FTZ R47, R39, UR60, -R8 ;  /* 0x0000003c272f7c23 */ /* 0x000fe20008010808 */
[----:B------:R-:W-:-:S04]  /*5bd0*/  FFMA.FTZ R8, -R30, R30, 1 ;  /* 0x3f8000001e087423 */ /* 0x000fc8000001011e */
[----:B------:R3:W4:Y:S01]  /*5be0*/  MUFU.EX2 R39, R45 ;  /* 0x0000002d00277308 */ /* 0x0007220000000800 */
[----:B-1----:R-:W-:-:S04]  /*5bf0*/  FMUL.FTZ R6, R38, R53 ;  /* 0x0000003526067220 */ /* 0x002fc80000410000 */
[----:B------:R-:W-:Y:S01]  /*5c00*/  FMUL.FTZ R37, R37, R6 ;  /* 0x0000000625257220 */ /* 0x000fe20000410000 */
[----:B------:R-:W-:Y:S02]  /*5c10*/  FMUL.FTZ R6, R43, UR61 ;  /* 0x0000003d2b067c20 */ /* 0x000fe40008410000 */
[----:B------:R-:W1:Y:S01]  /*5c20*/  MUFU.EX2 R30, R47 ;  /* 0x0000002f001e7308 */ /* 0x000e620000000800 */
[----:B---3--:R-:W-:Y:S01]  /*5c30*/  FFMA.FTZ R45, R46, UR60, -R9 ;  /* 0x0000003c2e2d7c23 */ /* 0x008fe20008010809 */
[----:B--2---:R-:W-:Y:S02]  /*5c40*/  FSEL R46, R7, -INF , P2 ;  /* 0xff800000072e7808 */ /* 0x004fe40001000000 */
[----:B------:R-:W-:-:S04]  /*5c50*/  F2FP.BF16.F32.PACK_AB R24, R37, R24 ;  /* 0x000000182518723e */ /* 0x000fc800000010ff */
[----:B------:R-:W2:Y:S01]  /*5c60*/  MUFU.TANH R29, R29 ;  /* 0x0000001d001d7308 */ /* 0x000ea20000002400 */
[----:B----4-:R-:W-:-:S04]  /*5c70*/  FMUL.FTZ R43, R39, R220 ;  /* 0x000000dc272b7220 */ /* 0x010fc80000410000 */
[----:B------:R-:W-:Y:S01]  /*5c80*/  FMUL.FTZ R36, R36, R43 ;  /* 0x0000002b24247220 */ /* 0x000fe20000410000 */
[----:B------:R-:W-:Y:S02]  /*5c90*/  FFMA.FTZ R43, -R44, R44, 1 ;  /* 0x3f8000002c2b7423 */ /* 0x000fe4000001012c */
[----:B------:R-:W3:Y:S01]  /*5ca0*/  MUFU.TANH R32, R32 ;  /* 0x0000002000207308 */ /* 0x000ee20000002400 */
[----:B-1----:R-:W-:Y:S01]  /*5cb0*/  FMUL.FTZ R44, R30, R15 ;  /* 0x0000000f1e2c7220 */ /* 0x002fe20000410000 */
[----:B------:R-:W-:-:S03]  /*5cc0*/  FFMA.FTZ R15, R46, UR60, -R9 ;  /* 0x0000003c2e0f7c23 */ /* 0x000fc60008010809 */
[----:B------:R-:W-:Y:S01]  /*5cd0*/  FMUL.FTZ R43, R43, R44 ;  /* 0x0000002c2b2b7220 */ /* 0x000fe20000410000 */
[----:B------:R-:W-:Y:S01]  /*5ce0*/  FFMA.FTZ R44, -R11, R11, 1 ;  /* 0x3f8000000b2c7423 */ /* 0x000fe2000001010b */
[----:B------:R-:W-:Y:S01]  /*5cf0*/  FFMA.FTZ R11, -R26, R26, 1 ;  /* 0x3f8000001a0b7423 */ /* 0x000fe2000001011a */
[----:B------:R-:W1:Y:S01]  /*5d00*/  MUFU.EX2 R45, R45 ;  /* 0x0000002d002d7308 */ /* 0x000e620000000800 */
[----:B--2---:R-:W-:Y:S01]  /*5d10*/  FSEL R46, R29, -INF , P3 ;  /* 0xff8000001d2e7808 */ /* 0x004fe20001800000 */
[----:B------:R-:W-:Y:S01]  /*5d20*/  FMUL.FTZ R23, R44, R23 ;  /* 0x000000172c177220 */ /* 0x000fe20000410000 */
[----:B------:R-:W-:Y:S01]  /*5d30*/  FFMA.FTZ R44, -R27, R27, 1 ;  /* 0x3f8000001b2c7423 */ /* 0x000fe2000001011b */
[----:B------:R-:W-:Y:S02]  /*5d40*/  F2FP.BF16.F32.PACK_AB R36, R43, R36 ;  /* 0x000000242b24723e */ /* 0x000fe400000010ff */
[----:B------:R-:W-:Y:S02]  /*5d50*/  FFMA.FTZ R13, R46, UR60, -R9 ;  /* 0x0000003c2e0d7c23 */ /* 0x000fe40008010809 */
[----:B------:R-:W2:Y:S01]  /*5d60*/  MUFU.TANH R40, R40 ;  /* 0x0000002800287308 */ /* 0x000ea20000002400 */
[C---:B---3--:R-:W-:Y:S01]  /*5d70*/  FSEL R46, R32.reuse, -INF , P4 ;  /* 0xff800000202e7808 */ /* 0x048fe20002000000 */
[----:B------:R-:W-:-:S04]  /*5d80*/  FFMA.FTZ R32, -R32, R32, 1 ;  /* 0x3f80000020207423 */ /* 0x000fc80000010120 */
[----:B------:R-:W-:Y:S01]  /*5d90*/  FFMA.FTZ R27, R46, UR60, -R9 ;  /* 0x0000003c2e1b7c23 */ /* 0x000fe20008010809 */
[----:B------:R-:W-:Y:S01]  /*5da0*/  VIADD R46, R18, 0x2c500 ;  /* 0x0002c500122e7836 */ /* 0x000fe20000000000 */
[----:B------:R-:W3:Y:S01]  /*5db0*/  MUFU.EX2 R41, R41 ;  /* 0x0000002900297308 */ /* 0x000ee20000000800 */
[----:B-1----:R-:W-:-:S03]  /*5dc0*/  FMUL.FTZ R50, R45, R50 ;  /* 0x000000322d327220 */ /* 0x002fc60000410000 */
[----:B------:R-:W-:Y:S01]  /*5dd0*/  SHF.R.U32.HI R47, RZ, 0x4, R46 ;  /* 0x00000004ff2f7819 */ /* 0x000fe2000001162e */
[----:B------:R-:W-:Y:S01]  /*5de0*/  FMUL.FTZ R11, R11, R50 ;  /* 0x000000320b0b7220 */ /* 0x000fe20000410000 */
[----:B------:R-:W-:Y:S02]  /*5df0*/  FFMA.FTZ R46, -R7, R7, 1 ;  /* 0x3f800000072e7423 */ /* 0x000fe40000010107 */
[----:B------:R-:W-:Y:S01]  /*5e00*/  MUFU.TANH R6, R6 ;  /* 0x0000000600067308 */ /* 0x000fe20000002400 */
[C---:B--2---:R-:W-:Y:S01]  /*5e10*/  FSEL R50, R40.reuse, -INF , P6 ;  /* 0xff80000028327808 */ /* 0x044fe20003000000 */
[----:B------:R-:W-:-:S06]  /*5e20*/  FFMA.FTZ R40, -R40, R40, 1 ;  /* 0x3f80000028287423 */ /* 0x000fcc0000010128 */
[----:B------:R-:W1:Y:S01]  /*5e30*/  MUFU.EX2 R28, R28 ;  /* 0x0000001c001c7308 */ /* 0x000e620000000800 */
[----:B---3--:R-:W-:-:S04]  /*5e40*/  FMUL.FTZ R49, R41, R216 ;  /* 0x000000d829317220 */ /* 0x008fc80000410000 */
[----:B------:R-:W-:-:S03]  /*5e50*/  FMUL.FTZ R8, R8, R49 ;  /* 0x0000003108087220 */ /* 0x000fc60000410000 */
[----:B------:R-:W2:Y:S08]  /*5e60*/  MUFU.EX2 R15, R15 ;  /* 0x0000000f000f7308 */ /* 0x000eb00000000800 */
[----:B------:R3:W4:Y:S01]  /*5e70*/  MUFU.EX2 R26, R13 ;  /* 0x0000000d001a7308 */ /* 0x0007220000000800 */
[C---:B-1----:R-:W-:Y:S01]  /*5e80*/  FMUL.FTZ R48, R28.reuse, R217 ;  /* 0x000000d91c307220 */ /* 0x042fe20000410000 */
[----:B------:R-:W-:-:S02]  /*5e90*/  F2FP.BF16.F32.PACK_AB R28, R28, R41 ;  /* 0x000000291c1c723e */ /* 0x000fc400000010ff */
[----:B------:R-:W-:Y:S01]  /*5ea0*/  MOV R217, UR31 ;  /* 0x0000001f00d97c02 */ /* 0x000fe20008000f00 */
[----:B------:R-:W-:Y:S01]  /*5eb0*/  FMUL.FTZ R31, R31, R48 ;  /* 0x000000301f1f7220 */ /* 0x000fe20000410000 */
[C---:B------:R-:W-:Y:S01]  /*5ec0*/  FSEL R48, R22.reuse, -INF , P5 ;  /* 0xff80000016307808 */ /* 0x040fe20002800000 */
[----:B------:R-:W-:Y:S01]  /*5ed0*/  FFMA.FTZ R22, -R22, R22, 1 ;  /* 0x3f80000016167423 */ /* 0x000fe20000010116 */
[----:B------:R-:W1:Y:S01]  /*5ee0*/  MUFU.EX2 R42, R42 ;  /* 0x0000002a002a7308 */ /* 0x000e620000000800 */
[----:B---3--:R-:W-:Y:S01]  /*5ef0*/  LOP3.LUT R13, R47, 0x3fff, RZ, 0xc0, !PT ;  /* 0x00003fff2f0d7812 */ /* 0x008fe200078ec0ff */
[--C-:B------:R-:W-:Y:S01]  /*5f00*/  FFMA.FTZ R47, R50, UR60, -R9.reuse ;  /* 0x0000003c322f7c23 */ /* 0x100fe20008010809 */
[----:B------:R-:W-:Y:S01]  /*5f10*/  FSEL R50, R6, -INF , P1 ;  /* 0xff80000006327808 */ /* 0x000fe20000800000 */
[----:B--2---:R-:W-:Y:S01]  /*5f20*/  FMUL.FTZ R7, R15, R54 ;  /* 0x000000360f077220 */ /* 0x004fe20000410000 */
[----:B------:R-:W-:Y:S01]  /*5f30*/  LOP3.LUT R13, R13, 0x80000, RZ, 0xfc, !PT ;  /* 0x000800000d0d7812 */ /* 0x000fe200078efcff */
[--C-:B------:R-:W-:Y:S01]  /*5f40*/  FFMA.FTZ R48, R48, UR60, -R9.reuse ;  /* 0x0000003c30307c23 */ /* 0x100fe20008010809 */
[----:B------:R-:W-:Y:S01]  /*5f50*/  FFMA.FTZ R6, -R6, R6, 1 ;  /* 0x3f80000006067423 */ /* 0x000fe20000010106 */
[----:B------:R-:W-:Y:S01]  /*5f60*/  FFMA.FTZ R49, R50, UR60, -R9 ;  /* 0x0000003c32317c23 */ /* 0x000fe20008010809 */
[----:B------:R-:W2:Y:S01]  /*5f70*/  MUFU.EX2 R27, R27 ;  /* 0x0000001b001b7308 */ /* 0x000ea20000000800 */
[----:B------:R-:W-:Y:S01]  /*5f80*/  FMUL.FTZ R46, R46, R7 ;  /* 0x000000072e2e7220 */ /* 0x000fe20000410000 */
[----:B------:R-:W-:-:S02]  /*5f90*/  VIADD R7, R13, 0x80 ;  /* 0x000000800d077836 */ /* 0x000fc40000000000 */
[----:B------:R-:W-:Y:S01]  /*5fa0*/  FFMA.FTZ R9, -R29, R29, 1 ;  /* 0x3f8000001d097423 */ /* 0x000fe2000001011d */
[----:B------:R-:W-:Y:S01]  /*5fb0*/  VIADD R29, R13, 0x180 ;  /* 0x000001800d1d7836 */ /* 0x000fe20000000000 */
[C---:B----4-:R-:W-:Y:S01]  /*5fc0*/  F2FP.BF16.F32.PACK_AB R15, R26.reuse, R15 ;  /* 0x0000000f1a0f723e */ /* 0x050fe200000010ff */
[----:B------:R-:W-:Y:S01]  /*5fd0*/  FMUL.FTZ R50, R26, R55 ;  /* 0x000000371a327220 */ /* 0x000fe20000410000 */
[----:B------:R-:W-:Y:S01]  /*5fe0*/  R2UR UR4, R7 ;  /* 0x00000000070472ca */ /* 0x000fe200000e0000 */
[----:B------:R-:W3:Y:S01]  /*5ff0*/  MUFU.EX2 R49, R49 ;  /* 0x0000003100317308 */ /* 0x000ee20000000800 */
[----:B------:R-:W-:Y:S02]  /*6000*/  VIADD R7, R13, 0x100 ;  /* 0x000001000d077836 */ /* 0x000fe40000000000 */
[----:B-1----:R-:W-:Y:S01]  /*6010*/  FMUL.FTZ R51, R42, R51 ;  /* 0x000000332a337220 */ /* 0x002fe20000410000 */
[----:B------:R-:W-:Y:S01]  /*6020*/  R2UR UR6, R29 ;  /* 0x000000001d0672ca */ /* 0x000fe200000e0000 */
[----:B------:R-:W-:Y:S01]  /*6030*/  FMUL.FTZ R9, R9, R50 ;  /* 0x0000003209097220 */ /* 0x000fe20000410000 */
[----:B------:R-:W-:Y:S01]  /*6040*/  F2FP.BF16.F32.PACK_AB R26, R30, R39 ;  /* 0x000000271e1a723e */ /* 0x000fe200000010ff */
[----:B------:R-:W-:Y:S01]  /*6050*/  FMUL.FTZ R44, R44, R51 ;  /* 0x000000332c2c7220 */ /* 0x000fe20000410000 */
[----:B------:R-:W-:Y:S01]  /*6060*/  R2UR UR5, R7 ;  /* 0x00000000070572ca */ /* 0x000fe200000e0000 */
[----:B------:R-:W1:Y:S01]  /*6070*/  MUFU.EX2 R47, R47 ;  /* 0x0000002f002f7308 */ /* 0x000e620000000800 */
[----:B--2---:R-:W-:Y:S01]  /*6080*/  FMUL.FTZ R7, R27, R218 ;  /* 0x000000da1b077220 */ /* 0x004fe20000410000 */
[----:B------:R-:W-:-:S02]  /*6090*/  F2FP.BF16.F32.PACK_AB R8, R31, R8 ;  /* 0x000000081f08723e */ /* 0x000fc400000010ff */
[----:B------:R-:W-:Y:S01]  /*60a0*/  F2FP.BF16.F32.PACK_AB R11, R44, R11 ;  /* 0x0000000b2c0b723e */ /* 0x000fe200000010ff */
[----:B------:R-:W-:Y:S01]  /*60b0*/  FMUL.FTZ R32, R32, R7 ;  /* 0x0000000720207220 */ /* 0x000fe20000410000 */
[----:B------:R-:W-:Y:S01]  /*60c0*/  F2FP.BF16.F32.PACK_AB R7, R42, R45 ;  /* 0x0000002d2a07723e */ /* 0x000fe200000010ff */
[----:B------:R-:W-:Y:S01]  /*60d0*/  UMOV UR14, UR4 ;  /* 0x00000004000e7c82 */ /* 0x000fe20008000000 */
[----:B------:R-:W2:Y:S01]  /*60e0*/  MUFU.EX2 R48, R48 ;  /* 0x0000003000307308 */ /* 0x000ea20000000800 */
[----:B---3--:R-:W-:Y:S01]  /*60f0*/  FMUL.FTZ R51, R49, R14 ;  /* 0x0000000e31337220 */ /* 0x008fe20000410000 */
[----:B------:R-:W-:Y:S01]  /*6100*/  F2FP.BF16.F32.PACK_AB R14, R38, R33 ;  /* 0x00000021260e723e */ /* 0x000fe200000010ff */
[----:B------:R-:W-:Y:S01]  /*6110*/  UMOV UR18, UR6 ;  /* 0x0000000600127c82 */ /* 0x000fe20008000000 */
[----:B------:R-:W-:Y:S01]  /*6120*/  R2UR UR58, R13 ;  /* 0x000000000d3a72ca */ /* 0x000fe200000e0000 */
[----:B------:R-:W-:Y:S01]  /*6130*/  FMUL.FTZ R51, R6, R51 ;  /* 0x0000003306337220 */ /* 0x000fe20000410000 */
[----:B------:R-:W-:Y:S01]  /*6140*/  F2FP.BF16.F32.PACK_AB R6, R20, R35 ;  /* 0x000000231406723e */ /* 0x000fe200000010ff */
[----:B------:R-:W-:Y:S01]  /*6150*/  UMOV UR10, UR5 ;  /* 0x00000005000a7c82 */ /* 0x000fe20008000000 */
[----:B------:R-:W-:Y:S01]  /*6160*/  F2FP.BF16.F32.PACK_AB R20, R21, R10 ;  /* 0x0000000a1514723e */ /* 0x000fe200000010ff */
[----:B-1----:R-:W-:Y:S01]  /*6170*/  FMUL.FTZ R29, R47, R222 ;  /* 0x000000de2f1d7220 */ /* 0x002fe20000410000 */
[----:B------:R-:W-:Y:S01]  /*6180*/  F2FP.BF16.F32.PACK_AB R21, R34, R23 ;  /* 0x000000172215723e */ /* 0x000fe200000010ff */
[----:B------:R1:W-:Y:S01]  /*6190*/  STSM.16.M88.2 [R2+0x2cd00], R6 ;  /* 0x02cd000602007844 */ /* 0x0003e20000000100 */
[----:B------:R-:W-:Y:S01]  /*61a0*/  F2FP.BF16.F32.PACK_AB R10, R25, R12 ;  /* 0x0000000c190a723e */ /* 0x000fe200000010ff */
[----:B------:R-:W-:Y:S01]  /*61b0*/  FMUL.FTZ R40, R40, R29 ;  /* 0x0000001d28287220 */ /* 0x000fe20000410000 */
[----:B------:R-:W-:Y:S01]  /*61c0*/  F2FP.BF16.F32.PACK_AB R25, R9, R46 ;  /* 0x0000002e0919723e */ /* 0x000fe200000010ff */
[----:B------:R-:W-:Y:S01]  /*61d0*/  STSM.16.M88.2 [R2+0x2d500], R14 ;  /* 0x02d5000e02007844 */ /* 0x000fe20000000100 */
[C---:B--2---:R-:W-:Y:S01]  /*61e0*/  F2FP.BF16.F32.PACK_AB R29, R48.reuse, R27 ;  /* 0x0000001b301d723e */ /* 0x044fe200000010ff */
[----:B------:R-:W-:Y:S01]  /*61f0*/  FMUL.FTZ R219, R48, R219 ;  /* 0x000000db30db7220 */ /* 0x000fe20000410000 */
[----:B------:R-:W-:-:S02]  /*6200*/  F2FP.BF16.F32.PACK_AB R27, R49, R47 ;  /* 0x0000002f311b723e */ /* 0x000fc400000010ff */
[----:B------:R-:W-:Y:S01]  /*6210*/  F2FP.BF16.F32.PACK_AB R37, R51, R40 ;  /* 0x000000283325723e */ /* 0x000fe200000010ff */
[----:B------:R-:W-:Y:S01]  /*6220*/  STSM.16.M88.2 [R2+0x2dd00], R28 ;  /* 0x02dd001c02007844 */ /* 0x000fe20000000100 */
[----:B------:R-:W-:Y:S01]  /*6230*/  FMUL.FTZ R219, R22, R219 ;  /* 0x000000db16db7220 */ /* 0x000fe20000410000 */
[----:B------:R-:W-:Y:S02]  /*6240*/  IMAD R22, R4, 0x2000, R5 ;  /* 0x0000200004167824 */ /* 0x000fe400078e0205 */
[----:B------:R-:W-:Y:S01]  /*6250*/  STSM.16.M88.2 [R2+0x2e500], R26 ;  /* 0x02e5001a02007844 */ /* 0x000fe20000000100 */
[----:B-1----:R-:W-:Y:S01]  /*6260*/  VIADD R6, R13, 0x10 ;  /* 0x000000100d067836 */ /* 0x002fe20000000000 */
[----:B------:R-:W-:Y:S01]  /*6270*/  F2FP.BF16.F32.PACK_AB R9, R219, R32 ;  /* 0x00000020db09723e */ /* 0x000fe200000010ff */
[----:B------:R1:W-:Y:S06]  /*6280*/  MEMBAR.ALL.CTA ;  /* 0x0000000000007992 */ /* 0x0003ec0000008000 */
[----:B-1----:R-:W1:Y:S01]  /*6290*/  FENCE.VIEW.ASYNC.S ;  /* 0x00000000000073c6 */ /* 0x002e620000000000 */
[----:B------:R-:W-:-:S02]  /*62a0*/  SHF.R.U32.HI R5, RZ, 0x4, R22 ;  /* 0x00000004ff057819 */ /* 0x000fc40000011616 */
[----:B------:R-:W-:Y:S01]  /*62b0*/  R2UR UR50, R6 ;  /* 0x00000000063272ca */ /* 0x000fe200000e0000 */
[----:B------:R-:W-:Y:S01]  /*62c0*/  VIADD R6, R13, 0x110 ;  /* 0x000001100d067836 */ /* 0x000fe20000000000 */
[----:B------:R-:W-:Y:S01]  /*62d0*/  LOP3.LUT R23, R5, 0x3fff, RZ, 0xc0, !PT ;  /* 0x00003fff05177812 */ /* 0x000fe200078ec0ff */
[----:B------:R-:W-:-:S03]  /*62e0*/  VIADD R5, R13, 0x200 ;  /* 0x000002000d057836 */ /* 0x000fc60000000000 */
[----:B------:R-:W-:Y:S02]  /*62f0*/  R2UR UR56, R23 ;  /* 0x00000000173872ca */ /* 0x000fe400000e0000 */
        /* <DEDUP_REMOVED lines=10> */
[----:B-1----:R-:W-:Y:S01]  /*63a0*/  BAR.SYNC.DEFER_BLOCKING 0x9, 0x100 ;  /* 0x0244000000007b1d */ /* 0x002fe20000010000 */
        /* <DEDUP_REMOVED lines=12> */
[----:B------:R-:W-:Y:S02]  /*6470*/  LOP3.LUT R216, R6, 0x3fff, RZ, 0xc0, !PT ;  /* 0x00003fff06d87812 */ /* 0x000fe400078ec0ff */
[----:B------:R-:W-:-:S02]  /*6480*/  MOV R7, UR30 ;  /* 0x0000001e00077c02 */ /* 0x000fc40008000f00 */
        /* <DEDUP_REMOVED lines=19> */
[----:B-1----:R-:W-:-:S03]  /*65c0*/  VIADD R10, R13, 0xb0 ;  /* 0x000000b00d0a7836 */ /* 0x002fc60000000000 */
[----:B------:R-:W-:Y:S01]  /*65d0*/  HGMMA.64x16x16.F32.BF16 R56, gdesc[UR56].tnspA.tnspB, R56 ;  /* 0x60200000383879f0 */ /* 0x000fe20008701838 */
[----:B--2---:R-:W-:Y:S01]  /*65e0*/  VIADD R8, R23, 0x180 ;  /* 0x0000018017087836 */ /* 0x004fe20000000000 */
[----:B------:R-:W-:Y:S01]  /*65f0*/  SHF.R.U32.HI R5, RZ, 0x4, R5 ;  /* 0x00000004ff057819 */ /* 0x000fe20000011605 */
[----:B------:R-:W-:Y:S01]  /*6600*/  VIADD R9, R13, 0x30 ;  /* 0x000000300d097836 */ /* 0x000fe20000000000 */
[----:B------:R-:W-:Y:S01]  /*6610*/  HGMMA.64x16x16.F32.BF16 R64, gdesc[UR12].tnspA.tnspB, R64 ;  /* 0x602000000c4079f0 */ /* 0x000fe20008701840 */
[----:B------:R-:W-:Y:S01]  /*6620*/  UMOV UR12, UR14 ;  /* 0x0000000e000c7c82 */ /* 0x000fe20008000000 */
[----:B------:R-:W-:Y:S01]  /*6630*/  LOP3.LUT R5, R5, 0x3fff, RZ, 0xc0, !PT ;  /* 0x00003fff05057812 */ /* 0x000fe200078ec0ff */
        /* <DEDUP_REMOVED lines=48> */
[----:B------:R-:W-:Y:S01]  /*6940*/  VIADD R8, R13, 0x130 ;  /* 0x000001300d087836 */ /* 0x000fe20000000000 */
        /* <DEDUP_REMOVED lines=43> */
[----:B-1----:R-:W1:Y:S01]  /*6c00*/  FENCE.VIEW.ASYNC.S ;  /* 0x00000000000073c6 */ /* 0x002e620000000000 */
[----:B------:R-:W-:Y:S01]  /*6c10*/  R2UR UR4, R8 ;  /* 0x00000000080472ca */ /* 0x000fe200000e0000 */
[----:B------:R-:W-:Y:S01]  /*6c20*/  VIADD R8, R5, 0x100 ;  /* 0x0000010005087836 */ /* 0x000fe20000000000 */
[----:B------:R-:W-:Y:S01]  /*6c30*/  R2UR UR5, R9 ;  /* 0x00000000090572ca */ /* 0x000fe200000e0000 */
[----:B------:R-:W-:Y:S01]  /*6c40*/  VIADD R9, R6, 0x100 ;  /* 0x0000010006097836 */ /* 0x000fe20000000000 */
[----:B-1----:R-:W-:Y:S06]  /*6c50*/  BAR.SYNC.DEFER_BLOCKING 0x9, 0x100 ;  /* 0x0244000000007b1d */ /* 0x002fec0000010000 */
[----:B---3--:R-:W-:-:S06]  /*6c60*/  WARPGROUP.ARRIVE ;  /* 0x00000000000079c5 */ /* 0x008fcc0000000000 */
        /* <DEDUP_REMOVED lines=33> */
[----:B------:R-:W-:Y:S01]  /*6e80*/  VIADD R6, R23, 0x480 ;  /* 0x0000048017067836 */ /* 0x000fe20000000000 */
[----:B------:R-:W-:Y:S05]  /*6e90*/  HGMMA.64x64x16.F32.BF16 R24, gdesc[UR28].tnspA, R24 ;  /* 0x20e000001c1879f0 */ /* 0x000fea0008701818 */
        /* <DEDUP_REMOVED lines=10> */
[----:B------:R-:W-:Y:S01]  /*6f40*/  UMOV UR29, 0x40000040 ;  /* 0x40000040001d7882 */ /* 0x000fe20000000000 */
[----:B------:R-:W-:Y:S01]  /*6f50*/  R2UR UR30, R7 ;  /* 0x00000000071e72ca */ /* 0x000fe200000e0000 */
[----:B------:R-:W-:-:S02]  /*6f60*/  UMOV UR25, UR29 ;  /* 0x0000001d00197c82 */ /* 0x000fc40008000000 */
        /* <DEDUP_REMOVED lines=19> */
[----:B------:R-:W-:Y:S01]  /*70a0*/  SHF.R.U32.HI R22, RZ, 0x4, R22 ;  /* 0x00000004ff167819 */ /* 0x000fe20000011616 */
[----:B------:R-:W-:Y:S01]  /*70b0*/  VIADD R23, R23, 0x580 ;  /* 0x0000058017177836 */ /* 0x000fe20000000000 */
[----:B------:R-:W-:-:S02]  /*70c0*/  ULDC.64 UR56, c[0x0][0x208] ;  /* 0x0000820000387ab9 */ /* 0x000fc40000000a00 */
[----:B------:R-:W-:Y:S01]  /*70d0*/  R2UR UR28, R6 ;  /* 0x00000000061c72ca */ /* 0x000fe200000e0000 */
[----:B------:R-:W-:Y:S01]  /*70e0*/  IMAD.SHL.U32 R6, R16, 0x4000, RZ ;  /* 0x0000400010067824 */ /* 0x000fe200078e00ff */
[----:B------:R-:W-:-:S04]  /*70f0*/  R2UR UR8, R23 ;  /* 0x00000000170872ca */ /* 0x000fc800000e0000 */
[----:B------:R-:W-:-:S04]  /*7100*/  IADD3 R7, P1, R6, R230, RZ ;  /* 0x000000e606077210 */ /* 0x000fc80007f3e0ff */
[----:B------:R-:W-:Y:S02]  /*7110*/  LEA.HI.X.SX32 R218, R6, R233, 0x1, P1 ;  /* 0x000000e906da7211 */ /* 0x000fe400008f0eff */
[C---:B------:R-:W-:Y:S01]  /*7120*/  LEA R6, P1, R7.reuse, UR4, 0x2 ;  /* 0x0000000407067c11 */ /* 0x040fe2000f8210ff */
        /* <DEDUP_REMOVED lines=40> */
[----:B-1----:R-:W-:Y:S01]  /*73b0*/  LOP3.LUT R24, R216, 0x80000, RZ, 0xfc, !PT ;  /* 0x00080000d8187812 */ /* 0x002fe200078efcff */
        /* <DEDUP_REMOVED lines=151> */
.L_x_267:
        /* <DEDUP_REMOVED lines=10> */
[----:B-1----:R-:W-:-:S06]  /*7dd0*/  WARPGROUP.ARRIVE ;  /* 0x00000000000079c5 */ /* 0x002fcc0000000000 */
        /* <DEDUP_REMOVED lines=101> */
.L_x_268:
        /* <DEDUP_REMOVED lines=94> */
.L_x_256:
[----:B------:R-:W-:Y:S05]  /*8a10*/  @P0 BRA `(.L_x_252) ;  /* 0x00000028003c0947 */ /* 0x000fea0003800000 */
[----:B------:R-:W2:Y:S01]  /*8a20*/  LDC.64 R2, c[0x0][0x878] ;  /* 0x00021e00ff027b82 */ /* 0x000ea20000000a00 */
[----:B------:R-:W-:Y:S01]  /*8a30*/  ULDC.64 UR4, c[0x0][0x208] ;  /* 0x0000820000047ab9 */ /* 0x000fe20000000a00 */
[----:B------:R-:W3:Y:S06]  /*8a40*/  S2R R22, SR_TID.X ;  /* 0x0000000000167919 */ /* 0x000eec0000002100 */
[----:B------:R-:W4:Y:S01]  /*8a50*/  LDC R0, c[0x0][0x850] ;  /* 0x00021400ff007b82 */ /* 0x000f220000000800 */
[----:B------:R-:W5:Y:S01]  /*8a60*/  S2R R7, SR_CTAID.Y ;  /* 0x0000000000077919 */ /* 0x000f620000002600 */
[----:B------:R-:W5:Y:S06]  /*8a70*/  S2R R8, SR_CTAID.X ;  /* 0x0000000000087919 */ /* 0x000f6c0000002500 */
[----:B------:R-:W5:Y:S01]  /*8a80*/  LDC.64 R10, c[0x0][0x818] ;  /* 0x00020600ff0a7b82 */ /* 0x000f620000000a00 */
[----:B--2---:R-:W-:-:S07]  /*8a90*/  ISETP.NE.U32.AND P0, PT, R2, RZ, PT ;  /* 0x000000ff0200720c */ /* 0x004fce0003f05070 */
[----:B------:R-:W2:Y:S01]  /*8aa0*/  LDC.64 R14, c[0x0][0x840] ;  /* 0x00021000ff0e7b82 */ /* 0x000ea20000000a00 */
[----:B------:R-:W-:-:S07]  /*8ab0*/  ISETP.NE.AND.EX P0, PT, R3, RZ, PT, P0 ;  /* 0x000000ff0300720c */ /* 0x000fce0003f05300 */
[----:B------:R-:W2:Y:S08]  /*8ac0*/  LDC.64 R12, c[0x0][0x820] ;  /* 0x00020800ff0c7b82 */ /* 0x000eb00000000a00 */
[----:B------:R-:W3:Y:S08]  /*8ad0*/  @P0 LDC.64 R2, c[0x0][0x878] ;  /* 0x00021e00ff020b82 */ /* 0x000ef00000000a00 */
[----:B-1----:R-:W1:Y:S08]  /*8ae0*/  LDC.64 R16, c[0x0][0x848] ;  /* 0x00021200ff107b82 */ /* 0x002e700000000a00 */
[----:B------:R-:W1:Y:S01]  /*8af0*/  LDC.64 R18, c[0x0][0x800] ;  /* 0x00020000ff127b82 */ /* 0x000e620000000a00 */
[----:B---3--:R-:W-:-:S07]  /*8b00*/  @P0 IMAD.WIDE R2, R235, 0x4, R2 ;  /* 0x00000004eb020825 */ /* 0x008fce00078e0202 */
[----:B------:R-:W3:Y:S01]  /*8b10*/  LDC.64 R20, c[0x0][0x828] ;  /* 0x00020a00ff147b82 */ /* 0x000ee20000000a00 */
[----:B------:R5:W2:Y:S01]  /*8b20*/  @P0 LDG.E R2, desc[UR4][R2.64] ;  /* 0x0000000402020981 */ /* 0x000aa2000c1e1900 */
[----:B------:R-:W-:-:S06]  /*8b30*/  VIADD R23, R22, 0xffffff80 ;  /* 0xffffff8016177836 */ /* 0x000fcc0000000000 */
[----:B------:R-:W-:Y:S01]  /*8b40*/  BAR.SYNC.DEFER_BLOCKING 0x1, 0x100 ;  /* 0x0044000000007b1d */ /* 0x000fe20000010000 */
[----:B----4-:R-:W-:Y:S02]  /*8b50*/  ISETP.NE.AND P1, PT, R0, 0x1, PT ;  /* 0x000000010000780c */ /* 0x010fe40003f25270 */
[----:B------:R-:W-:-:S05]  /*8b60*/  SHF.R.S32.HI R0, RZ, 0x1f, R23 ;  /* 0x0000001fff007819 */ /* 0x000fca0000011417 */
[----:B------:R-:W4:Y:S01]  /*8b70*/  S2UR UR5, SR_CgaCtaId ;  /* 0x00000000000579c3 */ /* 0x000f220000008800 */
[----:B------:R-:W-:Y:S01]  /*8b80*/  LEA.HI R6, R0, R23, RZ, 0x7 ;  /* 0x0000001700067211 */ /* 0x000fe200078f38ff */
[----:B------:R-:W-:Y:S01]  /*8b90*/  UMOV UR4, 0x400 ;  /* 0x0000040000047882 */ /* 0x000fe20000000000 */
[----:B------:R-:W-:Y:S02]  /*8ba0*/  BSSY B1, `(.L_x_270) ;  /* 0x0000054000017945 */ /* 0x000fe40003800000 */
[----:B------:R-:W-:Y:S02]  /*8bb0*/  LOP3.LUT R0, R6, 0x3fffff80, RZ, 0xc0, !PT ;  /* 0x3fffff8006007812 */ /* 0x000fe400078ec0ff */
[----:B-----5:R-:W-:Y:S01]  /*8bc0*/  SHF.R.S32.HI R3, RZ, 0x7, R6 ;  /* 0x00000007ff037819 */ /* 0x020fe20000011406 */
[----:B------:R-:W5:Y:S02]  /*8bd0*/  @P1 LDC R4, c[0x0][0x854] ;  /* 0x00021500ff041b82 */ /* 0x000f640000000800 */
[----:B------:R-:W-:-:S04]  /*8be0*/  IMAD.IADD R0, R23, 0x1, -R0 ;  /* 0x0000000117007824 */ /* 0x000fc800078e0a00 */
[----:B------:R-:W-:Y:S02]  /*8bf0*/  IMAD R0, R3, 0xa00, R0 ;  /* 0x00000a0003007824 */ /* 0x000fe400078e0200 */
[----:B------:R-:W1:Y:S02]  /*8c00*/  @P1 LDC R5, c[0x0][0x858] ;  /* 0x00021600ff051b82 */ /* 0x000e640000000800 */
[----:B------:R-:W-:Y:S01]  /*8c10*/  IMAD.SHL.U32 R3, R0, 0x4, RZ ;  /* 0x0000000400037824 */ /* 0x000fe200078e00ff */
[----:B----4-:R-:W-:-:S06]  /*8c20*/  ULEA UR4, UR5, UR4, 0x18 ;  /* 0x0000000405047291 */ /* 0x010fcc000f8ec03f */
[----:B------:R-:W-:Y:S01]  /*8c30*/  LEA R6, R3, UR4, 0x2 ;  /* 0x0000000403067c11 */ /* 0x000fe2000f8e10ff */
[----:B-----5:R-:W-:-:S04]  /*8c40*/  @P1 IMAD.HI.U32 R0, R7, R4, RZ ;  /* 0x0000000407001227 */ /* 0x020fc800078e00ff */
[----:B------:R4:W-:Y:S04]  /*8c50*/  STS.128 [R6], R56 ;  /* 0x0000003806007388 */ /* 0x0009e80000000c00 */
[----:B------:R4:W-:Y:S01]  /*8c60*/  STS.128 [R6+0x800], R60 ;  /* 0x0008003c06007388 */ /* 0x0009e20000000c00 */
[----:B-1----:R-:W-:Y:S01]  /*8c70*/  @P1 SHF.R.U32.HI R7, RZ, R5, R0 ;  /* 0x00000005ff071219 */ /* 0x002fe20000011600 */
[----:B------:R-:W-:Y:S02]  /*8c80*/  IMAD R5, R8, 0x5000, RZ ;  /* 0x0000500008057824 */ /* 0x000fe400078e02ff */
[----:B------:R4:W-:Y:S01]  /*8c90*/  STS.128 [R6+0x1000], R96 ;  /* 0x0010006006007388 */ /* 0x0009e20000000c00 */
[----:B------:R-:W-:-:S03]  /*8ca0*/  SHF.R.S32.HI R9, RZ, 0x1f, R7 ;  /* 0x0000001fff097819 */ /* 0x000fc60000011407 */
[----:B------:R4:W-:Y:S02]  /*8cb0*/  STS.128 [R6+0x1800], R100 ;  /* 0x0018006406007388 */ /* 0x0009e40000000c00 */
[----:B------:R-:W-:Y:S02]  /*8cc0*/  IMAD R0, R9, R10, RZ ;  /* 0x0000000a09007224 */ /* 0x000fe400078e02ff */
        /* <DEDUP_REMOVED lines=17> */
[----:B-1----:R-:W1:Y:S01]  /*8de0*/  FENCE.VIEW.ASYNC.S ;  /* 0x00000000000073c6 */ /* 0x002e620000000000 */
[----:B--2---:R-:W-:-:S04]  /*8df0*/  @P0 IMAD R2, R235, 0x50, R2 ;  /* 0x00000050eb020824 */ /* 0x004fc800078e0202 */
[----:B------:R-:W-:-:S05]  /*8e00*/  @P0 IMAD.HI R2, R2, 0x66666667, RZ ;  /* 0x6666666702020827 */ /* 0x000fca00078e02ff */
[----:B------:R-:W-:-:S04]  /*8e10*/  @P0 SHF.R.U32.HI R3, RZ, 0x1f, R2 ;  /* 0x0000001fff030819 */ /* 0x000fc80000011602 */
[----:B------:R-:W-:-:S05]  /*8e20*/  @P0 LEA.HI.SX32 R3, R2, R3, 0x1b ;  /* 0x0000000302030211 */ /* 0x000fca00078fdaff */
[----:B------:R-:W-:-:S05]  /*8e30*/  @P0 IMAD R2, R3, 0x5000, RZ ;  /* 0x0000500003020824 */ /* 0x000fca00078e02ff */
[----:B------:R-:W-:Y:S02]  /*8e40*/  @P0 SHF.R.S32.HI R3, RZ, 0x1f, R2 ;  /* 0x0000001fff030819 */ /* 0x000fe40000011402 */
[----:B------:R-:W-:Y:S01]  /*8e50*/  @!P0 CS2R R2, SRZ ;  /* 0x0000000000028805 */ /* 0x000fe2000001ff00 */
[----:B-1----:R-:W-:Y:S05]  /*8e60*/  BAR.SYNC.DEFER_BLOCKING 0x1, 0x100 ;  /* 0x0044000000007b1d */ /* 0x002fea0000010000 */
[----:B------:R-:W-:Y:S01]  /*8e70*/  IADD3 R4, P1, R5, R2, RZ ;  /* 0x0000000205047210 */ /* 0x000fe20007f3e0ff */
[----:B------:R-:W-:Y:S02]  /*8e80*/  IMAD R2, R9, R14, RZ ;  /* 0x0000000e09027224 */ /* 0x000fe400078e02ff */
[----:B------:R-:W-:Y:S01]  /*8e90*/  IMAD R9, R7, R11, R0 ;  /* 0x0000000b07097224 */ /* 0x000fe200078e0200 */
[----:B------:R-:W-:Y:S01]  /*8ea0*/  LEA.HI.X.SX32 R5, R5, R3, 0x1, P1 ;  /* 0x0000000305057211 */ /* 0x000fe200008f0eff */
[----:B------:R-:W-:-:S02]  /*8eb0*/  IMAD R11, R7, R15, R2 ;  /* 0x0000000f070b7224 */ /* 0x000fc400078e0202 */
[----:B------:R-:W-:-:S04]  /*8ec0*/  IMAD.WIDE.U32 R2, R7, R10, R4 ;  /* 0x0000000a07027225 */ /* 0x000fc800078e0004 */
[----:B------:R-:W-:Y:S01]  /*8ed0*/  IMAD.WIDE.U32 R4, R7, R14, R4 ;  /* 0x0000000e07047225 */ /* 0x000fe200078e0004 */
[----:B------:R-:W-:Y:S02]  /*8ee0*/  SHF.R.S32.HI R7, RZ, 0x1f, R235 ;  /* 0x0000001fff077819 */ /* 0x000fe400000114eb */
[----:B------:R-:W-:Y:S01]  /*8ef0*/  SEL R235, R235, RZ, !P0 ;  /* 0x000000ffebeb7207 */ /* 0x000fe20004000000 */
[----:B------:R-:W-:Y:S01]  /*8f00*/  IMAD.IADD R3, R3, 0x1, R9 ;  /* 0x0000000103037824 */ /* 0x000fe200078e0209 */
[----:B------:R-:W-:Y:S01]  /*8f10*/  SEL R7, R7, RZ, !P0 ;  /* 0x000000ff07077207 */ /* 0x000fe20004000000 */
[----:B------:R-:W-:Y:S01]  /*8f20*/  IMAD.IADD R5, R5, 0x1, R11 ;  /* 0x0000000105057824 */ /* 0x000fe200078e020b */
[----:B------:R-:W-:Y:S01]  /*8f30*/  ISETP.NE.AND P0, PT, R23, RZ, PT ;  /* 0x000000ff1700720c */ /* 0x000fe20003f05270 */
[----:B------:R-:W-:-:S04]  /*8f40*/  IMAD.WIDE.U32 R2, R235, R12, R2 ;  /* 0x0000000ceb027225 */ /* 0x000fc800078e0002 */
[C---:B------:R-:W-:Y:S01]  /*8f50*/  IMAD R0, R7.reuse, R12, RZ ;  /* 0x0000000c07007224 */ /* 0x040fe200078e02ff */
[----:B------:R-:W-:Y:S01]  /*8f60*/  LEA R18, P1, R2, R18, 0x2 ;  /* 0x0000001202127211 */ /* 0x000fe200078210ff */
[-C--:B------:R-:W-:Y:S02]  /*8f70*/  IMAD R8, R7, R16.reuse, RZ ;  /* 0x0000001007087224 */ /* 0x080fe400078e02ff */
[----:B------:R-:W-:-:S04]  /*8f80*/  IMAD.WIDE.U32 R4, R235, R16, R4 ;  /* 0x00000010eb047225 */ /* 0x000fc800078e0004 */
[C---:B------:R-:W-:Y:S01]  /*8f90*/  IMAD R7, R235.reuse, R13, R0 ;  /* 0x0000000deb077224 */ /* 0x040fe200078e0200 */
[----:B---3--:R-:W-:Y:S01]  /*8fa0*/  LEA R20, P2, R4, R20, 0x2 ;  /* 0x0000001404147211 */ /* 0x008fe200078410ff */
[----:B------:R-:W-:Y:S02]  /*8fb0*/  IMAD R235, R235, R17, R8 ;  /* 0x00000011ebeb7224 */ /* 0x000fe400078e0208 */
[----:B------:R-:W-:Y:S02]  /*8fc0*/  IMAD.IADD R3, R3, 0x1, R7 ;  /* 0x0000000103037824 */ /* 0x000fe400078e0207 */
[----:B------:R-:W-:-:S03]  /*8fd0*/  IMAD.IADD R0, R5, 0x1, R235 ;  /* 0x0000000105007824 */ /* 0x000fc600078e02eb */
[----:B------:R-:W-:Y:S02]  /*8fe0*/  LEA.HI.X R3, R2, R19, R3, 0x2, P1 ;  /* 0x0000001302037211 */ /* 0x000fe400008f1403 */
[----:B------:R-:W-:Y:S01]  /*8ff0*/  LEA.HI.X R0, R4, R21, R0, 0x2, P2 ;  /* 0x0000001504007211 */ /* 0x000fe200010f1400 */
[----:B----4-:R-:W-:Y:S06]  /*9000*/  @P0 BRA `(.L_x_271) ;  /* 0x0000000000340947 */ /* 0x010fec0003800000 */
[----:B------:R-:W-:Y:S01]  /*9010*/  R2UR UR6, R20 ;  /* 0x00000000140672ca */ /* 0x000fe200000e0000 */
[----:B------:R-:W-:Y:S01]  /*9020*/  UMOV UR5, 0x1400 ;  /* 0x0000140000057882 */ /* 0x000fe20000000000 */
[----:B------:R-:W-:Y:S01]  /*9030*/  R2UR UR7, R0 ;  /* 0x00000000000772ca */ /* 0x000fe200000e0000 */
[----:B------:R-:W-:Y:S01]  /*9040*/  UMOV UR8, 0x0 ;  /* 0x0000000000087882 */ /* 0x000fe20000000000 */
[----:B------:R-:W-:Y:S01]  /*9050*/  PLOP3.LUT P0, PT, PT, PT, PT, 0x80, 0x0 ;  /* 0x000000000000781c */ /* 0x000fe20003f0f070 */
[----:B------:R-:W-:-:S12]  /*9060*/  UMOV UR9, 0x14f00000 ;  /* 0x14f0000000097882 */ /* 0x000fd80000000000 */
.L_x_272:
[----:B------:R-:W-:Y:S01]  /*9070*/  @P0 ELECT P1, URZ, PT ;  /* 0x00000000003f082f */ /* 0x000fe20003820000 */
[----:B------:R1:W-:-:S12]  /*9080*/  UBLKRED.G.S.ADD.F32.RN [UR6], [UR4], UR5, desc[UR8] ;  /* 0x00000806040073bb */ /* 0x0003d800080a1405 */
[----:B------:R-:W-:Y:S02]  /*9090*/  @P1 PLOP3.LUT P0, PT, P1, PT, PT, 0x8, 0x0 ;  /* 0x000000000000181c */ /* 0x000fe40000f0e170 */
[----:B------:R-:W-:-:S11]  /*90a0*/  PLOP3.LUT P1, PT, PT, PT, PT, 0x8, 0x0 ;  /* 0x000000000000781c */ /* 0x000fd60003f2e170 */
[----:B-1----:R-:W-:Y:S05]  /*90b0*/  @P0 BRA.U.ANY `(.L_x_272) ;  /* 0xfffffffd00ec0947 */ /* 0x002fea000393ffff */
[----:B------:R0:W-:Y:S01]  /*90c0*/  UTMACMDFLUSH ;  /* 0x00000000000079b7 */ /* 0x0001e20000000000 */
[----:B------:R-:W-:-:S04]  /*90d0*/  DEPBAR.LE SB0, 0x0 ;  /* 0x000080000000791a */ /* 0x000fc80000000000 */
.L_x_271:
[----:B------:R-:W-:Y:S05]  /*90e0*/  BSYNC B1 ;  /* 0x0000000000017941 */ /* 0x000fea0003800000 */
.L_x_270:
[----:B------:R-:W-:Y:S01]  /*90f0*/  BAR.SYNC.DEFER_BLOCKING 0x1, 0x100 ;  /* 0x0044000000007b1d */ /* 0x000fe20000010000 */
[----:B------:R-:W-:-:S05]  /*9100*/  ISETP.NE.AND P0, PT, R22, 0x80, PT ;  /* 0x000000801600780c */ /* 0x000fca0003f05270 */
        /* <DEDUP_REMOVED lines=21> */
[----:B-1----:R-:W1:Y:S02]  /*9260*/  FENCE.VIEW.ASYNC.S ;  /* 0x00000000000073c6 */ /* 0x002e640000000000 */
[----:B-1----:R-:W-:Y:S06]  /*9270*/  BAR.SYNC.DEFER_BLOCKING 0x1, 0x100 ;  /* 0x0044000000007b1d */ /* 0x002fec0000010000 */
[----:B------:R-:W-:Y:S05]  /*9280*/  @P0 BRA `(.L_x_252) ;  /* 0x0000002000200947 */ /* 0x000fea0003800000 */
[----:B------:R-:W-:Y:S01]  /*9290*/  R2UR UR6, R18 ;  /* 0x00000000120672ca */ /* 0x000fe200000e0000 */
[----:B------:R-:W-:Y:S01]  /*92a0*/  UMOV UR5, 0x1400 ;  /* 0x0000140000057882 */ /* 0x000fe20000000000 */
[----:B------:R-:W-:Y:S01]  /*92b0*/  R2UR UR7, R3 ;  /* 0x00000000030772ca */ /* 0x000fe200000e0000 */
[----:B------:R-:W-:Y:S01]  /*92c0*/  UMOV UR8, 0x0 ;  /* 0x0000000000087882 */ /* 0x000fe20000000000 */
[----:B------:R-:W-:Y:S01]  /*92d0*/  PLOP3.LUT P0, PT, PT, PT, PT, 0x80, 0x0 ;  /* 0x000000000000781c */ /* 0x000fe20003f0f070 */
[----:B------:R-:W-:-:S12]  /*92e0*/  UMOV UR9, 0x14f00000 ;  /* 0x14f0000000097882 */ /* 0x000fd80000000000 */
.L_x_273:
[----:B------:R-:W-:Y:S01]  /*92f0*/  @P0 ELECT P1, URZ, PT ;  /* 0x00000000003f082f */ /* 0x000fe20003820000 */
[----:B------:R1:W-:-:S12]  /*9300*/  UBLKRED.G.S.ADD.F32.RN [UR6], [UR4], UR5, desc[UR8] ;  /* 0x00000806040073bb */ /* 0x0003d800080a1405 */
[----:B------:R-:W-:Y:S02]  /*9310*/  @P1 PLOP3.LUT P0, PT, P1, PT, PT, 0x8, 0x0 ;  /* 0x000000000000181c */ /* 0x000fe40000f0e170 */
[----:B------:R-:W-:-:S11]  /*9320*/  PLOP3.LUT P1, PT, PT, PT, PT, 0x8, 0x0 ;  /* 0x000000000000781c */ /* 0x000fd60003f2e170 */
[----:B-1----:R-:W-:Y:S05]  /*9330*/  @P0 BRA.U.ANY `(.L_x_273) ;  /* 0xfffffffd00ec0947 */ /* 0x002fea000393ffff */
[----:B------:R0:W-:Y:S01]  /*9340*/  UTMACMDFLUSH ;  /* 0x00000000000079b7 */ /* 0x0001e20000000000 */
[----:B------:R-:W-:-:S04]  /*9350*/  DEPBAR.LE SB0, 0x0 ;  /* 0x000080000000791a */ /* 0x000fc80000000000 */
[----:B------:R-:W-:Y:S05]  /*9360*/  BRA `(.L_x_252) ;  /* 0x0000001c00e87947 */ /* 0x000fea0003800000 */
.L_x_247:
[----:B------:R-:W-:-:S08]  /*9370*/  NOP ;  /* 0x0000000000007918 */ /* 0x000fd00000000000 */
[----:B------:R-:W1:-:S00]  /*9380*/  USETMAXREG.DEALLOC.CTAPOOL 0x18 ;  /* 0x00000018000079c8 */ /* 0x000e4000080e0500 */
[----:B-1----:R-:W-:-:S06]  /*9390*/  LOP3.LUT R0, R0, 0x3, RZ, 0xc0, !PT ;  /* 0x0000000300007812 */ /* 0x002fcc00078ec0ff */
[----:B------:R-:W1:Y:S02]  /*93a0*/  SHFL.IDX PT, R0, R0, RZ, 0x1f ;  /* 0x00001fff00007589 */ /* 0x000e6400000e0000 */
[----:B-1----:R-:W-:-:S13]  /*93b0*/  ISETP.NE.AND P0, PT, R0, RZ, PT ;  /* 0x000000ff0000720c */ /* 0x002fda0003f05270 */
[----:B------:R-:W-:Y:S05]  /*93c0*/  @P0 BRA `(.L_x_252) ;  /* 0x0000001c00d00947 */ /* 0x000fea0003800000 */
[----:B------:R-:W-:Y:S01]  /*93d0*/  ULDC.64 UR4, c[0x0][0x8e0] ;  /* 0x0002380000047ab9 */ /* 0x000fe20000000a00 */
[----:B------:R-:W1:Y:S01]  /*93e0*/  S2R R9, SR_CTAID.Z ;  /* 0x0000000000097919 */ /* 0x000e620000002700 */
[----:B------:R-:W-:Y:S01]  /*93f0*/  ISETP.NE.U32.AND P0, PT, RZ, UR4, PT ;  /* 0x00000004ff007c0c */ /* 0x000fe2000bf05070 */
[----:B------:R-:W2:Y:S03]  /*9400*/  S2UR UR20, SR_CTAID.Y ;  /* 0x00000000001479c3 */ /* 0x000ea60000002600 */
[----:B------:R-:W-:-:S13]  /*9410*/  ISETP.NE.AND.EX P0, PT, RZ, UR5, PT, P0 ;  /* 0x00000005ff007c0c */ /* 0x000fda000bf05300 */
[----:B------:R-:W-:Y:S05]  /*9420*/  @!P0 BRA `(.L_x_274) ;  /* 0x0000000000148947 */ /* 0x000fea0003800000 */
[----:B------:R-:W1:Y:S01]  /*9430*/  LDC.64 R2, c[0x0][0x8e0] ;  /* 0x00023800ff027b82 */ /* 0x000e620000000a00 */
[----:B------:R-:W-:Y:S01]  /*9440*/  ULDC.64 UR4, c[0x0][0x208] ;  /* 0x0000820000047ab9 */ /* 0x000fe20000000a00 */
[----:B-1----:R-:W-:-:S05]  /*9450*/  IMAD.WIDE R2, R9, 0x4, R2 ;  /* 0x0000000409027825 */ /* 0x002fca00078e0202 */
[----:B------:R1:W5:Y:S01]  /*9460*/  LDG.E R0, desc[UR4][R2.64] ;  /* 0x0000000402007981 */ /* 0x000362000c1e1900 */
[----:B------:R-:W-:Y:S05]  /*9470*/  BRA `(.L_x_275) ;  /* 0x0000000000307947 */ /* 0x000fea0003800000 */
.L_x_274:
[----:B------:R-:W-:Y:S02]  /*9480*/  ULDC.64 UR4, c[0x0][0x8d8] ;  /* 0x0002360000047ab9 */ /* 0x000fe40000000a00 */
[----:B------:R-:W-:-:S04]  /*9490*/  ISETP.NE.U32.AND P0, PT, RZ, UR4, PT ;  /* 0x00000004ff007c0c */ /* 0x000fc8000bf05070 */
[----:B------:R-:W-:-:S13]  /*94a0*/  ISETP.NE.AND.EX P0, PT, RZ, UR5, PT, P0 ;  /* 0x00000005ff007c0c */ /* 0x000fda000bf05300 */
[----:B------:R-:W-:Y:S05]  /*94b0*/  @!P0 BRA `(.L_x_276) ;  /* 0x00000000001c8947 */ /* 0x000fea0003800000 */
[----:B------:R-:W1:Y:S01]  /*94c0*/  LDC.64 R2, c[0x0][0x8d8] ;  /* 0x00023600ff027b82 */ /* 0x000e620000000a00 */
[----:B------:R-:W-:Y:S01]  /*94d0*/  ULDC.64 UR4, c[0x0][0x208] ;  /* 0x0000820000047ab9 */ /* 0x000fe20000000a00 */
[----:B-1----:R-:W-:-:S05]  /*94e0*/  IMAD.WIDE R2, R9, 0x4, R2 ;  /* 0x0000000409027825 */ /* 0x002fca00078e0202 */
[----:B------:R-:W3:Y:S04]  /*94f0*/  LDG.E R0, desc[UR4][R2.64] ;  /* 0x0000000402007981 */ /* 0x000ee8000c1e1900 */
[----:B------:R-:W3:Y:S02]  /*9500*/  LDG.E R5, desc[UR4][R2.64+0x4] ;  /* 0x0000040402057981 */ /* 0x000ee4000c1e1900 */
[----:B---3--:R-:W-:Y:S01]  /*9510*/  IMAD.IADD R0, R5, 0x1, -R0 ;  /* 0x0000000105007824 */ /* 0x008fe200078e0a00 */
[----:B------:R-:W-:Y:S06]  /*9520*/  BRA `(.L_x_275) ;  /* 0x0000000000047947 */ /* 0x000fec0003800000 */
.L_x_276:
[----:B------:R-:W3:Y:S02]  /*9530*/  LDC R0, c[0x0][0x8c4] ;  /* 0x00023100ff007b82 */ /* 0x000ee40000000800 */
.L_x_275:
[----:B------:R-:W4:Y:S01]  /*9540*/  S2R R15, SR_CTAID.X ;  /* 0x00000000000f7919 */ /* 0x000f220000002500 */
[----:B------:R-:W-:Y:S02]  /*9550*/  IMAD.MOV.U32 R5, RZ, RZ, RZ ;  /* 0x000000ffff057224 */ /* 0x000fe400078e00ff */
[----:B------:R-:W-:Y:S02]  /*9560*/  IMAD.MOV.U32 R4, RZ, RZ, 0x1 ;  /* 0x00000001ff047424 */ /* 0x000fe400078e00ff */
[----:B----4-:R-:W-:-:S05]  /*9570*/  IMAD R15, R15, 0x50, RZ ;  /* 0x000000500f0f7824 */ /* 0x010fca00078e02ff */
[----:B---3-5:R-:W-:Y:S01]  /*9580*/  ISETP.GE.AND P0, PT, R15, R0, PT ;  /* 0x000000000f00720c */ /* 0x028fe20003f06270 */
[----:B------:R-:W-:-:S03]  /*9590*/  IMAD.MOV.U32 R0, RZ, RZ, 0x1 ;  /* 0x00000001ff007424 */ /* 0x000fc600078e00ff */
[----:B-1----:R-:W-:-:S04]  /*95a0*/  SEL R9, R9, 0xffffffff, !P0 ;  /* 0xffffffff09097807 */ /* 0x002fc80004000000 */
[----:B------:R-:W-:-:S13]  /*95b0*/  ISETP.GE.AND P0, PT, R9, RZ, PT ;  /* 0x000000ff0900720c */ /* 0x000fda0003f06270 */
[----:B------:R-:W-:Y:S05]  /*95c0*/  @!P0 BRA `(.L_x_277) ;  /* 0x0000001800d48947 */ /* 0x000fea0003800000 */
[----:B------:R-:W1:Y:S01]  /*95d0*/  LDC.64 R10, c[0x0][0x770] ;  /* 0x0001dc00ff0a7b82 */ /* 0x000e620000000a00 */
[----:B------:R-:W-:-:S07]  /*95e0*/  ULDC.64 UR6, c[0x0][0x208] ;  /* 0x0000820000067ab9 */ /* 0x000fce0000000a00 */
[----:B------:R-:W3:Y:S08]  /*95f0*/  LDC.64 R4, c[0x0][0x770] ;  /* 0x0001dc00ff047b82 */ /* 0x000ef00000000a00 */
[----:B------:R-:W4:Y:S01]  /*9600*/  LDC.64 R6, c[0x0][0x778] ;  /* 0x0001de00ff067b82 */ /* 0x000f220000000a00 */
[----:B-1----:R-:W-:-:S07]  /*9610*/  ISETP.NE.U32.AND P1, PT, R10, RZ, PT ;  /* 0x000000ff0a00720c */ /* 0x002fce0003f25070 */
[----:B------:R-:W1:Y:S01]  /*9620*/  LDC.64 R2, c[0x0][0x780] ;  /* 0x0001e000ff027b82 */ /* 0x000e620000000a00 */
[----:B------:R-:W-:Y:S01]  /*9630*/  ISETP.NE.AND.EX P1, PT, R11, RZ, PT, P1 ;  /* 0x000000ff0b00720c */ /* 0x000fe20003f25310 */
[----:B---3--:R-:W-:Y:S01]  /*9640*/  IMAD.WIDE R4, R9, 0x4, R4 ;  /* 0x0000000409047825 */ /* 0x008fe200078e0204 */
[----:B----4-:R-:W-:-:S11]  /*9650*/  ISETP.NE.U32.AND P0, PT, R6, RZ, PT ;  /* 0x000000ff0600720c */ /* 0x010fd60003f05070 */
[----:B------:R-:W3:Y:S01]  /*9660*/  @P1 LDG.E R13, desc[UR6][R4.64] ;  /* 0x00000006040d1981 */ /* 0x000ee2000c1e1900 */
[----:B------:R-:W-:-:S03]  /*9670*/  ISETP.NE.AND.EX P0, PT, R7, RZ, PT, P0 ;  /* 0x000000ff0700720c */ /* 0x000fc60003f05300 */
[----:B------:R-:W4:Y:S01]  /*9680*/  @P1 LDG.E R14, desc[UR6][R4.64] ;  /* 0x00000006040e1981 */ /* 0x000f22000c1e1900 */
[----:B-1----:R-:W-:-:S04]  /*9690*/  ISETP.NE.U32.AND P2, PT, R2, RZ, PT ;  /* 0x000000ff0200720c */ /* 0x002fc80003f45070 */
[----:B------:R-:W-:-:S05]  /*96a0*/  ISETP.NE.AND.EX P2, PT, R3, RZ, PT, P2 ;  /* 0x000000ff0300720c */ /* 0x000fca0003f45320 */
[----:B------:R-:W1:Y:S08]  /*96b0*/  @P0 LDC.64 R2, c[0x0][0x778] ;  /* 0x0001de00ff020b82 */ /* 0x000e700000000a00 */
[----:B------:R-:W2:Y:S01]  /*96c0*/  @P2 LDC.64 R6, c[0x0][0x780] ;  /* 0x0001e000ff062b82 */ /* 0x000ea20000000a00 */
[----:B------:R-:W-:Y:S01]  /*96d0*/  IMAD.MOV.U32 R12, RZ, RZ, RZ ;  /* 0x000000ffff0c7224 */ /* 0x000fe200078e00ff */
[----:B------:R-:W-:Y:S01]  /*96e0*/  ULDC UR4, c[0x0][0x280] ;  /* 0x0000a00000047ab9 */ /* 0x000fe20000000800 */
[----:B-1----:R-:W-:-:S05]  /*96f0*/  @P0 IMAD.WIDE R2, R9, 0x4, R2 ;  /* 0x0000000409020825 */ /* 0x002fca00078e0202 */
[----:B------:R2:W5:Y:S01]  /*9700*/  @P0 LDG.E R12, desc[UR6][R2.64] ;  /* 0x00000006020c0981 */ /* 0x000562000c1e1900 */
[----:B------:R-:W-:Y:S02]  /*9710*/  IMAD.U32 R8, RZ, RZ, UR4 ;  /* 0x00000004ff087e24 */ /* 0x000fe4000f8e00ff */
[----:B--2---:R-:W-:Y:S01]  /*9720*/  @P2 IMAD.WIDE R2, R9, 0x4, R6 ;  /* 0x0000000409022825 */ /* 0x004fe200078e0206 */
[----:B------:R-:W-:-:S04]  /*9730*/  VOTEU.ANY UP0, P1 ;  /* 0x00000000003f7886 */ /* 0x000fc80000800100 */
[----:B------:R1:W5:Y:S02]  /*9740*/  @P2 LDG.E R8, desc[UR6][R2.64] ;  /* 0x0000000602082981 */ /* 0x000364000c1e1900 */
[----:B-1----:R-:W-:Y:S01]  /*9750*/  CS2R R2, SRZ ;  /* 0x0000000000027805 */ /* 0x002fe2000001ff00 */
[----:B---3--:R-:W-:-:S05]  /*9760*/  @P1 IMAD R13, R9, 0x40, R13 ;  /* 0x00000040090d1824 */ /* 0x008fca00078e020d */
[----:B------:R-:W-:-:S04]  /*9770*/  @P1 SHF.R.S32.HI R6, RZ, 0x1f, R13 ;  /* 0x0000001fff061819 */ /* 0x000fc8000001140d */
[----:B------:R-:W-:-:S04]  /*9780*/  @P1 LEA.HI R6, R6, R13, RZ, 0x6 ;  /* 0x0000000d06061211 */ /* 0x000fc800078f30ff */
[----:B------:R-:W-:Y:S02]  /*9790*/  @P1 LOP3.LUT R6, R6, 0xffffffc0, RZ, 0xc0, !PT ;  /* 0xffffffc006061812 */ /* 0x000fe400078ec0ff */
[----:B----4-:R-:W-:Y:S02]  /*97a0*/  @P1 R2UR UR4, R14 ;  /* 0x000000000e0412ca */ /* 0x010fe400000e0000 */
        /* <DEDUP_REMOVED lines=9> */
.L_x_278:
        /* <DEDUP_REMOVED lines=8> */
[----:B------:R-:W1:Y:S01]  /*98c0*/  LDC.64 R12, c[0x0][0x720] ;  /* 0x0001c800ff0c7b82 */ /* 0x000e620000000a00 */
[----:B------:R-:W-:Y:S01]  /*98d0*/  ISETP.NE.U32.AND P1, PT, R10, RZ, PT ;  /* 0x000000ff0a00720c */ /* 0x000fe20003f25070 */
[----:B------:R-:W-:Y:S01]  /*98e0*/  UISETP.NE.AND UP0, UPT, UR5, 0x1, UPT ;  /* 0x000000010500788c */ /* 0x000fe2000bf05270 */
[----:B------:R-:W-:Y:S01]  /*98f0*/  R2UR UR11, R15 ;  /* 0x000000000f0b72ca */ /* 0x000fe200000e0000 */
[----:B------:R-:W-:Y:S01]  /*9900*/  VOTEU.ANY UP1, P0 ;  /* 0x00000000003f7886 */ /* 0x000fe20000020100 */
[----:B------:R-:W-:Y:S02]  /*9910*/  R2UR UR21, R9 ;  /* 0x00000000091572ca */ /* 0x000fe400000e0000 */
[----:B------:R-:W-:Y:S02]  /*9920*/  ELECT P0, URZ, PT ;  /* 0x00000000003f782f */ /* 0x000fe40003800000 */
[----:B------:R-:W-:Y:S01]  /*9930*/  ISETP.NE.AND.EX P1, PT, R11, RZ, PT, P1 ;  /* 0x000000ff0b00720c */ /* 0x000fe20003f25310 */
[----:B------:R-:W-:Y:S01]  /*9940*/  UMOV UR12, UR20 ;  /* 0x00000014000c7c82 */ /* 0x000fe20008000000 */
[----:B------:R-:W-:Y:S01]  /*9950*/  SHF.R.S32.HI R15, RZ, 0x1f, R9 ;  /* 0x0000001fff0f7819 */ /* 0x000fe20000011409 */
[----:B------:R-:W-:-:S02]  /*9960*/  IMAD.MOV.U32 R5, RZ, RZ, RZ ;  /* 0x000000ffff057224 */ /* 0x000fc400078e00ff */
[----:B------:R-:W-:Y:S01]  /*9970*/  IMAD.MOV.U32 R4, RZ, RZ, 0x1 ;  /* 0x00000001ff047424 */ /* 0x000fe200078e00ff */
[----:B------:R-:W-:Y:S01]  /*9980*/  SEL R15, R15, RZ, !P1 ;  /* 0x000000ff0f0f7207 */ /* 0x000fe20004800000 */
[----:B------:R-:W-:Y:S01]  /*9990*/  @UP0 ULDC UR6, c[0x0][0x2f0] ;  /* 0x0000bc0000060ab9 */ /* 0x000fe20000000800 */
[----:B------:R-:W-:Y:S02]  /*99a0*/  UIADD3 UR11, UR11, UR4, URZ ;  /* 0x000000040b0b7290 */ /* 0x000fe4000fffe03f */
[----:B------:R-:W-:Y:S01]  /*99b0*/  USEL UR13, UR21, URZ, !UP1 ;  /* 0x0000003f150d7287 */ /* 0x000fe2000c800000 */
[----:B------:R-:W-:Y:S02]  /*99c0*/  @UP0 ULDC UR4, c[0x0][0x2ec] ;  /* 0x0000bb0000040ab9 */ /* 0x000fe40000000800 */
[----:B------:R-:W-:Y:S01]  /*99d0*/  VOTEU.ANY UP1, P1 ;  /* 0x00000000003f7886 */ /* 0x000fe20000820100 */
[----:B------:R-:W-:Y:S02]  /*99e0*/  UIMAD.WIDE.U32 UR4, UR20, UR4, URZ ;  /* 0x00000004140472a5 */ /* 0x000fe4000f8e003f */
[----:B------:R-:W-:Y:S01]  /*99f0*/  USEL UR21, UR21, URZ, !UP1 ;  /* 0x0000003f15157287 */ /* 0x000fe2000c800000 */
[----:B-1----:R-:W-:Y:S01]  /*9a00*/  IMAD R14, R15, R12, RZ ;  /* 0x0000000c0f0e7224 */ /* 0x002fe200078e02ff */
[----:B------:R-:W-:-:S04]  /*9a10*/  @UP0 USHF.R.U32.HI UR12, URZ, UR6, UR5 ;  /* 0x000000063f0c0299 */ /* 0x000fc80008011605 */
[----:B------:R-:W-:Y:S01]  /*9a20*/  IMAD R14, R13, UR21, R14 ;  /* 0x000000150d0e7c24 */ /* 0x000fe2000f8e020e */
[----:B------:R-:W-:Y:S07]  /*9a30*/  @!P0 BRA `(.L_x_277) ;  /* 0x0000001400b88947 */ /* 0x000fee0003800000 */
[----:B------:R-:W1:Y:S01]  /*9a40*/  S2R R5, SR_CgaCtaId ;  /* 0x0000000000057919 */ /* 0x000e620000008800 */
[----:B------:R-:W-:Y:S01]  /*9a50*/  MOV R0, 0x400 ;  /* 0x0000040000007802 */ /* 0x000fe20000000f00 */
[----:B------:R-:W2:Y:S03]  /*9a60*/  S2R R4, SR_CTAID.Y ;  /* 0x0000000000047919 */ /* 0x000ea60000002600 */
[----:B-1----:R-:W-:Y:S01]  /*9a70*/  LEA R0, R5, R0, 0x18 ;  /* 0x0000000005007211 */ /* 0x002fe200078ec0ff */
[----:B------:R-:W-:-:S05]  /*9a80*/  IMAD.MOV.U32 R5, RZ, RZ, 0x1 ;  /* 0x00000001ff057424 */ /* 0x000fca00078e00ff */
[----:B------:R-:W-:-:S04]  /*9a90*/  SHF.L.U32 R5, R5, 0x1f, RZ ;  /* 0x0000001f05057819 */ /* 0x000fc800000006ff */
[----:B------:R-:W1:Y:S02]  /*9aa0*/  SYNCS.PHASECHK.TRANS64.TRYWAIT P0, [R0+URZ+0x31820], R5 ;  /* 0x03182005000075a7 */ /* 0x000e64000800017f */
[----:B-12---:R-:W-:Y:S05]  /*9ab0*/  @!P0 BRA `(.L_x_279) ;  /* 0x0000001800588947 */ /* 0x006fea0003800000 */
.L_x_294:
[----:B------:R-:W2:Y:S01]  /*9ac0*/  S2R R6, SR_TID.X ;  /* 0x0000000000067919 */ /* 0x000ea20000002100 */
[----:B------:R-:W-:Y:S01]  /*9ad0*/  IMAD.WIDE.U32 R18, R12, UR21, RZ ;  /* 0x000000150c127c25 */ /* 0x000fe2000f8e00ff */
[----:B------:R-:W-:-:S03]  /*9ae0*/  SHF.R.S32.HI R4, RZ, 0x1f, R4 ;  /* 0x0000001fff047819 */ /* 0x000fc60000011404 */
[----:B------:R-:W-:Y:S01]  /*9af0*/  IMAD.IADD R7, R19, 0x1, R14 ;  /* 0x0000000113077824 */ /* 0x000fe200078e020e */
[----:B--2---:R-:W-:-:S04]  /*9b00*/  LOP3.LUT R6, R6, 0x7f, RZ, 0xc0, !PT ;  /* 0x0000007f06067812 */ /* 0x004fc800078ec0ff */
[----:B------:R-:W-:Y:S01]  /*9b10*/  ISETP.NE.AND P0, PT, R6, RZ, PT ;  /* 0x000000ff0600720c */ /* 0x000fe20003f05270 */
[----:B------:R-:W-:-:S12]  /*9b20*/  IMAD.MOV.U32 R6, RZ, RZ, 0x1 ;  /* 0x00000001ff067424 */ /* 0x000fd800078e00ff */
[----:B------:R-:W-:Y:S05]  /*9b30*/  @P0 BRA `(.L_x_280) ;  /* 0x0000000000180947 */ /* 0x000fea0003800000 */
[----:B------:R-:W2:Y:S01]  /*9b40*/  S2R R9, SR_TID.X ;  /* 0x0000000000097919 */ /* 0x000ea20000002100 */
[----:B-1----:R-:W-:-:S04]  /*9b50*/  IMAD.MOV.U32 R5, RZ, RZ, 0x8100 ;  /* 0x00008100ff057424 */ /* 0x002fc800078e00ff */
[----:B------:R3:W-:Y:S01]  /*9b60*/  SYNCS.ARRIVE.TRANS64 RZ, [R0+URZ+0x31810], R5 ;  /* 0x0318100500ff79a7 */ /* 0x0007e2000800003f */
[----:B--2---:R-:W-:-:S13]  /*9b70*/  LOP3.LUT P1, RZ, R9, 0x1f, RZ, 0xc0, !PT ;  /* 0x0000001f09ff7812 */ /* 0x004fda000782c0ff */
[----:B---3--:R-:W-:Y:S05]  /*9b80*/  @!P1 BRA `(.L_x_280) ;  /* 0x0000000000049947 */ /* 0x008fea0003800000 */
[----:B------:R-:W-:Y:S01]  /*9b90*/  BPT.TRAP 0x1 ;  /* 0x000000040000795c */ /* 0x000fe20000300000 */
.L_x_280:
[----:B------:R-:W2:Y:S01]  /*9ba0*/  LDC.64 R16, c[0x0][0x198] ;  /* 0x00006600ff107b82 */ /* 0x000ea20000000a00 */
[----:B------:R-:W-:Y:S01]  /*9bb0*/  R2UR UR8, R0 ;  /* 0x00000000000872ca */ /* 0x000fe200000e0000 */
[----:B------:R-:W-:Y:S01]  /*9bc0*/  UMOV UR6, 0x0 ;  /* 0x0000000000067882 */ /* 0x000fe20000000000 */
[----:B------:R-:W-:Y:S01]  /*9bd0*/  UMOV UR7, 0x14f00000 ;  /* 0x14f0000000077882 */ /* 0x000fe20000000000 */
[----:B------:R-:W-:Y:S01]  /*9be0*/  UMOV UR50, URZ ;  /* 0x0000003f00327c82 */ /* 0x000fe20008000000 */
[----:B------:R-:W-:Y:S01]  /*9bf0*/  UMOV UR52, UR20 ;  /* 0x0000001400347c82 */ /* 0x000fe20008000000 */
[----:B------:R-:W-:Y:S01]  /*9c00*/  UMOV UR53, UR21 ;  /* 0x0000001500357c82 */ /* 0x000fe20008000000 */
[----:B------:R-:W-:Y:S01]  /*9c10*/  UMOV UR34, 0x40 ;  /* 0x0000004000227882 */ /* 0x000fe20000000000 */
[----:B------:R-:W3:Y:S01]  /*9c20*/  LDC.64 R10, c[0x0][0x718] ;  /* 0x0001c600ff0a7b82 */ /* 0x000ee20000000a00 */
        /* <DEDUP_REMOVED lines=10> */
[----:B--2---:R-:W-:Y:S01]  /*9cd0*/  IMAD.MOV.U32 R9, RZ, RZ, R16 ;  /* 0x000000ffff097224 */ /* 0x004fe200078e0010 */
[----:B------:R-:W-:Y:S01]  /*9ce0*/  UIADD3 UR30, UR8, 0x2c100, URZ ;  /* 0x0002c100081e7890 */ /* 0x000fe2000fffe03f */
[----:B------:R-:W-:Y:S01]  /*9cf0*/  UMOV UR33, UR49 ;  /* 0x0000003100217c82 */ /* 0x000fe20008000000 */
[----:B------:R-:W-:Y:S01]  /*9d00*/  UMOV UR28, UR20 ;  /* 0x00000014001c7c82 */ /* 0x000fe20008000000 */
[----:B------:R-:W-:Y:S01]  /*9d10*/  UMOV UR29, UR21 ;  /* 0x00000015001d7c82 */ /* 0x000fe20008000000 */
[----:B------:R-:W-:Y:S01]  /*9d20*/  UMOV UR25, UR49 ;  /* 0x0000003100197c82 */ /* 0x000fe20008000000 */
[----:B------:R-:W-:Y:S01]  /*9d30*/  UMOV UR18, 0xc0 ;  /* 0x000000c000127882 */ /* 0x000fe20000000000 */
[----:B---3--:R-:W-:Y:S01]  /*9d40*/  IMAD R20, R4, R10, RZ ;  /* 0x0000000a04147224 */ /* 0x008fe200078e02ff */
        /* <DEDUP_REMOVED lines=15> */
[----:B-1----:R-:W-:Y:S01]  /*9e40*/  IMAD.WIDE.U32 R4, R10, UR20, R2 ;  /* 0x000000140a047c25 */ /* 0x002fe2000f8e0002 */
        /* <DEDUP_REMOVED lines=8> */
[----:B------:R-:W1:Y:S02]  /*9ed0*/  LDC.64 R12, c[0x0][0x700] ;  /* 0x0001c000ff0c7b82 */ /* 0x000e640000000a00 */
[----:B------:R-:W-:Y:S01]  /*9ee0*/  IMAD.IADD R14, R14, 0x1, R5 ;  /* 0x000000010e0e7824 */ /* 0x000fe200078e0205 */
[----:B------:R-:W-:Y:S01]  /*9ef0*/  UTMALDG.4D [UR48], [UR4], desc[UR6] ;  /* 0x00000630040075b4 */ /* 0x000fe20008019000 */
[----:B------:R2:W-:Y:S01]  /*9f00*/  UTMALDG.4D [UR32], [UR4], desc[UR6] ;  /* 0x00000620040075b4 */ /* 0x0005e20008019000 */
[----:B------:R3:W-:Y:S01]  /*9f10*/  UTMALDG.4D [UR24], [UR4], desc[UR6] ;  /* 0x00000618040075b4 */ /* 0x0007e20008019000 */
[C---:B-1----:R-:W-:Y:S01]  /*9f20*/  LEA R5, P1, R4.reuse, R12, 0x2 ;  /* 0x0000000c04057211 */ /* 0x042fe200078210ff */
[----:B------:R1:W-:Y:S03]  /*9f30*/  UTMALDG.4D [UR16], [UR4], desc[UR6] ;  /* 0x00000610040075b4 */ /* 0x0003e60008019000 */
[----:B------:R-:W-:-:S02]  /*9f40*/  LEA.HI.X R14, R4, R13, R14, 0x2, P1 ;  /* 0x0000000d040e7211 */ /* 0x000fc400008f140e */
[----:B------:R-:W-:Y:S01]  /*9f50*/  R2UR UR14, R5 ;  /* 0x00000000050e72ca */ /* 0x000fe200000e0000 */
[----:B------:R-:W-:Y:S01]  /*9f60*/  IMAD.MOV.U32 R5, RZ, RZ, 0x14000 ;  /* 0x00014000ff057424 */ /* 0x000fe200078e00ff */
[----:B------:R-:W-:Y:S02]  /*9f70*/  R2UR UR15, R14 ;  /* 0x000000000e0f72ca */ /* 0x000fe400000e0000 */
[----:B------:R-:W-:Y:S02]  /*9f80*/  IADD3 R4, P1, R9, 0x2f0, RZ ;  /* 0x000002f009047810 */ /* 0x000fe40007f3e0ff */
[----:B------:R-:W-:Y:S01]  /*9f90*/  MOV R14, UR45 ;  /* 0x0000002d000e7c02 */ /* 0x000fe20008000f00 */
[----:B--2---:R-:W-:Y:S01]  /*9fa0*/  UIADD3 UR32, UR8, 0xc800, URZ ;  /* 0x0000c80008207890 */ /* 0x004fe2000fffe03f */
        /* <DEDUP_REMOVED lines=8> */
[----:B---3--:R-:W-:Y:S01]  /*a030*/  UIADD3 UR24, UR8, 0x2800, URZ ;  /* 0x0000280008187890 */ /* 0x008fe2000fffe03f */
[----:B------:R3:W-:Y:S01]  /*a040*/  SYNCS.ARRIVE.TRANS64 RZ, [R0+URZ+0x31800], R5 ;  /* 0x0318000500ff79a7 */ /* 0x0007e2000800003f */
[----:B------:R-:W-:Y:S01]  /*a050*/  UMOV UR26, 0x40 ;  /* 0x00000040001a7882 */ /* 0x000fe20000000000 */
[----:B------:R-:W-:Y:S01]  /*a060*/  UMOV UR27, UR11 ;  /* 0x0000000b001b7c82 */ /* 0x000fe20008000000 */
[----:B------:R-:W-:Y:S01]  /*a070*/  UMOV UR28, UR12 ;  /* 0x0000000c001c7c82 */ /* 0x000fe20008000000 */
[----:B------:R-:W-:Y:S01]  /*a080*/  UMOV UR29, UR13 ;  /* 0x0000000d001d7c82 */ /* 0x000fe20008000000 */
[----:B-1----:R-:W-:Y:S01]  /*a090*/  R2UR UR4, R4 ;  /* 0x00000000040472ca */ /* 0x002fe200000e0000 */
[----:B------:R-:W-:Y:S01]  /*a0a0*/  IMAD.X R4, RZ, RZ, R11, P1 ;  /* 0x000000ffff047224 */ /* 0x000fe200008e060b */
[----:B------:R-:W-:Y:S01]  /*a0b0*/  UMOV UR7, 0x10000000 ;  /* 0x1000000000077882 */ /* 0x000fe20000000000 */
[----:B------:R-:W-:-:S02]  /*a0c0*/  ISETP.GE.AND P1, PT, R8, 0x41, PT ;  /* 0x000000410800780c */ /* 0x000fc40003f26270 */
[----:B---3--:R-:W-:Y:S02]  /*a0d0*/  MOV R5, UR43 ;  /* 0x0000002b00057c02 */ /* 0x008fe40008000f00 */
[----:B------:R-:W-:Y:S01]  /*a0e0*/  R2UR UR5, R4 ;  /* 0x00000000040572ca */ /* 0x000fe200000e0000 */
[----:B--2---:R-:W-:Y:S01]  /*a0f0*/  UIADD3 UR9, UR8, 0x31800, URZ ;  /* 0x0003180008097890 */ /* 0x004fe2000fffe03f */
        /* <DEDUP_REMOVED lines=9> */
[----:B-1----:R-:W-:Y:S01]  /*a190*/  UMOV UR10, 0xc0 ;  /* 0x000000c0000a7882 */ /* 0x002fe20000000000 */
[----:B--2---:R-:W-:Y:S01]  /*a1a0*/  UIADD3 UR24, UR8, 0xf000, URZ ;  /* 0x0000f00008187890 */ /* 0x004fe2000fffe03f */
[----:B------:R-:W-:Y:S01]  /*a1b0*/  UMOV UR26, 0x80 ;  /* 0x00000080001a7882 */ /* 0x000fe20000000000 */
[----:B---3--:R-:W-:Y:S01]  /*a1c0*/  R2UR UR45, R14 ;  /* 0x000000000e2d72ca */ /* 0x008fe200000e0000 */
        /* <DEDUP_REMOVED lines=12> */
[----:B----4-:R-:W-:Y:S05]  /*a290*/  @!P1 BRA `(.L_x_281) ;  /* 0x00000008007c9947 */ /* 0x010fea0003800000 */
[----:B------:R-:W1:Y:S01]  /*a2a0*/  LDC.64 R16, c[0x0][0x738] ;  /* 0x0001ce00ff107b82 */ /* 0x000e620000000a00 */
[----:B------:R-:W2:Y:S01]  /*a2b0*/  S2R R14, SR_CTAID.Y ;  /* 0x00000000000e7919 */ /* 0x000ea20000002600 */
[----:B------:R-:W-:Y:S02]  /*a2c0*/  VIADD R8, R8, 0x3f ;  /* 0x0000003f08087836 */ /* 0x000fe40000000000 */
[----:B-1----:R-:W-:-:S04]  /*a2d0*/  IMAD.WIDE.U32 R4, R16, UR21, R2 ;  /* 0x0000001510047c25 */ /* 0x002fc8000f8e0002 */
[----:B------:R-:W-:-:S04]  /*a2e0*/  IMAD R16, R15, R16, RZ ;  /* 0x000000100f107224 */ /* 0x000fc800078e02ff */
[----:B------:R-:W-:Y:S01]  /*a2f0*/  IMAD R16, R17, UR21, R16 ;  /* 0x0000001511107c24 */ /* 0x000fe2000f8e0210 */
[----:B--2---:R-:W-:-:S03]  /*a300*/  SHF.R.S32.HI R14, RZ, 0x1f, R14 ;  /* 0x0000001fff0e7819 */ /* 0x004fc6000001140e */
[----:B------:R-:W-:Y:S02]  /*a310*/  IMAD.IADD R5, R5, 0x1, R16 ;  /* 0x0000000105057824 */ /* 0x000fe400078e0210 */
[----:B------:R-:W1:Y:S02]  /*a320*/  LDC.64 R16, c[0x0][0x730] ;  /* 0x0001cc00ff107b82 */ /* 0x000e640000000a00 */
[----:B-1----:R-:W-:Y:S02]  /*a330*/  IMAD R6, R14, R16, RZ ;  /* 0x000000100e067224 */ /* 0x002fe400078e02ff */
[----:B------:R-:W-:Y:S01]  /*a340*/  IMAD.WIDE.U32 R4, R16, UR20, R4 ;  /* 0x0000001410047c25 */ /* 0x000fe2000f8e0004 */
[----:B------:R-:W1:Y:S03]  /*a350*/  S2R R14, SR_TID.X ;  /* 0x00000000000e7919 */ /* 0x000e660000002100 */
[----:B------:R-:W-:-:S02]  /*a360*/  IMAD R6, R17, UR20, R6 ;  /* 0x0000001411067c24 */ /* 0x000fc4000f8e0206 */
[----:B------:R-:W2:Y:S02]  /*a370*/  LDC.64 R16, c[0x0][0x728] ;  /* 0x0001ca00ff107b82 */ /* 0x000ea40000000a00 */
[----:B------:R-:W-:Y:S01]  /*a380*/  IMAD.IADD R6, R5, 0x1, R6 ;  /* 0x0000000105067824 */ /* 0x000fe200078e0206 */
[----:B--2---:R-:W-:Y:S01]  /*a390*/  LEA R5, P1, R4, R16, 0x2 ;  /* 0x0000001004057211 */ /* 0x004fe200078210ff */
        /* <DEDUP_REMOVED lines=15> */
[----:B-1----:R-:W-:Y:S01]  /*a490*/  LOP3.LUT R12, R14, 0x1f, RZ, 0xc0, !PT ;  /* 0x0000001f0e0c7812 */ /* 0x002fe200078ec0ff */
[----:B------:R-:W-:Y:S01]  /*a4a0*/  IMAD.MOV.U32 R14, RZ, RZ, 0x1 ;  /* 0x00000001ff0e7424 */ /* 0x000fe200078e00ff */
[----:B------:R-:W-:Y:S01]  /*a4b0*/  LEA.HI.SX32 R8, R8, 0xffffffff, 0x1a ;  /* 0xffffffff08087811 */ /* 0x000fe200078fd2ff */
[----:B------:R-:W-:-:S08]  /*a4c0*/  IMAD.X R10, RZ, RZ, R10, P1 ;  /* 0x000000ffff0a7224 */ /* 0x000fd000008e060a */
.L_x_286:
[----:B------:R-:W-:-:S04]  /*a4d0*/  SHF.L.U32 R9, R14, 0x1f, RZ ;  /* 0x0000001f0e097819 */ /* 0x000fc800000006ff */
[----:B-1----:R-:W1:Y:S02]  /*a4e0*/  SYNCS.PHASECHK.TRANS64.TRYWAIT P1, [R0+URZ+0x31838], R9 ;  /* 0x03183809000075a7 */ /* 0x002e64000802017f */
[----:B-12--5:R-:W-:Y:S05]  /*a4f0*/  @!P1 BRA `(.L_x_282) ;  /* 0x0000000c00dc9947 */ /* 0x026fea0003800000 */
.L_x_295:
[----:B------:R-:W-:Y:S05]  /*a500*/  @P0 BRA `(.L_x_283) ;  /* 0x0000000000140947 */ /* 0x000fea0003800000 */
[----:B------:R-:W-:Y:S01]  /*a510*/  ISETP.NE.AND P1, PT, R12, RZ, PT ;  /* 0x000000ff0c00720c */ /* 0x000fe20003f25270 */
[----:B-1----:R-:W-:-:S04]  /*a520*/  IMAD.MOV.U32 R9, RZ, RZ, 0x8100 ;  /* 0x00008100ff097424 */ /* 0x002fc800078e00ff */
[----:B------:R2:W-:Y:S08]  /*a530*/  SYNCS.ARRIVE.TRANS64 RZ, [R0+URZ+0x31830], R9 ;  /* 0x0318300900ff79a7 */ /* 0x0005f0000800003f */
[----:B------:R-:W-:Y:S05]  /*a540*/  @!P1 BRA `(.L_x_283) ;  /* 0x0000000000049947 */ /* 0x000fea0003800000 */
[----:B------:R-:W-:Y:S01]  /*a550*/  BPT.TRAP 0x1 ;  /* 0x000000040000795c */ /* 0x000fe20000300000 */
.L_x_283:
        /* <DEDUP_REMOVED lines=10> */
[----:B------:R-:W2:Y:S01]  /*a600*/  S2R R12, SR_TID.X ;  /* 0x00000000000c7919 */ /* 0x000ea20000002100 */
        /* <DEDUP_REMOVED lines=31> */
[----:B--2---:R-:W-:-:S04]  /*a800*/  LOP3.LUT R12, R12, 0x7f, RZ, 0xc0, !PT ;  /* 0x0000007f0c0c7812 */ /* 0x004fc800078ec0ff */
[----:B------:R-:W-:Y:S01]  /*a810*/  ISETP.NE.AND P2, PT, R12, RZ, PT ;  /* 0x000000ff0c00720c */ /* 0x000fe20003f45270 */
[----:B------:R1:W-:Y:S01]  /*a820*/  UTMALDG.4D [UR24], [UR6], desc[UR8] ;  /* 0x00000818060075b4 */ /* 0x0003e20008019000 */
[----:B------:R-:W2:Y:S01]  /*a830*/  S2R R12, SR_TID.X ;  /* 0x00000000000c7919 */ /* 0x000ea20000002100 */
[----:B---3--:R-:W-:Y:S02]  /*a840*/  UIADD3 UR16, UR14, 0x2a100, URZ ;  /* 0x0002a1000e107890 */ /* 0x008fe4000fffe03f */
[----:B------:R-:W-:Y:S01]  /*a850*/  UIADD3 UR14, UR14, 0x2c300, URZ ;  /* 0x0002c3000e0e7890 */ /* 0x000fe2000fffe03f */
[----:B------:R-:W-:-:S06]  /*a860*/  UMOV UR18, 0xc0 ;  /* 0x000000c000127882 */ /* 0x000fcc0000000000 */
[----:B------:R1:W-:Y:S02]  /*a870*/  UTMALDG.4D [UR16], [UR6], desc[UR8] ;  /* 0x00000810060075b4 */ /* 0x0003e40008019000 */
[----:B------:R1:W-:Y:S01]  /*a880*/  UBLKCP.S.G [UR14], [UR4], UR10 ;  /* 0x0000000e040073ba */ /* 0x0003e2000800020a */
[----:B------:R-:W3:Y:S01]  /*a890*/  SYNCS.PHASECHK.TRANS64.TRYWAIT P1, [R19+URZ+0x31820], R20 ;  /* 0x03182014130075a7 */ /* 0x000ee2000802017f */
[----:B--2---:R-:W-:Y:S01]  /*a8a0*/  LOP3.LUT R12, R12, 0x1f, RZ, 0xc0, !PT ;  /* 0x0000001f0c0c7812 */ /* 0x004fe200078ec0ff */
[----:B-1-3--:R-:W-:Y:S06]  /*a8b0*/  @!P1 BRA `(.L_x_284) ;  /* 0x0000000c00009947 */ /* 0x00afec0003800000 */
.L_x_297:
[----:B------:R-:W-:Y:S01]  /*a8c0*/  LOP3.LUT R14, R14, 0x1, RZ, 0x3c, !PT ;  /* 0x000000010e0e7812 */ /* 0x000fe200078e3cff */
[----:B------:R-:W-:Y:S06]  /*a8d0*/  @P2 BRA `(.L_x_285) ;  /* 0x0000000000142947 */ /* 0x000fec0003800000 */
[----:B------:R-:W-:Y:S01]  /*a8e0*/  ISETP.NE.AND P1, PT, R12, RZ, PT ;  /* 0x000000ff0c00720c */ /* 0x000fe20003f25270 */
[----:B-1----:R-:W-:-:S04]  /*a8f0*/  IMAD.MOV.U32 R20, RZ, RZ, 0x8100 ;  /* 0x00008100ff147424 */ /* 0x002fc800078e00ff */
[----:B------:R2:W-:Y:S08]  /*a900*/  SYNCS.ARRIVE.TRANS64 RZ, [R19+URZ+0x31810], R20 ;  /* 0x0318101413ff79a7 */ /* 0x0005f0000800003f */
[----:B------:R-:W-:Y:S05]  /*a910*/  @!P1 BRA `(.L_x_285) ;  /* 0x0000000000049947 */ /* 0x000fea0003800000 */
[----:B------:R-:W-:Y:S01]  /*a920*/  BPT.TRAP 0x1 ;  /* 0x000000040000795c */ /* 0x000fe20000300000 */
.L_x_285:
        /* <DEDUP_REMOVED lines=52> */
[----:B---3--:R-:W-:Y:S05]  /*ac70*/  @!P1 BRA `(.L_x_286) ;  /* 0xfffffff800149947 */ /* 0x008fea000383ffff */
[----:B------:R-:W-:-:S07]  /*ac80*/  VIADD R5, R16, 0x1 ;  /* 0x0000000110057836 */ /* 0x000fce0000000000 */
.L_x_281:
[----:B------:R-:W3:Y:S01]  /*ac90*/  S2R R8, SR_CTAID.Y ;  /* 0x0000000000087919 */ /* 0x000ee20000002600 */
[----:B------:R-:W-:Y:S01]  /*aca0*/  SHF.L.U32 R7, R14, 0x1f, RZ ;  /* 0x0000001f0e077819 */ /* 0x000fe200000006ff */
[----:B------:R-:W4:Y:S03]  /*acb0*/  LDC.64 R16, c[0x0][0x730] ;  /* 0x0001cc00ff107b82 */ /* 0x000f260000000a00 */
[----:B------:R-:W1:Y:S05]  /*acc0*/  SYNCS.PHASECHK.TRANS64.TRYWAIT P1, [R0+URZ+0x31838], R7 ;  /* 0x03183807000075a7 */ /* 0x000e6a000802017f */
[----:B------:R-:W2:Y:S01]  /*acd0*/  LDC.64 R12, c[0x0][0x738] ;  /* 0x0001ce00ff0c7b82 */ /* 0x000ea20000000a00 */
[----:B----45:R-:W-:Y:S01]  /*ace0*/  IMAD.WIDE.U32 R2, R16, UR20, R2 ;  /* 0x0000001410027c25 */ /* 0x030fe2000f8e0002 */
[----:B---3--:R-:W-:-:S05]  /*acf0*/  SHF.R.S32.HI R8, RZ, 0x1f, R8 ;  /* 0x0000001fff087819 */ /* 0x008fca0000011408 */
[----:B------:R-:W-:-:S04]  /*ad00*/  IMAD R8, R8, R16, RZ ;  /* 0x0000001008087224 */ /* 0x000fc800078e02ff */
[----:B------:R-:W-:-:S04]  /*ad10*/  IMAD R17, R17, UR20, R8 ;  /* 0x0000001411117c24 */ /* 0x000fc8000f8e0208 */
[----:B------:R-:W-:Y:S02]  /*ad20*/  IMAD.IADD R3, R17, 0x1, R3 ;  /* 0x0000000111037824 */ /* 0x000fe400078e0203 */
[----:B--2---:R-:W-:Y:S02]  /*ad30*/  IMAD R8, R15, R12, RZ ;  /* 0x0000000c0f087224 */ /* 0x004fe400078e02ff */
[----:B------:R-:W-:-:S04]  /*ad40*/  IMAD.WIDE.U32 R2, R12, UR21, R2 ;  /* 0x000000150c027c25 */ /* 0x000fc8000f8e0002 */
[----:B------:R-:W-:Y:S01]  /*ad50*/  IMAD R13, R13, UR21, R8 ;  /* 0x000000150d0d7c24 */ /* 0x000fe2000f8e0208 */
[----:B-1----:R-:W-:Y:S06]  /*ad60*/  @!P1 BRA `(.L_x_287) ;  /* 0x0000000400ec9947 */ /* 0x002fec0003800000 */
.L_x_298:
[----:B-1----:R-:W-:Y:S01]  /*ad70*/  IMAD.IADD R7, R13, 0x1, R3 ;  /* 0x000000010d077824 */ /* 0x002fe200078e0203 */
[----:B------:R-:W-:Y:S06]  /*ad80*/  @P0 BRA `(.L_x_288) ;  /* 0x0000000000180947 */ /* 0x000fec0003800000 */
[----:B------:R-:W1:Y:S01]  /*ad90*/  S2R R8, SR_TID.X ;  /* 0x0000000000087919 */ /* 0x000e620000002100 */
[----:B------:R-:W-:-:S04]  /*ada0*/  IMAD.MOV.U32 R13, RZ, RZ, 0x8100 ;  /* 0x00008100ff0d7424 */ /* 0x000fc800078e00ff */
[----:B------:R2:W-:Y:S01]  /*adb0*/  SYNCS.ARRIVE.TRANS64 RZ, [R0+URZ+0x31830], R13 ;  /* 0x0318300d00ff79a7 */ /* 0x0005e2000800003f */
[----:B-1----:R-:W-:-:S13]  /*adc0*/  LOP3.LUT P0, RZ, R8, 0x1f, RZ, 0xc0, !PT ;  /* 0x0000001f08ff7812 */ /* 0x002fda000780c0ff */
[----:B--2---:R-:W-:Y:S05]  /*add0*/  @!P0 BRA `(.L_x_288) ;  /* 0x0000000000048947 */ /* 0x004fea0003800000 */
[----:B------:R-:W-:Y:S01]  /*ade0*/  BPT.TRAP 0x1 ;  /* 0x000000040000795c */ /* 0x000fe20000300000 */
.L_x_288:
[----:B------:R-:W1:Y:S01]  /*adf0*/  LDC.64 R12, c[0x0][0x728] ;  /* 0x0001ca00ff0c7b82 */ /* 0x000e620000000a00 */
        /* <DEDUP_REMOVED lines=21> */
[C---:B-1----:R-:W-:Y:S01]  /*af50*/  LEA R12, P0, R2.reuse, R12, 0x2 ;  /* 0x0000000c020c7211 */ /* 0x042fe200078010ff */
        /* <DEDUP_REMOVED lines=27> */
[----:B-1----:R-:W-:Y:S01]  /*b110*/  NOP ;  /* 0x0000000000007918 */ /* 0x002fe20000000000 */
.L_x_277:
[----:B------:R-:W-:Y:S05]  /*b120*/  WARPSYNC.ALL ;  /* 0x0000000000007948 */ /* 0x000fea0003800000 */
[----:B------:R-:W-:-:S13]  /*b130*/  ELECT P0, URZ, PT ;  /* 0x00000000003f782f */ /* 0x000fda0003800000 */
[----:B------:R-:W-:Y:S05]  /*b140*/  @!P0 BRA `(.L_x_252) ;  /* 0x0000000000708947 */ /* 0x000fea0003800000 */
[----:B------:R-:W-:-:S04]  /*b150*/  LOP3.LUT R21, R21, 0x2, RZ, 0xfc, !PT ;  /* 0x0000000215157812 */ /* 0x000fc800078efcff */
[----:B------:R-:W-:-:S13]  /*b160*/  ISETP.NE.AND P1, PT, R21, 0x3, PT ;  /* 0x000000031500780c */ /* 0x000fda0003f25270 */
[----:B------:R-:W-:Y:S05]  /*b170*/  @!P1 BRA `(.L_x_289) ;  /* 0x0000000000049947 */ /* 0x000fea0003800000 */
[----:B--2---:R-:W-:Y:S01]  /*b180*/  BPT.TRAP 0x1 ;  /* 0x000000040000795c */ /* 0x004fe20000300000 */
.L_x_289:
[----:B------:R-:W1:Y:S01]  /*b190*/  S2R R3, SR_CgaCtaId ;  /* 0x0000000000037919 */ /* 0x000e620000008800 */
[----:B------:R-:W-:-:S04]  /*b1a0*/  MOV R2, 0x400 ;  /* 0x0000040000027802 */ /* 0x000fc80000000f00 */
[----:B-1----:R-:W-:Y:S02]  /*b1b0*/  LEA R7, R3, R2, 0x18 ;  /* 0x0000000203077211 */ /* 0x002fe400078ec0ff */
[----:B------:R-:W-:-:S03]  /*b1c0*/  SHF.L.U32 R3, R0, 0x1f, RZ ;  /* 0x0000001f00037819 */ /* 0x000fc600000006ff */
[----:B------:R-:W-:-:S04]  /*b1d0*/  VIADD R2, R7, 0x31820 ;  /* 0x0003182007027836 */ /* 0x000fc80000000000 */
[----:B------:R-:W-:-:S04]  /*b1e0*/  IMAD R6, R5, 0x8, R2 ;  /* 0x0000000805067824 */ /* 0x000fc800078e0202 */
[----:B------:R-:W1:Y:S02]  /*b1f0*/  SYNCS.PHASECHK.TRANS64.TRYWAIT P0, [R6+URZ], R3 ;  /* 0x00000003060075a7 */ /* 0x000e64000800017f */
[----:B-1----:R-:W-:Y:S05]  /*b200*/  @!P0 BRA `(.L_x_290) ;  /* 0x0000000000d88947 */ /* 0x002fea0003800000 */
.L_x_299:
[----:B------:R-:W-:-:S05]  /*b210*/  VIADD R5, R5, 0x1 ;  /* 0x0000000105057836 */ /* 0x000fca0000000000 */
[----:B------:R-:W-:-:S04]  /*b220*/  ISETP.NE.AND P0, PT, R5, 0x2, PT ;  /* 0x000000020500780c */ /* 0x000fc80003f05270 */
[----:B-1----:R-:W-:Y:S02]  /*b230*/  SEL R3, RZ, 0x1, P0 ;  /* 0x00000001ff037807 */ /* 0x002fe40000000000 */
[----:B------:R-:W-:Y:S02]  /*b240*/  SEL R5, R5, RZ, P0 ;  /* 0x000000ff05057207 */ /* 0x000fe40000000000 */
[----:B------:R-:W-:-:S03]  /*b250*/  LOP3.LUT R0, R0, R3, RZ, 0x3c, !PT ;  /* 0x0000000300007212 */ /* 0x000fc600078e3cff */
[----:B------:R-:W-:Y:S01]  /*b260*/  IMAD R5, R5, 0x8, R2 ;  /* 0x0000000805057824 */ /* 0x000fe200078e0202 */
[----:B------:R-:W-:-:S04]  /*b270*/  SHF.L.U32 R0, R0, 0x1f, RZ ;  /* 0x0000001f00007819 */ /* 0x000fc800000006ff */
[----:B------:R-:W1:Y:S02]  /*b280*/  SYNCS.PHASECHK.TRANS64.TRYWAIT P0, [R5+URZ], R0 ;  /* 0x00000000050075a7 */ /* 0x000e64000800017f */
[----:B-1----:R-:W-:Y:S05]  /*b290*/  @!P0 BRA `(.L_x_291) ;  /* 0x0000000000c88947 */ /* 0x002fea0003800000 */
.L_x_300:
[----:B------:R-:W-:Y:S05]  /*b2a0*/  @!P1 BRA `(.L_x_292) ;  /* 0x0000000000049947 */ /* 0x000fea0003800000 */
[----:B--2---:R-:W-:Y:S01]  /*b2b0*/  BPT.TRAP 0x1 ;  /* 0x000000040000795c */ /* 0x004fe20000300000 */
.L_x_292:
[----:B------:R-:W-:-:S07]  /*b2c0*/  SHF.L.U32 R4, R4, 0x1f, RZ ;  /* 0x0000001f04047819 */ /* 0x000fce00000006ff */
.L_x_293:
[----:B---3--:R3:W4:Y:S02]  /*b2d0*/  SYNCS.PHASECHK.TRANS64.TRYWAIT P0, [R7+URZ+0x31838], R4 ;  /* 0x03183804070075a7 */ /* 0x008724000800017f */
[----:B----4-:R-:W-:Y:S05]  /*b2e0*/  @!P0 NANOSLEEP.SYNCS 0x989680 ;  /* 0x009896800000895d */ /* 0x010fea0003900000 */
[----:B------:R-:W4:Y:S02]  /*b2f0*/  @!P0 SYNCS.PHASECHK.TRANS64 P0, [R7+URZ+0x31838], R4 ;  /* 0x03183804070085a7 */ /* 0x000f24000800007f */
[----:B----4-:R-:W-:Y:S05]  /*b300*/  @!P0 BRA `(.L_x_293) ;  /* 0xfffffffc00f08947 */ /* 0x010fea000383ffff */
.L_x_252:
[----:B--2---:R-:W-:Y:S05]  /*b310*/  BSYNC B0 ;  /* 0x0000000000007941 */ /* 0x004fea0003800000 */
.L_x_246:
[----:B------:R-:W-:Y:S05]  /*b320*/  EXIT ;  /* 0x000000000000794d */ /* 0x000fea0003800000 */
.L_x_258:
[----:B-1----:R1:W2:Y:S02]  /*b330*/  SYNCS.PHASECHK.TRANS64.TRYWAIT P0, [R18+URZ+0x31800], R13 ;  /* 0x0318000d120075a7 */ /* 0x0022a4000800017f */
[----:B--2---:R-:W-:Y:S05]  /*b340*/  @!P0 NANOSLEEP.SYNCS 0x989680 ;  /* 0x009896800000895d */ /* 0x004fea0003900000 */
[----:B------:R-:W2:Y:S02]  /*b350*/  @!P0 SYNCS.PHASECHK.TRANS64 P0, [R18+URZ+0x31800], R13 ;  /* 0x0318000d120085a7 */ /* 0x000ea4000800007f */
[----:B--2---:R-:W-:Y:S05]  /*b360*/  @!P0 BRA `(.L_x_258) ;  /* 0xfffffffc00f08947 */ /* 0x004fea000383ffff */
[----:B------:R-:W-:Y:S05]  /*b370*/  BRA `(.L_x_257) ;  /* 0xffffff5c00587947 */ /* 0x000fea000383ffff */
.L_x_262:
[----:B--2---:R2:W3:Y:S02]  /*b380*/  SYNCS.PHASECHK.TRANS64.TRYWAIT P1, [R17+URZ+0x31810], R8 ;  /* 0x03181008110075a7 */ /* 0x0044e4000802017f */
[----:B---3--:R-:W-:Y:S05]  /*b390*/  @!P1 NANOSLEEP.SYNCS 0x989680 ;  /* 0x009896800000995d */ /* 0x008fea0003900000 */
[----:B------:R-:W3:Y:S02]  /*b3a0*/  @!P1 SYNCS.PHASECHK.TRANS64 P1, [R17+URZ+0x31810], R8 ;  /* 0x03181008110095a7 */ /* 0x000ee4000802007f */
[----:B---3--:R-:W-:Y:S05]  /*b3b0*/  @!P1 BRA `(.L_x_262) ;  /* 0xfffffffc00f09947 */ /* 0x008fea000383ffff */
[----:B------:R-:W-:Y:S05]  /*b3c0*/  BRA `(.L_x_261) ;  /* 0xffffff6400c07947 */ /* 0x000fea000383ffff */
.L_x_266:
[----:B----4-:R4:W1:Y:S02]  /*b3d0*/  SYNCS.PHASECHK.TRANS64.TRYWAIT P1, [R18+URZ+0x31830], R11 ;  /* 0x0318300b120075a7 */ /* 0x010864000802017f */
[----:B-1----:R-:W-:Y:S05]  /*b3e0*/  @!P1 NANOSLEEP.SYNCS 0x989680 ;  /* 0x009896800000995d */ /* 0x002fea0003900000 */
[----:B------:R-:W1:Y:S02]  /*b3f0*/  @!P1 SYNCS.PHASECHK.TRANS64 P1, [R18+URZ+0x31830], R11 ;  /* 0x0318300b120095a7 */ /* 0x000e64000802007f */
[----:B-1----:R-:W-:Y:S05]  /*b400*/  @!P1 BRA `(.L_x_266) ;  /* 0xfffffffc00f09947 */ /* 0x002fea000383ffff */
[----:B------:R-:W-:Y:S05]  /*b410*/  BRA `(.L_x_265) ;  /* 0xffffff8000c07947 */ /* 0x000fea000383ffff */
.L_x_279:
[----:B-1----:R1:W2:Y:S02]  /*b420*/  SYNCS.PHASECHK.TRANS64.TRYWAIT P0, [R0+URZ+0x31820], R5 ;  /* 0x03182005000075a7 */ /* 0x0022a4000800017f */
[----:B--2---:R-:W-:Y:S05]  /*b430*/  @!P0 NANOSLEEP.SYNCS 0x989680 ;  /* 0x009896800000895d */ /* 0x004fea0003900000 */
[----:B------:R-:W2:Y:S02]  /*b440*/  @!P0 SYNCS.PHASECHK.TRANS64 P0, [R0+URZ+0x31820], R5 ;  /* 0x03182005000085a7 */ /* 0x000ea4000800007f */
[----:B--2---:R-:W-:Y:S05]  /*b450*/  @!P0 BRA `(.L_x_279) ;  /* 0xfffffffc00f08947 */ /* 0x004fea000383ffff */
[----:B------:R-:W-:Y:S05]  /*b460*/  BRA `(.L_x_294) ;  /* 0xffffffe400947947 */ /* 0x000fea000383ffff */
.L_x_282:
[----:B-1----:R1:W2:Y:S02]  /*b470*/  SYNCS.PHASECHK.TRANS64.TRYWAIT P1, [R0+URZ+0x31838], R9 ;  /* 0x03183809000075a7 */ /* 0x0022a4000802017f */
[----:B--2---:R-:W-:Y:S05]  /*b480*/  @!P1 NANOSLEEP.SYNCS 0x989680 ;  /* 0x009896800000995d */ /* 0x004fea0003900000 */
[----:B------:R-:W2:Y:S02]  /*b490*/  @!P1 SYNCS.PHASECHK.TRANS64 P1, [R0+URZ+0x31838], R9 ;  /* 0x03183809000095a7 */ /* 0x000ea4000802007f */
[----:B--2---:R-:W-:Y:S05]  /*b4a0*/  @!P1 BRA `(.L_x_282) ;  /* 0xfffffffc00f09947 */ /* 0x004fea000383ffff */
[----:B------:R-:W-:Y:S05]  /*b4b0*/  BRA `(.L_x_295) ;  /* 0xfffffff000107947 */ /* 0x000fea000383ffff */
.L_x_284:
[----:B------:R-:W-:-:S07]  /*b4c0*/  SHF.L.U32 R20, R6, 0x1f, RZ ;  /* 0x0000001f06147819 */ /* 0x000fce00000006ff */
.L_x_296:
[----:B-1----:R1:W2:Y:S02]  /*b4d0*/  SYNCS.PHASECHK.TRANS64.TRYWAIT P1, [R19+URZ+0x31820], R20 ;  /* 0x03182014130075a7 */ /* 0x0022a4000802017f */
[----:B--2---:R-:W-:Y:S05]  /*b4e0*/  @!P1 NANOSLEEP.SYNCS 0x989680 ;  /* 0x009896800000995d */ /* 0x004fea0003900000 */
[----:B------:R-:W2:Y:S02]  /*b4f0*/  @!P1 SYNCS.PHASECHK.TRANS64 P1, [R19+URZ+0x31820], R20 ;  /* 0x03182014130095a7 */ /* 0x000ea4000802007f */
[----:B--2---:R-:W-:Y:S05]  /*b500*/  @!P1 BRA `(.L_x_296) ;  /* 0xfffffffc00f09947 */ /* 0x004fea000383ffff */
[----:B------:R-:W-:Y:S05]  /*b510*/  BRA `(.L_x_297) ;  /* 0xfffffff000e87947 */ /* 0x000fea000383ffff */
.L_x_287:
[----:B-1----:R1:W2:Y:S02]  /*b520*/  SYNCS.PHASECHK.TRANS64.TRYWAIT P1, [R0+URZ+0x31838], R7 ;  /* 0x03183807000075a7 */ /* 0x0022a4000802017f */
[----:B--2---:R-:W-:Y:S05]  /*b530*/  @!P1 NANOSLEEP.SYNCS 0x989680 ;  /* 0x009896800000995d */ /* 0x004fea0003900000 */
[----:B------:R-:W2:Y:S02]  /*b540*/  @!P1 SYNCS.PHASECHK.TRANS64 P1, [R0+URZ+0x31838], R7 ;  /* 0x03183807000095a7 */ /* 0x000ea4000802007f */
[----:B--2---:R-:W-:Y:S05]  /*b550*/  @!P1 BRA `(.L_x_287) ;  /* 0xfffffffc00f09947 */ /* 0x004fea000383ffff */
[----:B------:R-:W-:Y:S05]  /*b560*/  BRA `(.L_x_298) ;  /* 0xfffffff800007947 */ /* 0x000fea000383ffff */
.L_x_290:
[----:B-1----:R1:W3:Y:S02]  /*b570*/  SYNCS.PHASECHK.TRANS64.TRYWAIT P0, [R6+URZ], R3 ;  /* 0x00000003060075a7 */ /* 0x0022e4000800017f */
[----:B---3--:R-:W-:Y:S05]  /*b580*/  @!P0 NANOSLEEP.SYNCS 0x989680 ;  /* 0x009896800000895d */ /* 0x008fea0003900000 */
[----:B------:R-:W3:Y:S02]  /*b590*/  @!P0 SYNCS.PHASECHK.TRANS64 P0, [R6+URZ], R3 ;  /* 0x00000003060085a7 */ /* 0x000ee4000800007f */
[----:B---3--:R-:W-:Y:S05]  /*b5a0*/  @!P0 BRA `(.L_x_290) ;  /* 0xfffffffc00f08947 */ /* 0x008fea000383ffff */
[----:B------:R-:W-:Y:S05]  /*b5b0*/  BRA `(.L_x_299) ;  /* 0xfffffffc00147947 */ /* 0x000fea000383ffff */
.L_x_291:
[----:B-1----:R1:W3:Y:S02]  /*b5c0*/  SYNCS.PHASECHK.TRANS64.TRYWAIT P0, [R5+URZ], R0 ;  /* 0x00000000050075a7 */ /* 0x0022e4000800017f */
[----:B---3--:R-:W-:Y:S05]  /*b5d0*/  @!P0 NANOSLEEP.SYNCS 0x989680 ;  /* 0x009896800000895d */ /* 0x008fea0003900000 */
[----:B------:R-:W3:Y:S02]  /*b5e0*/  @!P0 SYNCS.PHASECHK.TRANS64 P0, [R5+URZ], R0 ;  /* 0x00000000050085a7 */ /* 0x000ee4000800007f */
[----:B---3--:R-:W-:Y:S05]  /*b5f0*/  @!P0 BRA `(.L_x_291) ;  /* 0xfffffffc00f08947 */ /* 0x008fea000383ffff */
[----:B------:R-:W-:Y:S05]  /*b600*/  BRA `(.L_x_300) ;  /* 0xfffffffc00247947 */ /* 0x000fea000383ffff */
.L_x_301:
        /* <DEDUP_REMOVED lines=15> */
.L_x_2200:


//--------------------- .text._ZN7cutlass13device_kernelIN5flash11enable_sm90INS1_16FlashAttnBwdSm90INS1_25CollectiveMainloopBwdSm90ILi2ELi1ELi1EN4cute5tupleIJNS5_1CILi1EEES8_S8_EEENS6_IJNS7_ILi64EEENS7_ILi80EEENS7_ILi256EEEEEENS_10bfloat16_tEfNS_4arch4Sm90ELb0ELb1ELb1ELb0ELb0ELb0ELb1ELb1ELi2ELi1ELi1ELi1ELb0EEENS1_21CollectiveEpilogueBwdISD_SE_SG_Li256ELb0ELb1ELi2EEENS1_19SingleTileSchedulerILb0ELb0ELb0ELi80EEEEEEEEEvNT_6ParamsE --------------------------
	.section	.text._ZN7cutlass13device_kernelIN5flash11enable_sm90INS1_16FlashAttnBwdSm90INS1_25CollectiveMainloopBwdSm90ILi2ELi1ELi1EN4cute5tupleIJNS5_1CILi1EEES8_S8_EEENS6_IJNS7_ILi64EEENS7_ILi80EEENS7_ILi256EEEEEENS_10bfloat16_tEfNS_4arch4Sm90ELb0ELb1ELb1ELb0ELb0ELb0ELb1ELb1ELi2ELi1ELi1ELi1ELb0EEENS1_21CollectiveEpilogueBwdISD_SE_SG_Li256ELb0ELb1ELi2EEENS1_19SingleTileSchedulerILb0ELb0ELb0ELi80EEEEEEEEEvNT_6ParamsE,"ax",@progbits
	.align	128
.text._ZN7cutlass13device_kernelIN5flash11enable_sm90INS1_16FlashAttnBwdSm90INS1_25CollectiveMainloopBwdSm90ILi2ELi1ELi1EN4cute5tupleIJNS5_1CILi1EEES8_S8_EEENS6_IJNS7_ILi64EEENS7_ILi80EEENS7_ILi256EEEEEENS_10bfloat16_tEfNS_4arch4Sm90ELb0ELb1ELb1ELb0ELb0ELb0ELb1ELb1ELi2ELi1ELi1ELi1ELb0EEENS1_21CollectiveEpilogueBwdISD_SE_SG_Li256ELb0ELb1ELi2EEENS1_19SingleTileSchedulerILb0ELb0ELb0ELi80EEEEEEEEEvNT_6ParamsE:
        .type           _ZN7cutlass13device_kernelIN5flash11enable_sm90INS1_16FlashAttnBwdSm90INS1_25CollectiveMainloopBwdSm90ILi2ELi1ELi1EN4cute5tupleIJNS5_1CILi1EEES8_S8_EEENS6_IJNS7_ILi64EEENS7_ILi80EEENS7_ILi256EEEEEENS_10bfloat16_tEfNS_4arch4Sm90ELb0ELb1ELb1ELb0ELb0ELb0ELb1ELb1ELi2ELi1ELi1ELi1ELb0EEENS1_21CollectiveEpilogueBwdISD_SE_SG_Li256ELb0ELb1ELi2EEENS1_19SingleTileSchedulerILb0ELb0ELb0ELi80EEEEEEEEEvNT_6ParamsE,@function
        .size           _ZN7cutlass13device_kernelIN5flash11enable_sm90INS1_16FlashAttnBwdSm90INS1_25CollectiveMainloopBwdSm90ILi2ELi1ELi1EN4cute5tupleIJNS5_1CILi1EEES8_S8_EEENS6_IJNS7_ILi64EEENS7_ILi80EEENS7_ILi256EEEEEENS_10bfloat16_tEfNS_4arch4Sm90ELb0ELb1ELb1ELb0ELb0ELb0ELb1ELb1ELi2ELi1ELi1ELi1ELb0EEENS1_21CollectiveEpilogueBwdISD_SE_SG_Li256ELb0ELb1ELi2EEENS1_19SingleTileSchedulerILb0ELb0ELb0ELi80EEEEEEEEEvNT_6ParamsE,(.L_x_2201 - _ZN7cutlass13device_kernelIN5flash11enable_sm90INS1_16FlashAttnBwdSm90INS1_25CollectiveMainloopBwdSm90ILi2ELi1ELi1EN4cute5tupleIJNS5_1CILi1EEES8_S8_EEENS6_IJNS7_ILi64EEENS7_ILi80EEENS7_ILi256EEEEEENS_10bfloat16_tEfNS_4arch4Sm90ELb0ELb1ELb1ELb0ELb0ELb0ELb1ELb1ELi2ELi1ELi1ELi1ELb0EEENS1_21CollectiveEpilogueBwdISD_SE_SG_Li256ELb0ELb1ELi2EEENS1_19SingleTileSchedulerILb0ELb0ELb0ELi80EEEEEEEEEvNT_6ParamsE)
        .other          _ZN7cutlass13device_kernelIN5flash11enable_sm90INS1_16FlashAttnBwdSm90INS1_25CollectiveMainloopBwdSm90ILi2ELi1ELi1EN4cute5tupleIJNS5_1CILi1EEES8_S8_EEENS6_IJNS7_ILi64EEENS7_ILi80EEENS7_ILi256EEEEEENS_10bfloat16_tEfNS_4arch4Sm90ELb0ELb1ELb1ELb0ELb0ELb0ELb1ELb1ELi2ELi1ELi1ELi1ELb0EEENS1_21CollectiveEpilogueBwdISD_SE_SG_Li256ELb0ELb1ELi2EEENS1_19SingleTileSchedulerILb0ELb0ELb0ELi80EEEEEEEEEvNT_6ParamsE,@"STO_CUDA_ENTRY STV_DEFAULT"
_ZN7cutlass13device_kernelIN5flash11enable_sm90INS1_16FlashAttnBwdSm90INS1_25CollectiveMainloopBwdSm90ILi2ELi1ELi1EN4cute5tupleIJNS5_1CILi1EEES8_S8_EEENS6_IJNS7_ILi64EEENS7_ILi80EEENS7_ILi256EEEEEENS_10bfloat16_tEfNS_4arch4Sm90ELb0ELb1ELb1ELb0ELb0ELb0ELb1ELb1ELi2ELi1ELi1ELi1ELb0EEENS1_21CollectiveEpilogueBwdISD_SE_SG_Li256ELb0ELb1ELi2EEENS1_19SingleTileSchedulerILb0ELb0ELb0ELi80EEEEEEEEEvNT_6ParamsE:
[----:B------:R-:W1:Y:S02]  /*0000*/  LDC R1, c[0x0][0x28] ;  /* 0x00000a00ff017b82 */ /* 0x000e640000000800 */
[----:B-1----:R-:W-:Y:S01]  /*0010*/  VIADD R1, R1, 0xfffffff8 ;  /* 0xfffffff801017836 */ /* 0x002fe20000000000 */
[----:B------:R-:W1:Y:S01]  /*0020*/  S2R R21, SR_TID.X ;  /* 0x0000000000157919 */ /* 0x000e620000002100 */
[----:B------:R-:W-:Y:S01]  /*0030*/  ELECT P0, URZ, PT ;  /* 0x00000000003f782f */ /* 0x000fe20003800000 */
[----:B------:R-:W-:Y:S01]  /*0040*/  BSSY B0, `(.L_x_302) ;  /* 0x000001a000007945 */ /* 0x000fe20003800000 */
[----:B-1----:R-:W-:-:S05]  /*0050*/  SHF.R.U32.HI R2, RZ, 0x5, R21 ;  /* 0x00000005ff027819 */ /* 0x002fca0000011615 */
[----:B------:R-:W1:Y:S02]  /*0060*/  SHFL.IDX PT, R0, R2, RZ, 0x1f ;  /* 0x00001fff02007589 */ /* 0x000e6400000e0000 */
[----:B-1----:R-:W-:Y:S02]  /*0070*/  ISETP.EQ.AND P0, PT, R0, RZ, P0 ;  /* 0x000000ff0000720c */ /* 0x002fe40000702270 */
[----:B------:R-:W-:-:S11]  /*0080*/  SHF.R.U32.HI R0, RZ, 0x7, R21 ;  /* 0x00000007ff007819 */ /* 0x000fd60000011615 */
        /* <DEDUP_REMOVED lines=21> */
.L_x_303:
[----:B------:R-:W-:Y:S05]  /*01e0*/  BSYNC B0 ;  /* 0x0000000000007941 */ /* 0x000fea0003800000 */
.L_x_302:
[----:B------:R-:W-:Y:S01]  /*01f0*/  VOTEU.ANY UP0, P0 ;  /* 0x00000000003f7886 */ /* 0x000fe20000000100 */
[----:B------:R-:W1:Y:S01]  /*0200*/  SHFL.IDX PT, R0, R0, RZ, 0x1f ;  /* 0x00001fff00007589 */ /* 0x000e6200000e0000 */
[----:B------:R-:W-:Y:S01]  /*0210*/  UMOV UR4, 0x1 ;  /* 0x0000000100047882 */ /* 0x000fe20000000000 */
[----:B------:R-:W-:Y:S02]  /*0220*/  VOTEU.ANY UP1, P0 ;  /* 0x00000000003f7886 */ /* 0x000fe40000020100 */
[----:B------:R-:W2:Y:S01]  /*0230*/  @UP0 S2UR UR7, SR_CgaCtaId ;  /* 0x00000000000709c3 */ /* 0x000ea20000008800 */
[----:B------:R-:W-:Y:S01]  /*0240*/  @UP0 UMOV UR6, 0x400 ;  /* 0x0000040000060882 */ /* 0x000fe20000000000 */
[----:B------:R-:W-:-:S04]  /*0250*/  @UP0 UIADD3 UR4, -UR4, 0x100000, URZ ;  /* 0x0010000004040890 */ /* 0x000fc8000fffe13f */
[----:B------:R-:W-:Y:S02]  /*0260*/  @UP0 USHF.L.U32 UR5, UR4, 0xb, URZ ;  /* 0x0000000b04050899 */ /* 0x000fe4000800063f */
[----:B------:R-:W-:Y:S01]  /*0270*/  @UP0 USHF.L.U32 UR4, UR4, 0x1, URZ ;  /* 0x0000000104040899 */ /* 0x000fe2000800063f */
[----:B------:R-:W3:Y:S01]  /*0280*/  SHFL.IDX PT, R3, R2, RZ, 0x1f ;  /* 0x00001fff02037589 */ /* 0x000ee200000e0000 */
[----:B-1----:R-:W-:Y:S01]  /*0290*/  R2UR UR8, R0 ;  /* 0x00000000000872ca */ /* 0x002fe200000e0000 */
[----:B--2---:R-:W-:-:S03]  /*02a0*/  @UP0 ULEA UR6, UR7, UR6, 0x18 ;  /* 0x0000000607060291 */ /* 0x004fc6000f8ec03f */
[----:B------:R-:W-:Y:S01]  /*02b0*/  UMOV UR7, 0x1 ;  /* 0x0000000100077882 */ /* 0x000fe20000000000 */
[----:B---3--:R-:W-:-:S08]  /*02c0*/  ISETP.NE.AND P1, PT, R3, RZ, PT ;  /* 0x000000ff0300720c */ /* 0x008fd00003f25270 */
[----:B------:R-:W-:Y:S01]  /*02d0*/  UISETP.NE.AND UP0, UPT, UR8, URZ, UPT ;  /* 0x0000003f0800728c */ /* 0x000fe2000bf05270 */
[----:B------:R-:W1:Y:S02]  /*02e0*/  FENCE.VIEW.ASYNC.S ;  /* 0x00000000000073c6 */ /* 0x000e640000000000 */
[----:B-1----:R1:W2:Y:S02]  /*02f0*/  @UP1 SYNCS.EXCH.64 URZ, [UR6+0x31800], UR4 ;  /* 0x03180004063f15b2 */ /* 0x0022a40008000100 */
[----:B-1----:R-:W-:-:S06]  /*0300*/  USEL UR4, UR7, 0x2, !UP0 ;  /* 0x0000000207047887 */ /* 0x002fcc000c000000 */
[----:B------:R-:W-:-:S05]  /*0310*/  IMAD.U32 R0, RZ, RZ, UR4 ;  /* 0x00000004ff007e24 */ /* 0x000fca000f8e00ff */
[----:B------:R1:W-:Y:S01]  /*0320*/  STL [R1], R0 ;  /* 0x0000000001007387 */ /* 0x0003e20000100800 */
[----:B------:R-:W-:Y:S05]  /*0330*/  @P1 BRA `(.L_x_304) ;  /* 0x0000000000481947 */ /* 0x000fea0003800000 */
[----:B------:R-:W3:Y:S01]  /*0340*/  S2UR UR5, SR_CgaCtaId ;  /* 0x00000000000579c3 */ /* 0x000ee20000008800 */
[----:B------:R-:W-:Y:S01]  /*0350*/  UMOV UR4, 0x400 ;  /* 0x0000040000047882 */ /* 0x000fe20000000000 */
[----:B------:R-:W-:Y:S01]  /*0360*/  UMOV UR6, 0x1 ;  /* 0x0000000100067882 */ /* 0x000fe20000000000 */
[----:B------:R-:W-:Y:S01]  /*0370*/  UMOV UR9, 0x100 ;  /* 0x0000010000097882 */ /* 0x000fe20000000000 */
[----:B------:R-:W-:-:S04]  /*0380*/  UIADD3 UR6, -UR6, 0x100000, URZ ;  /* 0x0010000006067890 */ /* 0x000fc8000fffe13f */
[----:B------:R-:W-:Y:S02]  /*0390*/  USHF.L.U32 UR7, UR6, 0xb, URZ ;  /* 0x0000000b06077899 */ /* 0x000fe4000800063f */
[----:B------:R-:W-:Y:S01]  /*03a0*/  USHF.L.U32 UR6, UR6, 0x1, URZ ;  /* 0x0000000106067899 */ /* 0x000fe2000800063f */
[----:B------:R-:W-:Y:S01]  /*03b0*/  ELECT P0, URZ, PT ;  /* 0x00000000003f782f */ /* 0x000fe20003800000 */
[----:B---3--:R-:W-:Y:S02]  /*03c0*/  ULEA UR8, UR5, UR4, 0x18 ;  /* 0x0000000405087291 */ /* 0x008fe4000f8ec03f */
[----:B------:R-:W-:-:S04]  /*03d0*/  UIADD3 UR4, -UR9, 0x100000, URZ ;  /* 0x0010000009047890 */ /* 0x000fc8000fffe13f */
[----:B------:R-:W-:Y:S02]  /*03e0*/  USHF.L.U32 UR5, UR4, 0xb, URZ ;  /* 0x0000000b04057899 */ /* 0x000fe4000800063f */
[----:B------:R-:W-:Y:S01]  /*03f0*/  USHF.L.U32 UR4, UR4, 0x1, URZ ;  /* 0x0000000104047899 */ /* 0x000fe2000800063f */
[----:B------:R-:W3:Y:S03]  /*0400*/  FENCE.VIEW.ASYNC.S ;  /* 0x00000000000073c6 */ /* 0x000ee60000000000 */
[----:B---3--:R3:W4:Y:S08]  /*0410*/  SYNCS.EXCH.64 URZ, [UR8+0x31810], UR6 ;  /* 0x03181006083f75b2 */ /* 0x0087300008000100 */
[----:B------:R3:W1:Y:S01]  /*0420*/  SYNCS.EXCH.64 URZ, [UR8+0x31820], UR4 ;  /* 0x03182004083f75b2 */ /* 0x0006620008000100 */
[----:B------:R3:W1:Y:S01]  /*0430*/  SYNCS.EXCH.64 URZ, [UR8+0x31818], UR6 ;  /* 0x03181806083f75b2 */ /* 0x0006620008000100 */
[----:B------:R3:W1:Y:S01]  /*0440*/  SYNCS.EXCH.64 URZ, [UR8+0x31828], UR4 ;  /* 0x03182804083f75b2 */ /* 0x0006620008000100 */
[----:B------:R-:W-:Y:S01]  /*0450*/  NOP ;  /* 0x0000000000007918 */ /* 0x000fe20000000000 */
.L_x_304:
[----:B-1----:R-:W1:Y:S01]  /*0460*/  SHFL.IDX PT, R0, R2, RZ, 0x1f ;  /* 0x00001fff02007589 */ /* 0x002e6200000e0000 */
[----:B------:R-:W-:Y:S01]  /*0470*/  NOP ;  /* 0x0000000000007918 */ /* 0x000fe20000000000 */
[----:B-1----:R-:W-:-:S13]  /*0480*/  ISETP.NE.AND P0, PT, R0, RZ, PT ;  /* 0x000000ff0000720c */ /* 0x002fda0003f05270 */
[----:B------:R-:W-:Y:S05]  /*0490*/  @P0 BRA `(.L_x_305) ;  /* 0x0000000000400947 */ /* 0x000fea0003800000 */
[----:B---3--:R-:W1:Y:S01]  /*04a0*/  S2UR UR5, SR_CgaCtaId ;  /* 0x00000000000579c3 */ /* 0x008e620000008800 */
        /* <DEDUP_REMOVED lines=12> */
[----:B-1----:R1:W3:Y:S08]  /*0570*/  SYNCS.EXCH.64 URZ, [UR8+0x31830], UR4 ;  /* 0x03183004083f75b2 */ /* 0x0022f00008000100 */
[----:B------:R1:W1:Y:S01]  /*0580*/  SYNCS.EXCH.64 URZ, [UR8+0x31838], UR6 ;  /* 0x03183806083f75b2 */ /* 0x0002620008000100 */
[----:B------:R-:W-:Y:S01]  /*0590*/  NOP ;  /* 0x0000000000007918 */ /* 0x000fe20000000000 */
.L_x_305:
[----:B------:R-:W-:Y:S01]  /*05a0*/  PLOP3.LUT P0, PT, PT, PT, UP0, 0x80, 0x0 ;  /* 0x000000000000781c */ /* 0x000fe20003f0f008 */
[----:B------:R-:W-:Y:S01]  /*05b0*/  NOP ;  /* 0x0000000000007918 */ /* 0x000fe20000000000 */
[----:B------:R-:W-:Y:S01]  /*05c0*/  LOP3.LUT R0, R21, 0x7f, RZ, 0xc0, !PT ;  /* 0x0000007f15007812 */ /* 0x000fe200078ec0ff */
[----:B-1234-:R-:W-:Y:S10]  /*05d0*/  BAR.SYNC.DEFER_BLOCKING 0x0 ;  /* 0x0000000000007b1d */ /* 0x01eff40000010000 */
[----:B------:R-:W-:Y:S05]  /*05e0*/  @!P0 BRA `(.L_x_306) ;  /* 0x000000d4004c8947 */ /* 0x000fea0003800000 */
.L_x_307:
[----:B------:R-:W-:-:S08]  /*05f0*/  NOP ;  /* 0x0000000000007918 */ /* 0x000fd00000000000 */
[----:B------:R-:W1:Y:S02]  /*0600*/  USETMAXREG.TRY_ALLOC.CTAPOOL UP0, 0xf0 ;  /* 0x000000f0000079c8 */ /* 0x000e640008000600 */
[----:B-1----:R-:W-:-:S13]  /*0610*/  PLOP3.LUT P0, PT, PT, PT, UP0, 0x80, 0x0 ;  /* 0x000000000000781c */ /* 0x002fda0003f0f008 */
[----:B------:R-:W-:Y:S05]  /*0620*/  @!P0 BRA `(.L_x_307) ;  /* 0xfffffffc00f08947 */ /* 0x000fea000383ffff */
[----:B------:R-:W1:Y:S02]  /*0630*/  S2UR UR4, SR_CTAID.Z ;  /* 0x00000000000479c3 */ /* 0x000e640000002700 */
[----:B-1----:R-:W-:-:S13]  /*0640*/  ISETP.LE.AND P0, PT, RZ, UR4, PT ;  /* 0x00000004ff007c0c */ /* 0x002fda000bf03270 */
[----:B------:R-:W-:Y:S05]  /*0650*/  @!P0 EXIT ;  /* 0x000000000000894d */ /* 0x000fea0003800000 */
[----:B------:R-:W1:Y:S01]  /*0660*/  S2R R13, SR_CTAID.X ;  /* 0x00000000000d7919 */ /* 0x000e620000002500 */
[----:B------:R-:W2:Y:S01]  /*0670*/  LDC R232, c[0x0][0x280] ;  /* 0x0000a000ffe87b82 */ /* 0x000ea20000000800 */
[----:B------:R-:W-:Y:S01]  /*0680*/  ULDC UR7, c[0x0][0x290] ;  /* 0x0000a40000077ab9 */ /* 0x000fe20000000800 */
[----:B------:R-:W-:Y:S02]  /*0690*/  PLOP3.LUT P0, PT, PT, PT, PT, 0x80, 0x0 ;  /* 0x000000000000781c */ /* 0x000fe40003f0f070 */
[----:B------:R-:W-:Y:S02]  /*06a0*/  CS2R R134, SRZ ;  /* 0x0000000000867805 */ /* 0x000fe4000001ff00 */
[----:B------:R-:W-:Y:S02]  /*06b0*/  CS2R R132, SRZ ;  /* 0x0000000000847805 */ /* 0x000fe4000001ff00 */
[----:B------:R-:W-:Y:S02]  /*06c0*/  CS2R R130, SRZ ;  /* 0x0000000000827805 */ /* 0x000fe4000001ff00 */
[----:B------:R-:W-:-:S02]  /*06d0*/  CS2R R128, SRZ ;  /* 0x0000000000807805 */ /* 0x000fc4000001ff00 */
[----:B------:R-:W-:Y:S01]  /*06e0*/  CS2R R94, SRZ ;  /* 0x00000000005e7805 */ /* 0x000fe2000001ff00 */
[----:B------:R-:W3:Y:S01]  /*06f0*/  LDC R2, c[0x0][0x74c] ;  /* 0x0001d300ff027b82 */ /* 0x000ee20000000800 */
        /* <DEDUP_REMOVED lines=15> */
[----:B--2---:R-:W-:Y:S01]  /*07f0*/  VIADD R0, R232, 0x3f ;  /* 0x0000003fe8007836 */ /* 0x004fe20000000000 */
[----:B------:R-:W-:Y:S02]  /*0800*/  CS2R R78, SRZ ;  /* 0x00000000004e7805 */ /* 0x000fe4000001ff00 */
[----:B------:R-:W-:-:S02]  /*0810*/  CS2R R76, SRZ ;  /* 0x00000000004c7805 */ /* 0x000fc4000001ff00 */
[----:B------:R-:W-:Y:S02]  /*0820*/  CS2R R74, SRZ ;  /* 0x00000000004a7805 */ /* 0x000fe4000001ff00 */
[----:B------:R-:W-:Y:S02]  /*0830*/  CS2R R72, SRZ ;  /* 0x0000000000487805 */ /* 0x000fe4000001ff00 */
[----:B------:R-:W-:Y:S02]  /*0840*/  CS2R R110, SRZ ;  /* 0x00000000006e7805 */ /* 0x000fe4000001ff00 */
[----:B------:R-:W-:Y:S01]  /*0850*/  CS2R R108, SRZ ;  /* 0x00000000006c7805 */ /* 0x000fe2000001ff00 */
[C---:B-1----:R-:W-:Y:S01]  /*0860*/  IMAD R3, R13.reuse, 0x50, R232 ;  /* 0x000000500d037824 */ /* 0x042fe200078e02e8 */
[----:B------:R-:W-:Y:S02]  /*0870*/  ISETP.GE.AND P1, PT, R13, RZ, PT ;  /* 0x000000ff0d00720c */ /* 0x000fe40003f26270 */
[----:B------:R-:W-:-:S02]  /*0880*/  CS2R R106, SRZ ;  /* 0x00000000006a7805 */ /* 0x000fc4000001ff00 */
[----:B------:R-:W-:Y:S02]  /*0890*/  CS2R R104, SRZ ;  /* 0x0000000000687805 */ /* 0x000fe4000001ff00 */
[----:B------:R-:W-:Y:S02]  /*08a0*/  CS2R R70, SRZ ;  /* 0x0000000000467805 */ /* 0x000fe4000001ff00 */
[----:B---3--:R-:W-:Y:S02]  /*08b0*/  IADD3 R2, R3, -UR7, -R2 ;  /* 0x8000000703027c10 */ /* 0x008fe4000fffe802 */
[----:B------:R-:W-:Y:S02]  /*08c0*/  CS2R R68, SRZ ;  /* 0x0000000000447805 */ /* 0x000fe4000001ff00 */
[----:B------:R-:W-:Y:S02]  /*08d0*/  SHF.R.S32.HI R3, RZ, 0x1f, R0 ;  /* 0x0000001fff037819 */ /* 0x000fe40000011400 */
[----:B------:R-:W-:-:S02]  /*08e0*/  CS2R R66, SRZ ;  /* 0x0000000000427805 */ /* 0x000fc4000001ff00 */
[----:B------:R-:W-:Y:S02]  /*08f0*/  SHF.R.S32.HI R5, RZ, 0x1f, R2 ;  /* 0x0000001fff057819 */ /* 0x000fe40000011402 */
[----:B------:R-:W-:Y:S02]  /*0900*/  CS2R R64, SRZ ;  /* 0x0000000000407805 */ /* 0x000fe4000001ff00 */
[----:B------:R-:W-:Y:S02]  /*0910*/  LEA.HI R3, R3, R0, RZ, 0x6 ;  /* 0x0000000003037211 */ /* 0x000fe400078f30ff */
[----:B------:R-:W-:Y:S02]  /*0920*/  CS2R R102, SRZ ;  /* 0x0000000000667805 */ /* 0x000fe4000001ff00 */
[----:B------:R-:W-:Y:S02]  /*0930*/  LEA.HI R5, R5, R2, RZ, 0x6 ;  /* 0x0000000205057211 */ /* 0x000fe400078f30ff */
[----:B------:R-:W-:-:S02]  /*0940*/  CS2R R100, SRZ ;  /* 0x0000000000647805 */ /* 0x000fc4000001ff00 */
[----:B------:R-:W-:Y:S02]  /*0950*/  CS2R R98, SRZ ;  /* 0x0000000000627805 */ /* 0x000fe4000001ff00 */
[----:B------:R-:W-:Y:S02]  /*0960*/  CS2R R96, SRZ ;  /* 0x0000000000607805 */ /* 0x000fe4000001ff00 */
[----:B------:R-:W-:Y:S02]  /*0970*/  SHF.R.S32.HI R5, RZ, 0x6, R5 ;  /* 0x00000006ff057819 */ /* 0x000fe40000011405 */
        /* <DEDUP_REMOVED lines=41> */
[----:B------:R-:W-:Y:S02]  /*0c10*/  VIMNMX R5, RZ, R5, !PT ;  /* 0x00000005ff057248 */ /* 0x000fe40007fe0100 */
[----:B------:R-:W-:Y:S01]  /*0c20*/  SHF.R.S32.HI R234, RZ, 0x6, R3 ;  /* 0x00000006ffea7819 */ /* 0x000fe20000011403 */
[----:B------:R-:W-:Y:S06]  /*0c30*/  @!P1 BRA `(.L_x_308) ;  /* 0x0000000000249947 */ /* 0x000fec0003800000 */
[----:B------:R-:W1:Y:S01]  /*0c40*/  LDC R3, c[0x0][0x290] ;  /* 0x0000a400ff037b82 */ /* 0x000e620000000800 */
[----:B------:R-:W-:-:S07]  /*0c50*/  IMAD R0, R13, 0x50, R232 ;  /* 0x000000500d007824 */ /* 0x000fce00078e02e8 */
[----:B------:R-:W2:Y:S01]  /*0c60*/  LDC R7, c[0x0][0x748] ;  /* 0x0001d200ff077b82 */ /* 0x000ea20000000800 */
[----:B-1----:R-:W-:-:S05]  /*0c70*/  IADD3 R0, -R3, 0x8f, R0 ;  /* 0x0000008f03007810 */ /* 0x002fca0007ffe100 */
[----:B--2---:R-:W-:-:S05]  /*0c80*/  IMAD.IADD R0, R0, 0x1, R7 ;  /* 0x0000000100007824 */ /* 0x004fca00078e0207 */
[----:B------:R-:W-:-:S04]  /*0c90*/  SHF.R.S32.HI R3, RZ, 0x1f, R0 ;  /* 0x0000001fff037819 */ /* 0x000fc80000011400 */
[----:B------:R-:W-:-:S04]  /*0ca0*/  LEA.HI R3, R3, R0, RZ, 0x6 ;  /* 0x0000000003037211 */ /* 0x000fc800078f30ff */
[----:B------:R-:W-:-:S04]  /*0cb0*/  SHF.R.S32.HI R3, RZ, 0x6, R3 ;  /* 0x00000006ff037819 */ /* 0x000fc80000011403 */
[----:B------:R-:W-:-:S07]  /*0cc0*/  VIMNMX R234, R234, R3, PT ;  /* 0x00000003eaea7248 */ /* 0x000fce0003fe0100 */
.L_x_308:
[----:B------:R-:W-:Y:S01]  /*0cd0*/  ISETP.GT.AND P1, PT, R234, R5, PT ;  /* 0x00000005ea00720c */ /* 0x000fe20003f24270 */
[----:B------:R-:W-:Y:S01]  /*0ce0*/  ULDC.64 UR60, c[0x0][0x208] ;  /* 0x00008200003c7ab9 */ /* 0x000fe20000000a00 */
[----:B------:R-:W-:Y:S02]  /*0cf0*/  CS2R R140, SRZ ;  /* 0x00000000008c7805 */ /* 0x000fe4000001ff00 */
[----:B------:R-:W-:Y:S02]  /*0d00*/  CS2R R138, SRZ ;  /* 0x00000000008a7805 */ /* 0x000fe4000001ff00 */
[----:B------:R-:W-:-:S07]  /*0d10*/  CS2R R136, SRZ ;  /* 0x0000000000887805 */ /* 0x000fce000001ff00 */
[----:B------:R-:W-:Y:S05]  /*0d20*/  @!P1 BRA `(.L_x_309) ;  /* 0x000000a400109947 */ /* 0x000fea0003800000 */
[----:B------:R-:W1:Y:S01]  /*0d30*/  S2R R0, SR_CgaCtaId ;  /* 0x0000000000007919 */ /* 0x000e620000008800 */
[----:B------:R-:W-:Y:S01]  /*0d40*/  MOV R17, 0x400 ;  /* 0x0000040000117802 */ /* 0x000fe20000000f00 */
[----:B------:R-:W-:Y:S01]  /*0d50*/  VIADD R21, R21, 0xffffff80 ;  /* 0xffffff8015157836 */ /* 0x000fe20000000000 */
[----:B------:R-:W-:Y:S02]  /*0d60*/  SHF.L.U32 R8, RZ, 0x1f, RZ ;  /* 0x0000001fff087819 */ /* 0x000fe400000006ff */
[----:B-1----:R-:W-:Y:S02]  /*0d70*/  LEA R17, R0, R17, 0x18 ;  /* 0x0000001100117211 */ /* 0x002fe400078ec0ff */
[----:B------:R-:W-:Y:S02]  /*0d80*/  SHF.R.S32.HI R0, RZ, 0x1f, R21 ;  /* 0x0000001fff007819 */ /* 0x000fe40000011415 */
[----:B------:R-:W1:Y:S02]  /*0d90*/  SYNCS.PHASECHK.TRANS64.TRYWAIT P0, [R17+URZ+0x31800], R8 ;  /* 0x03180008110075a7 */ /* 0x000e64000800017f */
[----:B------:R-:W-:-:S02]  /*0da0*/  LEA.HI R2, R0, R21, RZ, 0x7 ;  /* 0x0000001500027211 */ /* 0x000fc400078f38ff */
[CC--:B------:R-:W-:Y:S02]  /*0db0*/  LEA.HI R4, R0.reuse, R21.reuse, RZ, 0x5 ;  /* 0x0000001500047211 */ /* 0x0c0fe400078f28ff */
[----:B------:R-:W-:Y:S02]  /*0dc0*/  SHF.R.S32.HI R3, RZ, 0x7, R2 ;  /* 0x00000007ff037819 */ /* 0x000fe40000011402 */
[----:B------:R-:W-:Y:S02]  /*0dd0*/  LEA.HI R6, R0, R21, RZ, 0x4 ;  /* 0x0000001500067211 */ /* 0x000fe400078f20ff */
[--C-:B------:R-:W-:Y:S02]  /*0de0*/  SHF.R.S32.HI R0, RZ, 0x5, R4.reuse ;  /* 0x00000005ff007819 */ /* 0x100fe40000011404 */
[----:B------:R-:W-:Y:S02]  /*0df0*/  SHF.R.S32.HI R7, RZ, 0x1f, R4 ;  /* 0x0000001fff077819 */ /* 0x000fe40000011404 */
[----:B------:R2:W3:Y:S02]  /*0e00*/  SHFL.IDX PT, R4, R3, RZ, 0x1f ;  /* 0x00001fff03047589 */ /* 0x0004e400000e0000 */
[----:B-123--:R-:W-:Y:S05]  /*0e10*/  @P0 BRA `(.L_x_310) ;  /* 0x0000000000080947 */ /* 0x00efea0003800000 */
[----:B------:R-:W1:Y:S02]  /*0e20*/  SYNCS.PHASECHK.TRANS64.TRYWAIT P0, [R17+URZ+0x31800], R8 ;  /* 0x03180008110075a7 */ /* 0x000e64000800017f */
[----:B-1----:R-:W-:Y:S05]  /*0e30*/  @!P0 BRA `(.L_x_311) ;  /* 0x000000e800088947 */ /* 0x002fea0003800000 */
.L_x_310:
[----:B------:R-:W2:Y:S01]  /*0e40*/  LDL R9, [R1] ;  /* 0x0000000001097983 */ /* 0x000ea20000100800 */
[----:B------:R-:W-:Y:S01]  /*0e50*/  LOP3.LUT R2, R2, 0xffffff80, RZ, 0xc0, !PT ;  /* 0xffffff8002027812 */ /* 0x000fe200078ec0ff */
[----:B------:R-:W3:Y:S01]  /*0e60*/  S2UR UR5, SR_CTAID.Y ;  /* 0x00000000000579c3 */ /* 0x000ee20000002600 */
[----:B------:R-:W-:Y:S01]  /*0e70*/  LOP3.LUT R6, R6, 0xffffff0, RZ, 0xc0, !PT ;  /* 0x0ffffff006067812 */ /* 0x000fe200078ec0ff */
[----:B------:R-:W-:Y:S01]  /*0e80*/  IMAD R13, R13, -0x50, RZ ;  /* 0xffffffb00d0d7824 */ /* 0x000fe200078e02ff */
[----:B------:R-:W-:Y:S01]  /*0e90*/  LEA.HI R7, R7, R0, RZ, 0x2 ;  /* 0x0000000007077211 */ /* 0x000fe200078f10ff */
[----:B------:R-:W-:Y:S01]  /*0ea0*/  IMAD.IADD R2, R21, 0x1, -R2 ;  /* 0x0000000115027824 */ /* 0x000fe200078e0a02 */
[----:B-1----:R-:W-:Y:S01]  /*0eb0*/  LEA.HI R8, R3, R3, RZ, 0x1 ;  /* 0x0000000303087211 */ /* 0x002fe200078f08ff */
[----:B------:R-:W-:Y:S01]  /*0ec0*/  IMAD.IADD R6, R21, 0x1, -R6 ;  /* 0x0000000115067824 */ /* 0x000fe200078e0a06 */
[----:B------:R-:W-:Y:S01]  /*0ed0*/  CS2R R134, SRZ ;  /* 0x0000000000867805 */ /* 0x000fe2000001ff00 */
[----:B------:R-:W1:Y:S01]  /*0ee0*/  LDC.64 R20, c[0x0][0x2d8] ;  /* 0x0000b600ff147b82 */ /* 0x000e620000000a00 */
[----:B------:R-:W-:Y:S01]  /*0ef0*/  LOP3.LUT R8, R8, 0x1ffffffe, RZ, 0xc0, !PT ;  /* 0x1ffffffe08087812 */ /* 0x000fe200078ec0ff */
[C---:B------:R-:W-:Y:S01]  /*0f00*/  IMAD R15, R3.reuse, 0x40, R6 ;  /* 0x00000040030f7824 */ /* 0x040fe200078e0206 */
[----:B------:R-:W-:Y:S01]  /*0f10*/  CS2R R132, SRZ ;  /* 0x0000000000847805 */ /* 0x000fe2000001ff00 */
[C---:B------:R-:W-:Y:S01]  /*0f20*/  IMAD R14, R3.reuse, 0x800, R2 ;  /* 0x00000800030e7824 */ /* 0x040fe200078e0202 */
[----:B------:R-:W-:Y:S01]  /*0f30*/  CS2R R130, SRZ ;  /* 0x0000000000827805 */ /* 0x000fe2000001ff00 */
[----:B------:R-:W-:Y:S01]  /*0f40*/  IMAD.IADD R12, R3, 0x1, -R8 ;  /* 0x00000001030c7824 */ /* 0x000fe200078e0a08 */
[----:B------:R-:W-:Y:S01]  /*0f50*/  CS2R R128, SRZ ;  /* 0x0000000000807805 */ /* 0x000fe2000001ff00 */
[----:B------:R-:W4:Y:S01]  /*0f60*/  LDC.64 R230, c[0x0][0x2e0] ;  /* 0x0000b800ffe67b82 */ /* 0x000f220000000a00 */
[----:B------:R-:W-:Y:S01]  /*0f70*/  IMAD.MOV.U32 R19, RZ, RZ, RZ ;  /* 0x000000ffff137224 */ /* 0x000fe200078e00ff */
[----:B------:R-:W-:-:S02]  /*0f80*/  CS2R R126, SRZ ;  /* 0x00000000007e7805 */ /* 0x000fc4000001ff00 */
[----:B------:R-:W-:Y:S02]  /*0f90*/  CS2R R124, SRZ ;  /* 0x00000000007c7805 */ /* 0x000fe4000001ff00 */
[----:B------:R-:W-:Y:S02]  /*0fa0*/  CS2R R122, SRZ ;  /* 0x00000000007a7805 */ /* 0x000fe4000001ff00 */
[----:B------:R-:W-:Y:S02]  /*0fb0*/  CS2R R120, SRZ ;  /* 0x0000000000787805 */ /* 0x000fe4000001ff00 */
[----:B------:R-:W-:Y:S02]  /*0fc0*/  CS2R R118, SRZ ;  /* 0x0000000000767805 */ /* 0x000fe4000001ff00 */
[----:B------:R-:W-:Y:S01]  /*0fd0*/  CS2R R116, SRZ ;  /* 0x0000000000747805 */ /* 0x000fe2000001ff00 */
[----:B---3--:R-:W-:Y:S01]  /*0fe0*/  USHF.R.S32.HI UR6, URZ, 0x1f, UR5 ;  /* 0x0000001f3f067899 */ /* 0x008fe20008011405 */
        /* <DEDUP_REMOVED lines=70> */
[----:B--2---:R-:W-:Y:S02]  /*1450*/  R2UR UR8, R9 ;  /* 0x00000000090872ca */ /* 0x004fe400000e0000 */
[----:B------:R-:W-:Y:S02]  /*1460*/  LOP3.LUT R9, R7, 0xfffffc, RZ, 0xc0, !PT ;  /* 0x00fffffc07097812 */ /* 0x000fe400078ec0ff */
[----:B------:R-:W-:-:S03]  /*1470*/  SHF.R.S32.HI R7, RZ, 0x1f, R2 ;  /* 0x0000001fff077819 */ /* 0x000fc60000011402 */
[----:B------:R-:W-:Y:S01]  /*1480*/  IMAD.IADD R10, R0, 0x1, -R9 ;  /* 0x00000001000a7824 */ /* 0x000fe200078e0a09 */
[CC--:B------:R-:W-:Y:S02]  /*1490*/  LEA.HI R0, R7.reuse, R2.reuse, RZ, 0x2 ;  /* 0x0000000207007211 */ /* 0x0c0fe400078f10ff */
[----:B------:R-:W-:Y:S01]  /*14a0*/  LEA.HI R7, R7, R2, RZ, 0x5 ;  /* 0x0000000207077211 */ /* 0x000fe200078f28ff */
[----:B------:R-:W-:Y:S01]  /*14b0*/  IMAD R10, R10, 0x10, R15 ;  /* 0x000000100a0a7824 */ /* 0x000fe200078e020f */
[--C-:B------:R-:W-:Y:S02]  /*14c0*/  SHF.R.S32.HI R6, RZ, 0x2, R0.reuse ;  /* 0x00000002ff067819 */ /* 0x100fe40000011400 */
[----:B------:R-:W-:Y:S02]  /*14d0*/  LOP3.LUT R9, R0, 0x7ffffffc, RZ, 0xc0, !PT ;  /* 0x7ffffffc00097812 */ /* 0x000fe400078ec0ff */
[----:B------:R-:W-:Y:S02]  /*14e0*/  SHF.R.S32.HI R3, RZ, 0x1f, R0 ;  /* 0x0000001fff037819 */ /* 0x000fe40000011400 */
[----:B------:R-:W-:Y:S01]  /*14f0*/  LEA.HI R0, R4, R4, RZ, 0x1 ;  /* 0x0000000404007211 */ /* 0x000fe200078f08ff */
[----:B------:R-:W-:Y:S01]  /*1500*/  IMAD.IADD R11, R2, 0x1, -R9 ;  /* 0x00000001020b7824 */ /* 0x000fe200078e0a09 */
[----:B------:R-:W-:Y:S01]  /*1510*/  LEA.HI R8, R3, R6, RZ, 0x3 ;  /* 0x0000000603087211 */ /* 0x000fe200078f18ff */
[----:B------:R-:W-:Y:S01]  /*1520*/  IMAD.SHL.U32 R2, R14, 0x4, RZ ;  /* 0x000000040e027824 */ /* 0x000fe200078e00ff */
[----:B------:R-:W-:Y:S01]  /*1530*/  LOP3.LUT R3, R0, 0xfffffffe, RZ, 0xc0, !PT ;  /* 0xfffffffe00037812 */ /* 0x000fe200078ec0ff */
[----:B-1----:R-:W-:Y:S01]  /*1540*/  IMAD R0, R20, UR6, RZ ;  /* 0x0000000614007c24 */ /* 0x002fe2000f8e02ff */
[----:B------:R-:W-:Y:S01]  /*1550*/  LOP3.LUT R9, R8, 0xfffffff8, RZ, 0xc0, !PT ;  /* 0xfffffff808097812 */ /* 0x000fe200078ec0ff */
[----:B------:R-:W-:Y:S01]  /*1560*/  IMAD R11, R12, 0x4, R11 ;  /* 0x000000040c0b7824 */ /* 0x000fe200078e020b */
[----:B------:R-:W-:Y:S01]  /*1570*/  SHF.R.S32.HI R7, RZ, 0x5, R7 ;  /* 0x00000005ff077819 */ /* 0x000fe20000011407 */
[----:B------:R-:W-:Y:S01]  /*1580*/  IMAD.IADD R4, R4, 0x1, -R3 ;  /* 0x0000000104047824 */ /* 0x000fe200078e0a03 */
[----:B------:R-:W-:Y:S01]  /*1590*/  SHF.R.S32.HI R3, RZ, 0x1f, R2 ;  /* 0x0000001fff037819 */ /* 0x000fe20000011402 */
[----:B------:R-:W-:-:S02]  /*15a0*/  IMAD.IADD R18, R6, 0x1, -R9 ;  /* 0x0000000106127824 */ /* 0x000fc400078e0a09 */
[----:B------:R-:W-:Y:S01]  /*15b0*/  IMAD R9, R21, UR5, R0 ;  /* 0x0000000515097c24 */ /* 0x000fe2000f8e0200 */
[----:B------:R-:W-:Y:S01]  /*15c0*/  IADD3.X R0, R13, UR7, RZ, PT, !PT ;  /* 0x000000070d007c10 */ /* 0x000fe2000bffe4ff */
[----:B------:R-:W-:Y:S01]  /*15d0*/  IMAD.WIDE.U32 R2, R20, UR5, R2 ;  /* 0x0000000514027c25 */ /* 0x000fe2000f8e0002 */
[----:B------:R-:W-:-:S03]  /*15e0*/  USHF.R.S32.HI UR5, URZ, 0x1f, UR4 ;  /* 0x0000001f3f057899 */ /* 0x000fc60008011404 */
[----:B------:R-:W-:Y:S02]  /*15f0*/  IMAD.IADD R3, R3, 0x1, R9 ;  /* 0x0000000103037824 */ /* 0x000fe400078e0209 */
[----:B------:R-:W-:Y:S02]  /*1600*/  IMAD.SHL.U32 R229, R11, 0x2, RZ ;  /* 0x000000020be57824 */ /* 0x000fe400078e00ff */
[----:B----4-:R-:W-:Y:S02]  /*1610*/  IMAD R6, R230, UR5, RZ ;  /* 0x00000005e6067c24 */ /* 0x010fe4000f8e02ff */
[----:B------:R-:W-:Y:S01]  /*1620*/  IMAD R18, R7, 0x10, R18 ;  /* 0x0000001007127824 */ /* 0x000fe200078e0212 */
[----:B------:R-:W-:Y:S01]  /*1630*/  IADD3 R232, R0, -R232, -R229 ;  /* 0x800000e800e87210 */ /* 0x000fe20007ffe8e5 */
[----:B------:R-:W-:Y:S01]  /*1640*/  IMAD R235, R231, UR4, R6 ;  /* 0x00000004e7eb7c24 */ /* 0x000fe2000f8e0206 */
[----:B------:R-:W-:Y:S01]  /*1650*/  IADD3 R233, -R229, UR7, R13 ;  /* 0x00000007e5e97c10 */ /* 0x000fe2000fffe10d */
[----:B------:R-:W-:Y:S01]  /*1660*/  IMAD.WIDE.U32 R230, R230, UR4, R2 ;  /* 0x00000004e6e67c25 */ /* 0x000fe2000f8e0002 */
[----:B------:R-:W-:-:S03]  /*1670*/  ULOP3.LUT UR4, UR8, 0x1, URZ, 0xfc, !UPT ;  /* 0x0000000108047892 */ /* 0x000fc6000f8efc3f */
[----:B------:R-:W-:Y:S02]  /*1680*/  IMAD.SHL.U32 R0, R10, 0x8, RZ ;  /* 0x000000080a007824 */ /* 0x000fe400078e00ff */
[----:B------:R-:W-:Y:S02]  /*1690*/  IMAD.MOV.U32 R3, RZ, RZ, R5 ;  /* 0x000000ffff037224 */ /* 0x000fe400078e0005 */
[----:B------:R-:W-:Y:S01]  /*16a0*/  IMAD.U32 R236, RZ, RZ, UR4 ;  /* 0x00000004ffec7e24 */ /* 0x000fe2000f8e00ff */
[----:B------:R-:W-:Y:S01]  /*16b0*/  UMOV UR4, URZ ;  /* 0x0000003f00047c82 */ /* 0x000fe20008000000 */
[----:B------:R-:W-:Y:S02]  /*16c0*/  IMAD.MOV.U32 R2, RZ, RZ, RZ ;  /* 0x000000ffff027224 */ /* 0x000fe400078e00ff */
[----:B------:R-:W-:Y:S02]  /*16d0*/  IMAD R0, R0, 0x2, R17 ;  /* 0x0000000200007824 */ /* 0x000fe400078e0211 */
[----:B------:R-:W-:-:S02]  /*16e0*/  IMAD.IADD R229, R13, 0x1, -R229 ;  /* 0x000000010de57824 */ /* 0x000fc400078e0ae5 */
[----:B------:R-:W-:Y:S02]  /*16f0*/  IMAD.IADD R235, R231, 0x1, R235 ;  /* 0x00000001e7eb7824 */ /* 0x000fe400078e02eb */
[----:B------:R-:W-:-:S07]  /*1700*/  IMAD.U32 R228, RZ, RZ, UR4 ;  /* 0x00000004ffe47e24 */ /* 0x000fce000f8e00ff */
.L_x_330:
[----:B------:R-:W-:-:S13]  /*1710*/  R2UR UR4, R236 ;  /* 0x00000000ec0472ca */ /* 0x000fda00000e0000 */
[----:B------:R-:W-:-:S06]  /*1720*/  UISETP.NE.AND UP1, UPT, UR4, 0x3, UPT ;  /* 0x000000030400788c */ /* 0x000fcc000bf25270 */
[----:B------:R-:W-:-:S13]  /*1730*/  PLOP3.LUT P0, PT, PT, PT, UP1, 0x40, 0x0 ;  /* 0x000000000000781c */ /* 0x000fda0003f0e818 */
[----:B-1----:R-:W-:Y:S05]  /*1740*/  @P0 BRA `(.L_x_312) ;  /* 0x0000000000040947 */ /* 0x002fea0003800000 */
[----:B------:R-:W-:Y:S01]  /*1750*/  BPT.TRAP 0x1 ;  /* 0x000000040000795c */ /* 0x000fe20000300000 */
.L_x_312:
[----:B------:R-:W-:Y:S01]  /*1760*/  PLOP3.LUT P1, PT, PT, PT, UP1, 0x40, 0x0 ;  /* 0x000000000000781c */ /* 0x000fe20003f2e818 */
[----:B------:R-:W-:Y:S01]  /*1770*/  IMAD R16, R2, 0x8, R17 ;  /* 0x0000000802107824 */ /* 0x000fe200078e0211 */
[----:B------:R-:W-:-:S04]  /*1780*/  SHF.L.U32 R9, R19, 0x1f, RZ ;  /* 0x0000001f13097819 */ /* 0x000fc800000006ff */
[----:B------:R1:W2:Y:S07]  /*1790*/  SYNCS.PHASECHK.TRANS64.TRYWAIT P0, [R16+URZ+0x31810], R9 ;  /* 0x03181009100075a7 */ /* 0x0002ae000800017f */
[----:B------:R-:W-:Y:S05]  /*17a0*/  @P1 BRA `(.L_x_313) ;  /* 0x0000000000041947 */ /* 0x000fea0003800000 */
[----:B------:R-:W-:Y:S01]  /*17b0*/  BPT.TRAP 0x1 ;  /* 0x000000040000795c */ /* 0x000fe20000300000 */
.L_x_313:
[----:B------:R-:W-:Y:S02]  /*17c0*/  VIADD R5, R17, 0x14100 ;  /* 0x0001410011057836 */ /* 0x000fe40000000000 */
[----:B------:R-:W-:-:S03]  /*17d0*/  IMAD R7, R4, 0x400, R17 ;  /* 0x0000040004077824 */ /* 0x000fc600078e0211 */
[----:B------:R-:W-:Y:S02]  /*17e0*/  SHF.R.U32.HI R5, RZ, 0x4, R5 ;  /* 0x00000004ff057819 */ /* 0x000fe40000011605 */
[----:B------:R-:W-:Y:S02]  /*17f0*/  SHF.R.U32.HI R6, RZ, 0x4, R7 ;  /* 0x00000004ff067819 */ /* 0x000fe40000011607 */
[----:B------:R-:W-:Y:S02]  /*1800*/  LOP3.LUT R5, R5, 0x3fff, RZ, 0xc0, !PT ;  /* 0x00003fff05057812 */ /* 0x000fe400078ec0ff */
[----:B------:R-:W-:Y:S02]  /*1810*/  LOP3.LUT R6, R6, 0x3fff, RZ, 0xc0, !PT ;  /* 0x00003fff06067812 */ /* 0x000fe400078ec0ff */
[----:B------:R-:W-:Y:S02]  /*1820*/  LOP3.LUT R11, R5, 0x10000, RZ, 0xfc, !PT ;  /* 0x00010000050b7812 */ /* 0x000fe400078efcff */
[----:B------:R-:W-:-:S03]  /*1830*/  LOP3.LUT R5, R6, 0x10000, RZ, 0xfc, !PT ;  /* 0x0001000006057812 */ /* 0x000fc600078efcff */
[----:B------:R-:W-:Y:S01]  /*1840*/  IMAD R6, R2, 0x800, R11 ;  /* 0x0000080002067824 */ /* 0x000fe200078e020b */
[----:B--2---:R-:W-:Y:S06]  /*1850*/  @P0 BRA `(.L_x_314) ;  /* 0x0000000000080947 */ /* 0x004fec0003800000 */
[----:B------:R-:W2:Y:S02]  /*1860*/  SYNCS.PHASECHK.TRANS64.TRYWAIT P0, [R16+URZ+0x31810], R9 ;  /* 0x03181009100075a7 */ /* 0x000ea4000800017f */
[----:B--2---:R-:W-:Y:S05]  /*1870*/  @!P0 BRA `(.L_x_315) ;  /* 0x000000dc008c8947 */ /* 0x004fea0003800000 */
.L_x_314:
[C---:B------:R-:W-:Y:S01]  /*1880*/  R2UR UR6, R5.reuse ;  /* 0x00000000050672ca */ /* 0x040fe200000e0000 */
[----:B------:R-:W-:Y:S01]  /*1890*/  WARPGROUP.ARRIVE ;  /* 0x00000000000079c5 */ /* 0x000fe20000000000 */
[----:B------:R-:W-:Y:S01]  /*18a0*/  R2UR UR4, R6 ;  /* 0x00000000060472ca */ /* 0x000fe200000e0000 */
[----:B------:R-:W-:Y:S01]  /*18b0*/  UMOV UR7, 0x40000000 ;  /* 0x4000000000077882 */ /* 0x000fe20000000000 */
[----:B------:R-:W-:Y:S01]  /*18c0*/  UMOV UR5, 0x40000040 ;  /* 0x4000004000057882 */ /* 0x000fe20000000000 */
[C---:B------:R-:W-:Y:S01]  /*18d0*/  VIADD R8, R5.reuse, 0x80 ;  /* 0x0000008005087836 */ /* 0x040fe20000000000 */
[----:B------:R-:W-:Y:S01]  /*18e0*/  PLOP3.LUT P0, PT, PT, PT, UP1, 0x40, 0x0 ;  /* 0x000000000000781c */ /* 0x000fe20003f0e818 */
[----:B-12---:R-:W-:-:S03]  /*18f0*/  VIADD R9, R5, 0x100 ;  /* 0x0000010005097836 */ /* 0x006fc60000000000 */
[----:B------:R-:W-:Y:S01]  /*1900*/  R2UR UR8, R8 ;  /* 0x00000000080872ca */ /* 0x000fe200000e0000 */
[----:B------:R-:W-:Y:S01]  /*1910*/  VIADD R8, R5, 0x180 ;  /* 0x0000018005087836 */ /* 0x000fe20000000000 */
        /* <DEDUP_REMOVED lines=554> */
[----:B------:R-:W-:Y:S02]  /*3bc0*/  VIADD R5, R5, 0x986 ;  /* 0x0000098605057836 */ /* 0x000fe40000000000 */
[----:B------:R-:W-:Y:S01]  /*3bd0*/  IMAD R6, R2, 0x40, R18 ;  /* 0x0000004002067824 */ /* 0x000fe200078e0212 */
[----:B------:R-:W-:Y:S02]  /*3be0*/  R2UR UR10, R8 ;  /* 0x00000000080a72ca */ /* 0x000fe400000e0000 */
[----:B------:R-:W-:Y:S01]  /*3bf0*/  R2UR UR11, R5 ;  /* 0x00000000050b72ca */ /* 0x000fe200000e0000 */
[----:B------:R-:W-:Y:S01]  /*3c00*/  IMAD R8, R6, 0x4, R17 ;  /* 0x0000000406087824 */ /* 0x000fe200078e0211 */
[----:B------:R-:W-:-:S02]  /*3c10*/  WARPGROUP.DEPBAR.LE gsb0, 0x0 ;  /* 0x00008000000079c5 */ /* 0x000fc40000010000 */
        /* <DEDUP_REMOVED lines=25> */
[----:B------:R-:W-:Y:S05]  /*3db0*/  @P0 BRA `(.L_x_316) ;  /* 0x0000000000040947 */ /* 0x000fea0003800000 */
[----:B------:R-:W-:Y:S01]  /*3dc0*/  BPT.TRAP 0x1 ;  /* 0x000000040000795c */ /* 0x000fe20000300000 */
.L_x_316:
[----:B------:R-:W-:Y:S02]  /*3dd0*/  R2UR UR4, R228 ;  /* 0x00000000e40472ca */ /* 0x000fe400000e0000 */
[----:B------:R-:W-:-:S11]  /*3de0*/  PLOP3.LUT P1, PT, PT, PT, UP1, 0x40, 0x0 ;  /* 0x000000000000781c */ /* 0x000fd60003f2e818 */
[----:B------:R-:W-:-:S05]  /*3df0*/  IMAD.U32 R10, RZ, RZ, UR4 ;  /* 0x00000004ff0a7e24 */ /* 0x000fca000f8e00ff */
[----:B------:R-:W-:-:S04]  /*3e00*/  SHF.L.U32 R10, R10, 0x1f, RZ ;  /* 0x0000001f0a0a7819 */ /* 0x000fc800000006ff */
[----:B------:R4:W1:Y:S01]  /*3e10*/  SYNCS.PHASECHK.TRANS64.TRYWAIT P0, [R17+URZ+0x31830], R10 ;  /* 0x0318300a110075a7 */ /* 0x000862000800017f */
[----:B------:R-:W-:Y:S05]  /*3e20*/  @P1 BRA `(.L_x_317) ;  /* 0x0000000000041947 */ /* 0x000fea0003800000 */
[----:B------:R-:W-:Y:S01]  /*3e30*/  BPT.TRAP 0x1 ;  /* 0x000000040000795c */ /* 0x000fe20000300000 */
.L_x_317:
[----:B------:R-:W-:Y:S02]  /*3e40*/  VIADD R7, R7, 0xa000 ;  /* 0x0000a00007077836 */ /* 0x000fe40000000000 */
[----:B-1----:R-:W-:-:S03]  /*3e50*/  VIADD R8, R17, 0x24100 ;  /* 0x0002410011087836 */ /* 0x002fc60000000000 */
[----:B------:R-:W-:Y:S02]  /*3e60*/  SHF.R.U32.HI R7, RZ, 0x4, R7 ;  /* 0x00000004ff077819 */ /* 0x000fe40000011607 */
[----:B------:R-:W-:Y:S02]  /*3e70*/  SHF.R.U32.HI R8, RZ, 0x4, R8 ;  /* 0x00000004ff087819 */ /* 0x000fe40000011608 */
[----:B------:R-:W-:Y:S02]  /*3e80*/  LOP3.LUT R7, R7, 0x3fff, RZ, 0xc0, !PT ;  /* 0x00003fff07077812 */ /* 0x000fe400078ec0ff */
[----:B------:R-:W-:Y:S02]  /*3e90*/  LOP3.LUT R8, R8, 0x3fff, RZ, 0xc0, !PT ;  /* 0x00003fff08087812 */ /* 0x000fe400078ec0ff */
[----:B------:R-:W-:Y:S02]  /*3ea0*/  LOP3.LUT R22, R7, 0x10000, RZ, 0xfc, !PT ;  /* 0x0001000007167812 */ /* 0x000fe400078efcff */
[----:B------:R-:W-:Y:S01]  /*3eb0*/  LOP3.LUT R20, R8, 0x10000, RZ, 0xfc, !PT ;  /* 0x0001000008147812 */ /* 0x000fe200078efcff */
[----:B------:R-:W-:Y:S06]  /*3ec0*/  @P0 BRA `(.L_x_318) ;  /* 0x0000000000080947 */ /* 0x000fec0003800000 */
[----:B------:R-:W1:Y:S02]  /*3ed0*/  SYNCS.PHASECHK.TRANS64.TRYWAIT P0, [R17+URZ+0x31830], R10 ;  /* 0x0318300a110075a7 */ /* 0x000e64000800017f */
[----:B-1----:R-:W-:Y:S05]  /*3ee0*/  @!P0 BRA `(.L_x_319) ;  /* 0x000000b800048947 */ /* 0x002fea0003800000 */
.L_x_318:
[----:B------:R-:W-:Y:S01]  /*3ef0*/  R2UR UR4, R20 ;  /* 0x00000000140472ca */ /* 0x000fe200000e0000 */
[----:B------:R-:W-:Y:S01]  /*3f00*/  WARPGROUP.ARRIVE ;  /* 0x00000000000079c5 */ /* 0x000fe20000000000 */
[C---:B------:R-:W-:Y:S01]  /*3f10*/  R2UR UR6, R22.reuse ;  /* 0x00000000160672ca */ /* 0x040fe200000e0000 */
[----:B------:R-:W-:Y:S01]  /*3f20*/  UMOV UR5, 0x40000040 ;  /* 0x4000004000057882 */ /* 0x000fe20000000000 */
[----:B------:R-:W-:Y:S01]  /*3f30*/  UMOV UR7, 0x40000000 ;  /* 0x4000000000077882 */ /* 0x000fe20000000000 */
[C---:B------:R-:W-:Y:S02]  /*3f40*/  VIADD R7, R22.reuse, 0x80 ;  /* 0x0000008016077836 */ /* 0x040fe40000000000 */
[C---:B------:R-:W-:Y:S02]  /*3f50*/  VIADD R8, R22.reuse, 0x180 ;  /* 0x0000018016087836 */ /* 0x040fe40000000000 */
[C---:B------:R-:W-:Y:S01]  /*3f60*/  VIADD R9, R22.reuse, 0x200 ;  /* 0x0000020016097836 */ /* 0x040fe20000000000 */
[----:B------:R-:W-:Y:S01]  /*3f70*/  R2UR UR8, R7 ;  /* 0x00000000070872ca */ /* 0x000fe200000e0000 */
[----:B------:R-:W-:Y:S01]  /*3f80*/  VIADD R7, R22, 0x100 ;  /* 0x0000010016077836 */ /* 0x000fe20000000000 */
[----:B------:R-:W-:Y:S01]  /*3f90*/  R2UR UR10, R8 ;  /* 0x00000000080a72ca */ /* 0x000fe200000e0000 */
[----:B----4-:R-:W-:Y:S01]  /*3fa0*/  VIADD R10, R22, 0x2 ;  /* 0x00000002160a7836 */ /* 0x010fe20000000000 */
[----:B------:R-:W-:Y:S01]  /*3fb0*/  R2UR UR11, R9 ;  /* 0x00000000090b72ca */ /* 0x000fe200000e0000 */
[----:B------:R-:W-:Y:S01]  /*3fc0*/  HGMMA.64x8x16.F32.BF16 R44, gdesc[UR4], RZ, !UPT, gsb0 ;  /* 0x00000000042c79f0 */ /* 0x000fe2000c0018ff */
[----:B------:R-:W-:Y:S01]  /*3fd0*/  UMOV UR7, 0x40000000 ;  /* 0x4000000000077882 */ /* 0x000fe20000000000 */
[----:B------:R-:W-:Y:S01]  /*3fe0*/  R2UR UR9, R7 ;  /* 0x00000000070972ca */ /* 0x000fe200000e0000 */
[----:B------:R-:W-:Y:S01]  /*3ff0*/  VIADD R7, R20, 0x2 ;  /* 0x0000000214077836 */ /* 0x000fe20000000000 */
[----:B------:R-:W-:Y:S01]  /*4000*/  R2UR UR12, R10 ;  /* 0x000000000a0c72ca */ /* 0x000fe200000e0000 */
[----:B------:R-:W-:-:S02]  /*4010*/  VIADD R8, R20, 0x604 ;  /* 0x0000060414087836 */ /* 0x000fc40000000000 */
[C---:B------:R-:W-:Y:S01]  /*4020*/  VIADD R10, R22.reuse, 0x804 ;  /* 0x00000804160a7836 */ /* 0x040fe20000000000 */
[----:B------:R-:W-:Y:S01]  /*4030*/  UMOV UR6, UR8 ;  /* 0x0000000800067c82 */ /* 0x000fe20008000000 */
[----:B------:R-:W-:Y:S01]  /*4040*/  R2UR UR8, R7 ;  /* 0x00000000070872ca */ /* 0x000fe200000e0000 */
[C---:B------:R-:W-:Y:S02]  /*4050*/  VIADD R7, R22.reuse, 0x82 ;  /* 0x0000008216077836 */ /* 0x040fe40000000000 */
[C---:B------:R-:W-:Y:S02]  /*4060*/  VIADD R11, R22.reuse, 0x884 ;  /* 0x00000884160b7836 */ /* 0x040fe40000000000 */
[C---:B------:R-:W-:Y:S02]  /*4070*/  VIADD R12, R22.reuse, 0x904 ;  /* 0x00000904160c7836 */ /* 0x040fe40000000000 */
[----:B------:R-:W-:Y:S02]  /*4080*/  VIADD R13, R22, 0x984 ;  /* 0x00000984160d7836 */ /* 0x000fe40000000000 */
[----:B------:R-:W-:-:S02]  /*4090*/  VIADD R21, R20, 0x606 ;  /* 0x0000060614157836 */ /* 0x000fc40000000000 */
[----:B------:R-:W-:Y:S01]  /*40a0*/  VIADD R23, R22, 0x806 ;  /* 0x0000080616177836 */ /* 0x000fe20000000000 */
        /* <DEDUP_REMOVED lines=471> */
[----:B------:R-:W-:Y:S02]  /*5e20*/  WARPGROUP.DEPBAR.LE gsb0, 0x0 ;  /* 0x00008000000079c5 */ /* 0x000fe40000010000 */
[----:B------:R-:W-:-:S06]  /*5e30*/  WARPGROUP.ARRIVE ;  /* 0x00000000000079c5 */ /* 0x000fcc0000000000 */
[----:B------:R-:W-:Y:S01]  /*5e40*/  HGMMA.64x8x16.F32.BF16 R48, gdesc[UR4], R48, gsb0 ;  /* 0x00000000043079f0 */ /* 0x000fe20008001830 */
[----:B------:R-:W-:Y:S01]  /*5e50*/  UMOV UR6, UR8 ;  /* 0x0000000800067c82 */ /* 0x000fe20008000000 */
[----:B------:R-:W-:Y:S01]  /*5e60*/  UMOV UR7, 0x40000000 ;  /* 0x4000000000077882 */ /* 0x000fe20000000000 */
[----:B------:R-:W-:Y:S02]  /*5e70*/  ULDC UR8, c[0x0][0x75c] ;  /* 0x0001d70000087ab9 */ /* 0x000fe40000000800 */
        /* <DEDUP_REMOVED lines=8> */
[----:B------:R1:W4:Y:S01]  /*5f00*/  MUFU.TANH R20, R33 ;  /* 0x0000002100147308 */ /* 0x0003220000002400 */
[----:B------:R-:W-:Y:S01]  /*5f10*/  FMUL.FTZ R15, R32, UR8 ;  /* 0x00000008200f7c20 */ /* 0x000fe20008410000 */
[----:B------:R-:W-:Y:S01]  /*5f20*/  FMUL.FTZ R26, R37, UR8 ;  /* 0x00000008251a7c20 */ /* 0x000fe20008410000 */
[----:B------:R-:W-:Y:S01]  /*5f30*/  FMUL.FTZ R31, R42, UR8 ;  /* 0x000000082a1f7c20 */ /* 0x000fe20008410000 */
[----:B------:R-:W-:Y:S01]  /*5f40*/  FMUL.FTZ R34, R34, UR8 ;  /* 0x0000000822227c20 */ /* 0x000fe20008410000 */
[----:B------:R-:W-:Y:S01]  /*5f50*/  FMUL.FTZ R35, R35, UR8 ;  /* 0x0000000823237c20 */ /* 0x000fe20008410000 */
[----:B------:R-:W-:-:S02]  /*5f60*/  IMAD R25, R3, 0x40, R18 ;  /* 0x0000004003197824 */ /* 0x000fc400078e0212 */
[----:B------:R-:W2:Y:S01]  /*5f70*/  MUFU.TANH R8, R8 ;  /* 0x0000000800087308 */ /* 0x000ea20000002400 */
[----:B-1----:R-:W-:-:S07]  /*5f80*/  FMUL.FTZ R33, R43, UR8 ;  /* 0x000000082b217c20 */ /* 0x002fce0008410000 */
[----:B------:R-:W1:Y:S08]  /*5f90*/  MUFU.TANH R9, R9 ;  /* 0x0000000900097308 */ /* 0x000e700000002400 */
[----:B------:R-:W1:Y:S08]  /*5fa0*/  MUFU.TANH R14, R14 ;  /* 0x0000000e000e7308 */ /* 0x000e700000002400 */
[----:B------:R-:W1:Y:S01]  /*5fb0*/  MUFU.TANH R15, R15 ;  /* 0x0000000f000f7308 */ /* 0x000e620000002400 */
[----:B------:R-:W-:-:S02]  /*5fc0*/  WARPGROUP.DEPBAR.LE gsb0, 0x0 ;  /* 0x00008000000079c5 */ /* 0x000fc40000010000 */
[----:B------:R-:W-:-:S05]  /*5fd0*/  WARPGROUP.ARRIVE ;  /* 0x00000000000079c5 */ /* 0x000fca0000000000 */
[----:B------:R-:W1:Y:S01]  /*5fe0*/  MUFU.TANH R26, R26 ;  /* 0x0000001a001a7308 */ /* 0x000e620000002400 */
[----:B------:R-:W-:Y:S01]  /*5ff0*/  HGMMA.64x8x16.F32.BF16 R52, gdesc[UR4], R52, gsb0 ;  /* 0x00000000043479f0 */ /* 0x000fe20008001834 */
[----:B------:R-:W-:Y:S01]  /*6000*/  UMOV UR6, UR9 ;  /* 0x0000000900067c82 */ /* 0x000fe20008000000 */
[----:B------:R-:W-:Y:S01]  /*6010*/  UMOV UR7, 0x40000000 ;  /* 0x4000000000077882 */ /* 0x000fe20000000000 */
[----:B------:R-:W-:Y:S01]  /*6020*/  R2UR UR9, R7 ;  /* 0x00000000070972ca */ /* 0x000fe200000e0000 */
[----:B------:R-:W-:-:S03]  /*6030*/  VIADD R7, R22, 0x902 ;  /* 0x0000090216077836 */ /* 0x000fc60000000000 */
[----:B------:R-:W1:Y:S08]  /*6040*/  MUFU.TANH R31, R31 ;  /* 0x0000001f001f7308 */ /* 0x000e700000002400 */
[----:B------:R-:W1:Y:S01]  /*6050*/  MUFU.TANH R33, R33 ;  /* 0x0000002100217308 */ /* 0x000e620000002400 */
        /* <DEDUP_REMOVED lines=10> */
[----:B------:R-:W-:Y:S01]  /*6100*/  FMUL.FTZ R7, R24, UR8 ;  /* 0x0000000818077c20 */ /* 0x000fe20008410000 */
[----:B------:R-:W-:-:S05]  /*6110*/  VIADD R24, R22, 0x886 ;  /* 0x0000088616187836 */ /* 0x000fca0000000000 */
[----:B------:R-:W1:Y:S01]  /*6120*/  MUFU.TANH R7, R7 ;  /* 0x0000000700077308 */ /* 0x000e620000002400 */
[----:B------:R-:W-:Y:S02]  /*6130*/  WARPGROUP.DEPBAR.LE gsb0, 0x0 ;  /* 0x00008000000079c5 */ /* 0x000fe40000010000 */
[----:B------:R-:W-:-:S06]  /*6140*/  WARPGROUP.ARRIVE ;  /* 0x00000000000079c5 */ /* 0x000fcc0000000000 */
[----:B------:R-:W-:Y:S01]  /*6150*/  HGMMA.64x8x16.F32.BF16 R220, gdesc[UR4], R220, gsb0 ;  /* 0x0000000004dc79f0 */ /* 0x000fe200080018dc */
[----:B------:R-:W-:Y:S01]  /*6160*/  UMOV UR6, UR11 ;  /* 0x0000000b00067c82 */ /* 0x000fe20008000000 */
[----:B------:R-:W-:Y:S01]  /*6170*/  UMOV UR7, 0x40000000 ;  /* 0x4000000000077882 */ /* 0x000fe20000000000 */
[----:B------:R-:W-:Y:S01]  /*6180*/  UMOV UR4, UR12 ;  /* 0x0000000c00047c82 */ /* 0x000fe20008000000 */
[----:B------:R-:W-:Y:S01]  /*6190*/  UMOV UR5, 0x40000040 ;  /* 0x4000004000057882 */ /* 0x000fe20000000000 */
[----:B------:R-:W-:Y:S02]  /*61a0*/  R2UR UR11, R12 ;  /* 0x000000000c0b72ca */ /* 0x000fe400000e0000 */
[----:B------:R-:W-:Y:S01]  /*61b0*/  R2UR UR12, R13 ;  /* 0x000000000d0c72ca */ /* 0x000fe200000e0000 */
[----:B------:R5:W1:Y:S08]  /*61c0*/  MUFU.TANH R12, R29 ;  /* 0x0000001d000c7308 */ /* 0x000a700000002400 */
[----:B------:R3:W1:Y:S01]  /*61d0*/  MUFU.TANH R13, R30 ;  /* 0x0000001e000d7308 */ /* 0x0006620000002400 */
[----:B-----5:R-:W-:-:S07]  /*61e0*/  FMUL.FTZ R29, R40, UR8 ;  /* 0x00000008281d7c20 */ /* 0x020fce0008410000 */
[----:B------:R-:W1:Y:S01]  /*61f0*/  MUFU.TANH R29, R29 ;  /* 0x0000001d001d7308 */ /* 0x000e620000002400 */
[----:B---3--:R-:W-:-:S07]  /*6200*/  FMUL.FTZ R30, R41, UR8 ;  /* 0x00000008291e7c20 */ /* 0x008fce0008410000 */
[----:B------:R-:W3:Y:S01]  /*6210*/  MUFU.TANH R30, R30 ;  /* 0x0000001e001e7308 */ /* 0x000ee20000002400 */
        /* <DEDUP_REMOVED lines=10> */
[----:B------:R-:W-:Y:S02]  /*62c0*/  R2UR UR9, R10 ;  /* 0x000000000a0972ca */ /* 0x000fe400000e0000 */
[----:B------:R5:W1:Y:S02]  /*62d0*/  MUFU.TANH R10, R27 ;  /* 0x0000001b000a7308 */ /* 0x000a640000002400 */
[----:B-----5:R-:W-:-:S06]  /*62e0*/  FMUL.FTZ R27, R38, UR8 ;  /* 0x00000008261b7c20 */ /* 0x020fcc0008410000 */
[----:B------:R-:W1:Y:S01]  /*62f0*/  MUFU.TANH R27, R27 ;  /* 0x0000001b001b7308 */ /* 0x000e620000002400 */
        /* <DEDUP_REMOVED lines=41> */
[----:B------:R-:W-:-:S06]  /*6590*/  FMUL.FTZ R23, R36, UR8 ;  /* 0x0000000824177c20 */ /* 0x000fcc0008410000 */
[----:B------:R-:W1:Y:S01]  /*65a0*/  MUFU.TANH R23, R23 ;  /* 0x0000001700177308 */ /* 0x000e620000002400 */
        /* <DEDUP_REMOVED lines=9> */
[----:B------:R-:W-:Y:S01]  /*6640*/  R2UR UR4, R21 ;  /* 0x00000000150472ca */ /* 0x000fe200000e0000 */
[----:B------:R-:W-:Y:S01]  /*6650*/  VIADD R21, R22, 0x786 ;  /* 0x0000078616157836 */ /* 0x000fe20000000000 */
[----:B------:R-:W-:Y:S01]  /*6660*/  UMOV UR5, 0x40000040 ;  /* 0x4000004000057882 */ /* 0x000fe20000000000 */
[----:B------:R-:W-:Y:S01]  /*6670*/  UMOV UR7, 0x40000000 ;  /* 0x4000000000077882 */ /* 0x000fe20000000000 */
[----:B------:R1:W1:Y:S02]  /*6680*/  MUFU.TANH R22, R35 ;  /* 0x0000002300167308 */ /* 0x0002640000002400 */
[----:B------:R-:W-:-:S06]  /*6690*/  R2UR UR6, R21 ;  /* 0x00000000150672ca */ /* 0x000fcc00000e0000 */
[----:B------:R1:W1:Y:S01]  /*66a0*/  MUFU.TANH R21, R34 ;  /* 0x0000002200157308 */ /* 0x0002620000002400 */
        /* <DEDUP_REMOVED lines=23> */
[----:B------:R-:W-:Y:S01]  /*6820*/  ULDC UR6, c[0x0][0x750] ;  /* 0x0001d40000067ab9 */ /* 0x000fe20000000800 */
[----:B------:R-:W-:Y:S01]  /*6830*/  ULDC.64 UR4, c[0x0][0x748] ;  /* 0x0001d20000047ab9 */ /* 0x000fe20000000a00 */
[----:B------:R-:W-:Y:S01]  /*6840*/  UISETP.GE.AND UP0, UPT, UR6, 0x1, UPT ;  /* 0x000000010600788c */ /* 0x000fe2000bf06270 */
[----:B------:R-:W-:Y:S01]  /*6850*/  VIADD R24, R232, UR5 ;  /* 0x00000005e8187c36 */ /* 0x000fe20008000000 */
[----:B------:R-:W-:-:S04]  /*6860*/  ULOP3.LUT UR4, URZ, UR4, URZ, 0x33, !UPT ;  /* 0x000000043f047292 */ /* 0x000fc8000f8e333f */
[----:B------:R-:W-:Y:S02]  /*6870*/  PLOP3.LUT P1, PT, PT, PT, UP0, 0x80, 0x0 ;  /* 0x000000000000781c */ /* 0x000fe40003f2f008 */
[----:B------:R-:W-:Y:S01]  /*6880*/  VIADD R32, R232, UR4 ;  /* 0x00000004e8207c36 */ /* 0x000fe20008000000 */
[----:B------:R-:W-:-:S03]  /*6890*/  VIADDMNMX R39, R25, R24, R233, PT ;  /* 0x0000001819277246 */ /* 0x000fc600038001e9 */
[----:B------:R-:W-:Y:S01]  /*68a0*/  IMAD.IADD R42, R25, 0x1, R32 ;  /* 0x00000001192a7824 */ /* 0x000fe200078e0220 */
[----:B------:R-:W-:-:S06]  /*68b0*/  WARPGROUP.DEPBAR.LE gsb0, 0x0 ;  /* 0x00008000000079c5 */ /* 0x000fcc0000010000 */
[----:B-1234-:R-:W-:Y:S05]  /*68c0*/  @!P1 BRA `(.L_x_320) ;  /* 0x0000000000649947 */ /* 0x01efea0003800000 */
[----:B------:R-:W1:Y:S01]  /*68d0*/  LDC R34, c[0x0][0x280] ;  /* 0x0000a000ff227b82 */ /* 0x000e620000000800 */
[----:B------:R-:W-:Y:S01]  /*68e0*/  ULDC UR4, c[0x0][0x290] ;  /* 0x0000a40000047ab9 */ /* 0x000fe20000000800 */
[----:B------:R-:W-:Y:S01]  /*68f0*/  BSSY B0, `(.L_x_321) ;  /* 0x0000013000007945 */ /* 0x000fe20003800000 */
[----:B-1----:R-:W-:-:S04]  /*6900*/  IADD3 R34, R25, UR4, -R34 ;  /* 0x0000000419227c10 */ /* 0x002fc8000fffe822 */
[----:B------:R-:W-:-:S13]  /*6910*/  ISETP.GT.AND P0, PT, R34, -0x1, PT ;  /* 0xffffffff2200780c */ /* 0x000fda0003f04270 */
[----:B------:R-:W-:Y:S05]  /*6920*/  @P0 BRA `(.L_x_322) ;  /* 0x0000000000240947 */ /* 0x000fea0003800000 */
[----:B------:R-:W-:Y:S01]  /*6930*/  UISETP.NE.AND UP0, UPT, UR6, 0x1, UPT ;  /* 0x000000010600788c */ /* 0x000fe2000bf05270 */
[----:B------:R-:W-:-:S05]  /*6940*/  LOP3.LUT R34, RZ, R34, RZ, 0x33, !PT ;  /* 0x00000022ff227212 */ /* 0x000fca00078e33ff */
[----:B------:R-:W-:-:S05]  /*6950*/  PLOP3.LUT P0, PT, PT, PT, UP0, 0x80, 0x0 ;  /* 0x000000000000781c */ /* 0x000fca0003f0f008 */
[----:B------:R-:W-:-:S08]  /*6960*/  @UP0 ULDC UR4, c[0x0][0x754] ;  /* 0x0001d50000040ab9 */ /* 0x000fd00000000800 */
[----:B------:R-:W-:Y:S01]  /*6970*/  @P0 IMAD.HI.U32 R35, R34, UR4, RZ ;  /* 0x0000000422230c27 */ /* 0x000fe2000f8e00ff */
[----:B------:R-:W-:-:S04]  /*6980*/  @UP0 ULDC UR4, c[0x0][0x758] ;  /* 0x0001d60000040ab9 */ /* 0x000fc80000000800 */
[----:B------:R-:W-:-:S04]  /*6990*/  @P0 SHF.R.U32.HI R34, RZ, UR4, R35 ;  /* 0x00000004ff220c19 */ /* 0x000fc80008011623 */
[----:B------:R-:W-:Y:S01]  /*69a0*/  LOP3.LUT R34, RZ, R34, RZ, 0x33, !PT ;  /* 0x00000022ff227212 */ /* 0x000fe200078e33ff */
[----:B------:R-:W-:Y:S06]  /*69b0*/  BRA `(.L_x_323) ;  /* 0x0000000000187947 */ /* 0x000fec0003800000 */
.L_x_322:
[----:B------:R-:W-:-:S06]  /*69c0*/  UISETP.NE.AND UP0, UPT, UR6, 0x1, UPT ;  /* 0x000000010600788c */ /* 0x000fcc000bf05270 */
[----:B------:R-:W-:-:S05]  /*69d0*/  PLOP3.LUT P0, PT, PT, PT, UP0, 0x80, 0x0 ;  /* 0x000000000000781c */ /* 0x000fca0003f0f008 */
[----:B------:R-:W-:-:S08]  /*69e0*/  @UP0 ULDC UR4, c[0x0][0x754] ;  /* 0x0001d50000040ab9 */ /* 0x000fd00000000800 */
[----:B------:R-:W-:Y:S01]  /*69f0*/  @P0 IMAD.HI.U32 R35, R34, UR4, RZ ;  /* 0x0000000422230c27 */ /* 0x000fe2000f8e00ff */
[----:B------:R-:W-:-:S04]  /*6a00*/  @UP0 ULDC UR4, c[0x0][0x758] ;  /* 0x0001d60000040ab9 */ /* 0x000fc80000000800 */
[----:B------:R-:W-:-:S07]  /*6a10*/  @P0 SHF.R.U32.HI R34, RZ, UR4, R35 ;  /* 0x00000004ff220c19 */ /* 0x000fce0008011623 */
.L_x_323:
[----:B------:R-:W-:Y:S05]  /*6a20*/  BSYNC B0 ;  /* 0x0000000000007941 */ /* 0x000fea0003800000 */
.L_x_321:
[----:B------:R-:W-:-:S05]  /*6a30*/  IMAD R34, R34, UR6, R229 ;  /* 0x0000000622227c24 */ /* 0x000fca000f8e02e5 */
[----:B------:R-:W-:Y:S02]  /*6a40*/  VIMNMX R42, R42, R34, !PT ;  /* 0x000000222a2a7248 */ /* 0x000fe40007fe0100 */
[----:B------:R-:W-:-:S07]  /*6a50*/  VIADDMNMX R39, R34, UR6, R39, PT ;  /* 0x0000000622277c46 */ /* 0x000fce000b800127 */
.L_x_320:
[----:B------:R-:W-:-:S05]  /*6a60*/  VIADD R35, R25, 0x8 ;  /* 0x0000000819237836 */ /* 0x000fca0000000000 */
[----:B------:R-:W-:Y:S01]  /*6a70*/  VIADDMNMX R25, R35, R24, R233, PT ;  /* 0x0000001823197246 */ /* 0x000fe200038001e9 */
[----:B------:R-:W-:Y:S01]  /*6a80*/  IMAD.IADD R24, R32, 0x1, R35 ;  /* 0x0000000120187824 */ /* 0x000fe200078e0223 */
[----:B------:R-:W-:Y:S06]  /*6a90*/  @!P1 BRA `(.L_x_324) ;  /* 0x0000000000649947 */ /* 0x000fec0003800000 */
        /* <DEDUP_REMOVED lines=15> */
.L_x_326:
[----:B------:R-:W-:-:S06]  /*6b90*/  UISETP.NE.AND UP0, UPT, UR6, 0x1, UPT ;  /* 0x000000010600788c */ /* 0x000fcc000bf05270 */
[----:B------:R-:W-:-:S05]  /*6ba0*/  PLOP3.LUT P0, PT, PT, PT, UP0, 0x80, 0x0 ;  /* 0x000000000000781c */ /* 0x000fca0003f0f008 */
[----:B------:R-:W-:-:S08]  /*6bb0*/  @UP0 ULDC UR4, c[0x0][0x754] ;  /* 0x0001d50000040ab9 */ /* 0x000fd00000000800 */
[----:B------:R-:W-:Y:S01]  /*6bc0*/  @P0 IMAD.HI.U32 R34, R32, UR4, RZ ;  /* 0x0000000420220c27 */ /* 0x000fe2000f8e00ff */
[----:B------:R-:W-:-:S04]  /*6bd0*/  @UP0 ULDC UR4, c[0x0][0x758] ;  /* 0x0001d60000040ab9 */ /* 0x000fc80000000800 */
[----:B------:R-:W-:-:S07]  /*6be0*/  @P0 SHF.R.U32.HI R32, RZ, UR4, R34 ;  /* 0x00000004ff200c19 */ /* 0x000fce0008011622 */
.L_x_327:
[----:B------:R-:W-:Y:S05]  /*6bf0*/  BSYNC B0 ;  /* 0x0000000000007941 */ /* 0x000fea0003800000 */
.L_x_325:
[----:B------:R-:W-:-:S05]  /*6c00*/  IMAD R32, R32, UR6, R229 ;  /* 0x0000000620207c24 */ /* 0x000fca000f8e02e5 */
[----:B------:R-:W-:Y:S02]  /*6c10*/  VIMNMX R24, R24, R32, !PT ;  /* 0x0000002018187248 */ /* 0x000fe40007fe0100 */
[----:B------:R-:W-:-:S07]  /*6c20*/  VIADDMNMX R25, R32, UR6, R25, PT ;  /* 0x0000000620197c46 */ /* 0x000fce000b800119 */
.L_x_324:
[----:B------:R-:W1:Y:S01]  /*6c30*/  S2R R226, SR_CTAID.X ;  /* 0x0000000000e27919 */ /* 0x000e620000002500 */
[----:B------:R-:W-:Y:S01]  /*6c40*/  LOP3.LUT R40, R40, 0xffffffef, RZ, 0xc0, !PT ;  /* 0xffffffef28287812 */ /* 0x000fe200078ec0ff */
[----:B------:R-:W-:Y:S01]  /*6c50*/  ULDC UR4, c[0x0][0x744] ;  /* 0x0001d10000047ab9 */ /* 0x000fe20000000800 */
[----:B------:R-:W-:Y:S01]  /*6c60*/  UMOV UR57, 0x40000040 ;  /* 0x4000004000397882 */ /* 0x000fe20000000000 */
[----:B------:R-:W-:Y:S01]  /*6c70*/  UMOV UR59, 0x40 ;  /* 0x00000040003b7882 */ /* 0x000fe20000000000 */
[----:B------:R-:W-:Y:S01]  /*6c80*/  UMOV UR9, UR57 ;  /* 0x0000003900097c82 */ /* 0x000fe20008000000 */
        /* <DEDUP_REMOVED lines=23> */
[----:B-1----:R-:W-:-:S05]  /*6e00*/  IMAD R226, R226, -0x50, RZ ;  /* 0xffffffb0e2e27824 */ /* 0x002fca00078e02ff */
[C---:B------:R-:W-:Y:S02]  /*6e10*/  ISETP.GE.AND P4, PT, R226.reuse, 0x2, PT ;  /* 0x00000002e200780c */ /* 0x040fe40003f86270 */
[----:B------:R-:W-:Y:S02]  /*6e20*/  ISETP.GE.AND P2, PT, R226, 0x11, PT ;  /* 0x00000011e200780c */ /* 0x000fe40003f46270 */
[----:B------:R-:W-:Y:S02]  /*6e30*/  ISETP.GT.AND P5, PT, R24, 0x1, !P4 ;  /* 0x000000011800780c */ /* 0x000fe400067a4270 */
[C---:B------:R-:W-:Y:S02]  /*6e40*/  ISETP.GT.AND P4, PT, R42.reuse, 0x1, !P4 ;  /* 0x000000012a00780c */ /* 0x040fe40006784270 */
[----:B------:R-:W-:Y:S02]  /*6e50*/  ISETP.GT.AND P3, PT, R42, 0x10, !P2 ;  /* 0x000000102a00780c */ /* 0x000fe40005764270 */
[----:B------:R-:W-:-:S02]  /*6e60*/  ISETP.LT.OR P4, PT, R39, 0x2, P4 ;  /* 0x000000022700780c */ /* 0x000fc40002781670 */
[----:B------:R-:W-:Y:S02]  /*6e70*/  ISETP.GT.AND P2, PT, R24, 0x10, !P2 ;  /* 0x000000101800780c */ /* 0x000fe40005744270 */
[----:B------:R-:W-:Y:S02]  /*6e80*/  ISETP.LT.OR P3, PT, R39, 0x11, P3 ;  /* 0x000000112700780c */ /* 0x000fe40001f61670 */
[C---:B------:R-:W-:Y:S02]  /*6e90*/  ISETP.GE.AND P6, PT, R226.reuse, 0x12, PT ;  /* 0x00000012e200780c */ /* 0x040fe40003fc6270 */
[----:B------:R-:W-:Y:S02]  /*6ea0*/  ISETP.GE.AND P1, PT, R226, 0x21, PT ;  /* 0x00000021e200780c */ /* 0x000fe40003f26270 */
[----:B------:R-:W-:Y:S02]  /*6eb0*/  FSEL R227, R8, -INF , !P4 ;  /* 0xff80000008e37808 */ /* 0x000fe40006000000 */
[----:B------:R-:W-:-:S02]  /*6ec0*/  ISETP.LT.OR P2, PT, R25, 0x11, P2 ;  /* 0x000000111900780c */ /* 0x000fc40001741670 */
[----:B------:R-:W-:Y:S02]  /*6ed0*/  FSEL R35, R11, -INF , !P3 ;  /* 0xff8000000b237808 */ /* 0x000fe40005800000 */
[----:B------:R-:W-:Y:S02]  /*6ee0*/  ISETP.LT.OR P5, PT, R25, 0x2, P5 ;  /* 0x000000021900780c */ /* 0x000fe40002fa1670 */
[----:B------:R-:W-:Y:S01]  /*6ef0*/  ISETP.GE.AND P0, PT, R226, 0x22, PT ;  /* 0x00000022e200780c */ /* 0x000fe20003f06270 */
[----:B------:R-:W-:Y:S01]  /*6f00*/  FFMA.FTZ R35, R35, UR4, -R6 ;  /* 0x0000000423237c23 */ /* 0x000fe20008010806 */
[C---:B------:R-:W-:Y:S02]  /*6f10*/  ISETP.GT.AND P4, PT, R42.reuse, 0x11, !P6 ;  /* 0x000000112a00780c */ /* 0x040fe40007784270 */
[----:B------:R-:W-:Y:S02]  /*6f20*/  ISETP.GT.AND P3, PT, R42, 0x20, !P1 ;  /* 0x000000202a00780c */ /* 0x000fe40004f64270 */
[----:B------:R-:W-:Y:S01]  /*6f30*/  FSEL R37, R13, -INF , !P2 ;  /* 0xff8000000d257808 */ /* 0x000fe20005000000 */
[----:B------:R-:W-:Y:S01]  /*6f40*/  MUFU.EX2 R35, R35 ;  /* 0x0000002300237308 */ /* 0x000fe20000000800 */
[C---:B------:R-:W-:Y:S01]  /*6f50*/  FSEL R41, R10.reuse, -INF , !P5 ;  /* 0xff8000000a297808 */ /* 0x040fe20006800000 */
[----:B------:R-:W-:Y:S01]  /*6f60*/  FFMA.FTZ R10, -R10, R10, 1 ;  /* 0x3f8000000a0a7423 */ /* 0x000fe2000001010a */
[----:B------:R-:W-:-:S02]  /*6f70*/  ISETP.LT.OR P4, PT, R39, 0x12, P4 ;  /* 0x000000122700780c */ /* 0x000fc40002781670 */
[----:B------:R-:W-:Y:S01]  /*6f80*/  ISETP.GT.AND P2, PT, R42, 0x21, !P0 ;  /* 0x000000212a00780c */ /* 0x000fe20004744270 */
[----:B------:R-:W-:Y:S01]  /*6f90*/  FFMA.FTZ R41, R41, UR4, -R5 ;  /* 0x0000000429297c23 */ /* 0x000fe20008010805 */
[C---:B------:R-:W-:Y:S02]  /*6fa0*/  ISETP.LT.OR P3, PT, R39.reuse, 0x21, P3 ;  /* 0x000000212700780c */ /* 0x040fe40001f61670 */
[----:B------:R-:W-:Y:S02]  /*6fb0*/  ISETP.GE.AND P5, PT, R226, 0x31, PT ;  /* 0x00000031e200780c */ /* 0x000fe40003fa6270 */
[----:B------:R-:W-:Y:S01]  /*6fc0*/  FSEL R38, R12, -INF , !P4 ;  /* 0xff8000000c267808 */ /* 0x000fe20006000000 */
[----:B------:R-:W-:Y:S01]  /*6fd0*/  MUFU.EX2 R41, R41 ;  /* 0x0000002900297308 */ /* 0x000fe20000000800 */
[----:B------:R-:W-:Y:S02]  /*6fe0*/  ISETP.LT.OR P2, PT, R39, 0x22, P2 ;  /* 0x000000222700780c */ /* 0x000fe40001741670 */
[----:B------:R-:W-:Y:S01]  /*6ff0*/  FSEL R224, R15, -INF , !P3 ;  /* 0xff8000000fe07808 */ /* 0x000fe20005800000 */
[----:B------:R-:W-:Y:S01]  /*7000*/  FFMA.FTZ R38, R38, UR4, -R6 ;  /* 0x0000000426267c23 */ /* 0x000fe20008010806 */
[----:B------:R-:W-:-:S02]  /*7010*/  ISETP.GE.AND P4, PT, R226, 0x32, PT ;  /* 0x00000032e200780c */ /* 0x000fc40003f86270 */
[----:B------:R-:W-:Y:S02]  /*7020*/  ISETP.GT.AND P3, PT, R42, 0x30, !P5 ;  /* 0x000000302a00780c */ /* 0x000fe40006f64270 */
[----:B------:R-:W-:Y:S01]  /*7030*/  FSEL R32, R20, -INF , !P2 ;  /* 0xff80000014207808 */ /* 0x000fe20005000000 */
[----:B------:R-:W-:Y:S01]  /*7040*/  MUFU.EX2 R38, R38 ;  /* 0x0000002600267308 */ /* 0x000fe20000000800 */
[----:B------:R-:W-:Y:S02]  /*7050*/  ISETP.GT.AND P2, PT, R42, 0x31, !P4 ;  /* 0x000000312a00780c */ /* 0x000fe40006744270 */
[C---:B------:R-:W-:Y:S02]  /*7060*/  ISETP.LT.OR P3, PT, R39.reuse, 0x31, P3 ;  /* 0x000000312700780c */ /* 0x040fe40001f61670 */
[----:B------:R-:W-:Y:S02]  /*7070*/  ISETP.LT.OR P2, PT, R39, 0x32, P2 ;  /* 0x000000322700780c */ /* 0x000fe40001741670 */
[----:B------:R-:W-:-:S02]  /*7080*/  FSEL R43, R23, -INF , !P3 ;  /* 0xff800000172b7808 */ /* 0x000fc40005800000 */
[----:B------:R-:W-:Y:S02]  /*7090*/  ISETP.GE.AND P3, PT, R226, 0x41, PT ;  /* 0x00000041e200780c */ /* 0x000fe40003f66270 */
[C---:B------:R-:W-:Y:S01]  /*70a0*/  FSEL R36, R26.reuse, -INF , !P2 ;  /* 0xff8000001a247808 */ /* 0x040fe20005000000 */
[----:B------:R-:W-:Y:S01]  /*70b0*/  FFMA.FTZ R26, -R26, R26, 1 ;  /* 0x3f8000001a1a7423 */ /* 0x000fe2000001011a */
[----:B------:R-:W-:Y:S02]  /*70c0*/  ISETP.GT.AND P2, PT, R42, 0x40, !P3 ;  /* 0x000000402a00780c */ /* 0x000fe40005f44270 */
[----:B------:R-:W-:Y:S02]  /*70d0*/  ISETP.GE.AND P6, PT, R226, 0x1, PT ;  /* 0x00000001e200780c */ /* 0x000fe40003fc6270 */
[----:B------:R-:W-:Y:S02]  /*70e0*/  ISETP.LT.OR P2, PT, R39, 0x41, P2 ;  /* 0x000000412700780c */ /* 0x000fe40001741670 */
[----:B------:R-:W-:-:S02]  /*70f0*/  @P1 LOP3.LUT R40, R40, 0x10, RZ, 0xfc, !PT ;  /* 0x0000001028281812 */ /* 0x000fc400078efcff */
[----:B------:R-:W-:Y:S02]  /*7100*/  FSEL R34, R29, -INF , !P2 ;  /* 0xff8000001d227808 */ /* 0x000fe40005000000 */
[----:B------:R-:W-:Y:S02]  /*7110*/  ISETP.GT.AND P2, PT, R42, RZ, !P6 ;  /* 0x000000ff2a00720c */ /* 0x000fe40007744270 */
[----:B------:R-:W-:Y:S02]  /*7120*/  ISETP.GT.AND P6, PT, R24, RZ, !P6 ;  /* 0x000000ff1800720c */ /* 0x000fe400077c4270 */
[----:B------:R-:W-:Y:S02]  /*7130*/  ISETP.LT.OR P2, PT, R39, 0x1, P2 ;  /* 0x000000012700780c */ /* 0x000fe40001741670 */
[----:B------:R-:W-:Y:S02]  /*7140*/  ISETP.LT.OR P6, PT, R25, 0x1, P6 ;  /* 0x000000011900780c */ /* 0x000fe400037c1670 */
[----:B------:R-:W-:-:S02]  /*7150*/  FSEL R225, R7, -INF , !P2 ;  /* 0xff80000007e17808 */ /* 0x000fc40005000000 */
[----:B------:R-:W-:Y:S02]  /*7160*/  ISETP.GE.AND P2, PT, R226, 0x42, PT ;  /* 0x00000042e200780c */ /* 0x000fe40003f46270 */
[----:B------:R-:W-:Y:S01]  /*7170*/  ISETP.GT.AND P0, PT, R24, 0x21, !P0 ;  /* 0x000000211800780c */ /* 0x000fe20004704270 */
[----:B------:R-:W-:Y:S01]  /*7180*/  FFMA.FTZ R225, R225, UR4, -R6 ;  /* 0x00000004e1e17c23 */ /* 0x000fe20008010806 */
[----:B------:R-:W-:Y:S02]  /*7190*/  ISETP.GT.AND P1, PT, R42, 0x41, !P2 ;  /* 0x000000412a00780c */ /* 0x000fe40005724270 */
[----:B------:R-:W-:Y:S02]  /*71a0*/  ISETP.GT.AND P5, PT, R24, 0x30, !P5 ;  /* 0x000000301800780c */ /* 0x000fe40006fa4270 */
[----:B------:R-:W-:Y:S01]  /*71b0*/  ISETP.LT.OR P1, PT, R39, 0x42, P1 ;  /* 0x000000422700780c */ /* 0x000fe20000f21670 */
[----:B------:R-:W-:Y:S01]  /*71c0*/  IMAD R39, R18, 0x4, R17 ;  /* 0x0000000412277824 */ /* 0x000fe200078e0211 */
[----:B------:R-:W-:Y:S01]  /*71d0*/  ISETP.GT.AND P4, PT, R24, 0x31, !P4 ;  /* 0x000000311800780c */ /* 0x000fe20006784270 */
[----:B------:R-:W-:Y:S01]  /*71e0*/  MUFU.EX2 R225, R225 ;  /* 0x000000e100e17308 */ /* 0x000fe20000000800 */
[C---:B------:R-:W-:Y:S01]  /*71f0*/  FSEL R42, R30.reuse, -INF , !P1 ;  /* 0xff8000001e2a7808 */ /* 0x040fe20004800000 */
[----:B------:R-:W-:Y:S01]  /*7200*/  FFMA.FTZ R30, -R30, R30, 1 ;  /* 0x3f8000001e1e7423 */ /* 0x000fe2000001011e */
[----:B------:R-:W-:-:S02]  /*7210*/  LOP3.LUT P1, RZ, R40, 0x10, RZ, 0xc0, !PT ;  /* 0x0000001028ff7812 */ /* 0x000fc4000782c0ff */
[----:B------:R-:W-:Y:S01]  /*7220*/  FSEL R40, R9, -INF , !P6 ;  /* 0xff80000009287808 */ /* 0x000fe20007000000 */
[--C-:B------:R-:W-:Y:S01]  /*7230*/  FFMA.FTZ R42, R42, UR4, -R6.reuse ;  /* 0x000000042a2a7c23 */ /* 0x100fe20008010806 */
[----:B------:R-:W-:Y:S01]  /*7240*/  ISETP.GE.AND P6, PT, R226, 0x12, PT ;  /* 0x00000012e200780c */ /* 0x000fe20003fc6270 */
[----:B------:R-:W-:Y:S01]  /*7250*/  FFMA.FTZ R226, R227, UR4, -R6 ;  /* 0x00000004e3e27c23 */ /* 0x000fe20008010806 */
[----:B------:R-:W-:Y:S01]  /*7260*/  ISETP.GT.AND P1, PT, R24, 0x20, !P1 ;  /* 0x000000201800780c */ /* 0x000fe20004f24270 */
[----:B------:R-:W-:Y:S01]  /*7270*/  FFMA.FTZ R40, R40, UR4, -R5 ;  /* 0x0000000428287c23 */ /* 0x000fe20008010805 */
[C---:B------:R-:W-:Y:S02]  /*7280*/  ISETP.GT.AND P6, PT, R24.reuse, 0x11, !P6 ;  /* 0x000000111800780c */ /* 0x040fe400077c4270 */
[C---:B------:R-:W-:Y:S01]  /*7290*/  ISETP.GT.AND P3, PT, R24.reuse, 0x40, !P3 ;  /* 0x000000401800780c */ /* 0x040fe20005f64270 */
[----:B------:R-:W-:Y:S01]  /*72a0*/  MUFU.EX2 R226, R226 ;  /* 0x000000e200e27308 */ /* 0x000fe20000000800 */
[----:B------:R-:W-:-:S02]  /*72b0*/  ISETP.GT.AND P2, PT, R24, 0x41, !P2 ;  /* 0x000000411800780c */ /* 0x000fc40005744270 */
[----:B------:R-:W1:Y:S01]  /*72c0*/  LDS R24, [R39+0x2c300] ;  /* 0x02c3000027187984 */ /* 0x000e620000000800 */
[C---:B------:R-:W-:Y:S02]  /*72d0*/  ISETP.LT.OR P6, PT, R25.reuse, 0x12, P6 ;  /* 0x000000121900780c */ /* 0x040fe400037c1670 */
[C---:B------:R-:W-:Y:S01]  /*72e0*/  ISETP.LT.OR P1, PT, R25.reuse, 0x21, P1 ;  /* 0x000000211900780c */ /* 0x040fe20000f21670 */
[----:B------:R-:W2:Y:S01]  /*72f0*/  LDS R39, [R39+0x2c320] ;  /* 0x02c3200027277984 */ /* 0x000ea20000000800 */
[----:B------:R-:W3:Y:S01]  /*7300*/  MUFU.EX2 R40, R40 ;  /* 0x0000002800287308 */ /* 0x000ee20000000800 */
[C---:B------:R-:W-:Y:S02]  /*7310*/  ISETP.LT.OR P0, PT, R25.reuse, 0x22, P0 ;  /* 0x000000221900780c */ /* 0x040fe40000701670 */
[C---:B------:R-:W-:Y:S02]  /*7320*/  ISETP.LT.OR P5, PT, R25.reuse, 0x31, P5 ;  /* 0x000000311900780c */ /* 0x040fe40002fa1670 */
[----:B------:R-:W-:-:S02]  /*7330*/  ISETP.LT.OR P4, PT, R25, 0x32, P4 ;  /* 0x000000321900780c */ /* 0x000fc40002781670 */
[C---:B------:R-:W-:Y:S02]  /*7340*/  ISETP.LT.OR P3, PT, R25.reuse, 0x41, P3 ;  /* 0x000000411900780c */ /* 0x040fe40001f61670 */
[----:B------:R-:W-:Y:S02]  /*7350*/  ISETP.LT.OR P2, PT, R25, 0x42, P2 ;  /* 0x000000421900780c */ /* 0x000fe40001741670 */
[----:B---3--:R-:W-:Y:S01]  /*7360*/  F2FP.BF16.F32.PACK_AB R25, R41, R40 ;  /* 0x000000282919723e */ /* 0x008fe200000010ff */
[--C-:B-1----:R-:W-:Y:S01]  /*7370*/  FADD.FTZ R45, R45, -R24.reuse ;  /* 0x800000182d2d7221 */ /* 0x102fe20000010000 */
[--C-:B------:R-:W-:Y:S01]  /*7380*/  FADD.FTZ R44, R44, -R24.reuse ;  /* 0x800000182c2c7221 */ /* 0x100fe20000010000 */
[--C-:B------:R-:W-:Y:S01]  /*7390*/  FADD.FTZ R48, R48, -R24.reuse ;  /* 0x8000001830307221 */ /* 0x100fe20000010000 */
[--C-:B------:R-:W-:Y:S01]  /*73a0*/  FADD.FTZ R49, R49, -R24.reuse ;  /* 0x8000001831317221 */ /* 0x100fe20000010000 */
[--C-:B------:R-:W-:Y:S01]  /*73b0*/  FADD.FTZ R52, R52, -R24.reuse ;  /* 0x8000001834347221 */ /* 0x100fe20000010000 */
[--C-:B------:R-:W-:Y:S01]  /*73c0*/  FADD.FTZ R53, R53, -R24.reuse ;  /* 0x8000001835357221 */ /* 0x100fe20000010000 */
[--C-:B------:R-:W-:Y:S01]  /*73d0*/  FADD.FTZ R216, R216, -R24.reuse ;  /* 0x80000018d8d87221 */ /* 0x100fe20000010000 */
[--C-:B------:R-:W-:Y:S01]  /*73e0*/  FADD.FTZ R217, R217, -R24.reuse ;  /* 0x80000018d9d97221 */ /* 0x100fe20000010000 */
[--C-:B------:R-:W-:Y:S01]  /*73f0*/  FADD.FTZ R220, R220, -R24.reuse ;  /* 0x80000018dcdc7221 */ /* 0x100fe20000010000 */
[----:B------:R-:W-:Y:S01]  /*7400*/  FADD.FTZ R221, R221, -R24 ;  /* 0x80000018dddd7221 */ /* 0x000fe20000010000 */
[C---:B------:R-:W-:Y:S01]  /*7410*/  F2FP.BF16.F32.PACK_AB R24, R226.reuse, R225 ;  /* 0x000000e1e218723e */ /* 0x040fe200000010ff */
[----:B------:R-:W-:Y:S01]  /*7420*/  BAR.SYNC.DEFER_BLOCKING 0x9, 0x100 ;  /* 0x0244000000007b1d */ /* 0x000fe20000010000 */
[----:B------:R-:W-:Y:S01]  /*7430*/  FMUL.FTZ R226, R226, R45 ;  /* 0x0000002de2e27220 */ /* 0x000fe20000410000 */
[--C-:B------:R-:W-:Y:S01]  /*7440*/  FFMA.FTZ R45, R224, UR4, -R6.reuse ;  /* 0x00000004e02d7c23 */ /* 0x100fe20008010806 */
[--C-:B------:R-:W-:Y:S01]  /*7450*/  FFMA.FTZ R224, R32, UR4, -R6.reuse ;  /* 0x0000000420e07c23 */ /* 0x100fe20008010806 */
[----:B------:R-:W-:Y:S01]  /*7460*/  FFMA.FTZ R32, -R11, R11, 1 ;  /* 0x3f8000000b207423 */ /* 0x000fe2000001010b */
[----:B------:R-:W-:Y:S01]  /*7470*/  FMUL.FTZ R11, R35, R48 ;  /* 0x00000030230b7220 */ /* 0x000fe20000410000 */
[----:B------:R-:W-:Y:S01]  /*7480*/  FMUL.FTZ R44, R225, R44 ;  /* 0x0000002ce12c7220 */ /* 0x000fe20000410000 */
[--C-:B--2---:R-:W-:Y:S01]  /*7490*/  FADD.FTZ R54, R54, -R39.reuse ;  /* 0x8000002736367221 */ /* 0x104fe20000010000 */
[----:B------:R-:W1:Y:S01]  /*74a0*/  MUFU.EX2 R45, R45 ;  /* 0x0000002d002d7308 */ /* 0x000e620000000800 */
[----:B------:R-:W-:Y:S01]  /*74b0*/  FMUL.FTZ R11, R11, R32 ;  /* 0x000000200b0b7220 */ /* 0x000fe20000410000 */
[--C-:B------:R-:W-:Y:S01]  /*74c0*/  FFMA.FTZ R32, R36, UR4, -R6.reuse ;  /* 0x0000000424207c23 */ /* 0x100fe20008010806 */
[----:B------:R-:W-:Y:S01]  /*74d0*/  FFMA.FTZ R36, R34, UR4, -R6 ;  /* 0x0000000422247c23 */ /* 0x000fe20008010806 */
[----:B------:R-:W-:Y:S01]  /*74e0*/  FFMA.FTZ R34, -R20, R20, 1 ;  /* 0x3f80000014227423 */ /* 0x000fe20000010114 */
[--C-:B------:R-:W-:Y:S01]  /*74f0*/  FADD.FTZ R55, R55, -R39.reuse ;  /* 0x8000002737377221 */ /* 0x100fe20000010000 */
[--C-:B------:R-:W-:Y:S01]  /*7500*/  FADD.FTZ R218, R218, -R39.reuse ;  /* 0x80000027dada7221 */ /* 0x100fe20000010000 */
[--C-:B------:R-:W-:Y:S01]  /*7510*/  FADD.FTZ R219, R219, -R39.reuse ;  /* 0x80000027dbdb7221 */ /* 0x100fe20000010000 */
[----:B------:R-:W-:Y:S01]  /*7520*/  MUFU.EX2 R32, R32 ;  /* 0x0000002000207308 */ /* 0x000fe20000000800 */
[--C-:B------:R-:W-:Y:S01]  /*7530*/  FADD.FTZ R222, R222, -R39.reuse ;  /* 0x80000027dede7221 */ /* 0x100fe20000010000 */
[----:B------:R-:W-:Y:S01]  /*7540*/  FADD.FTZ R223, R223, -R39 ;  /* 0x80000027dfdf7221 */ /* 0x000fe20000010000 */
[----:B------:R-:W-:Y:S01]  /*7550*/  FFMA.FTZ R48, -R33, R33, 1 ;  /* 0x3f80000021307423 */ /* 0x000fe20000010121 */
[----:B------:R-:W-:Y:S01]  /*7560*/  FFMA.FTZ R225, -R8, R8, 1 ;  /* 0x3f80000008e17423 */ /* 0x000fe20000010108 */
[----:B------:R2:W-:Y:S01]  /*7570*/  STSM.16.M88.2 [R0+0x2c500], R24 ;  /* 0x02c5001800007844 */ /* 0x0005e20000000100 */
[----:B-1----:R-:W-:-:S02]  /*7580*/  FMUL.FTZ R52, R45, R52 ;  /* 0x000000342d347220 */ /* 0x002fc40000410000 */
[----:B------:R1:W-:Y:S01]  /*7590*/  MUFU.EX2 R20, R42 ;  /* 0x0000002a00147308 */ /* 0x0003e20000000800 */
[----:B------:R-:W-:Y:S01]  /*75a0*/  FMUL.FTZ R8, R226, R225 ;  /* 0x000000e1e2087220 */ /* 0x000fe20000410000 */
[----:B-1----:R-:W-:Y:S01]  /*75b0*/  FADD.FTZ R42, R51, -R39 ;  /* 0x80000027332a7221 */ /* 0x002fe20000010000 */
[----:B--2---:R-:W-:-:S05]  /*75c0*/  FFMA.FTZ R25, R43, UR4, -R6 ;  /* 0x000000042b197c23 */ /* 0x004fca0008010806 */
[----:B------:R-:W1:Y:S01]  /*75d0*/  MUFU.EX2 R24, R224 ;  /* 0x000000e000187308 */ /* 0x000e620000000800 */
[----:B------:R-:W-:Y:S01]  /*75e0*/  FFMA.FTZ R43, -R12, R12, 1 ;  /* 0x3f8000000c2b7423 */ /* 0x000fe2000001010c */
[----:B------:R-:W-:Y:S01]  /*75f0*/  FMUL.FTZ R12, R38, R49 ;  /* 0x00000031260c7220 */ /* 0x000fe20000410000 */
[----:B------:R-:W-:Y:S01]  /*7600*/  FADD.FTZ R49, R46, -R39 ;  /* 0x800000272e317221 */ /* 0x000fe20000010000 */
[----:B------:R-:W-:Y:S01]  /*7610*/  FFMA.FTZ R46, -R13, R13, 1 ;  /* 0x3f8000000d2e7423 */ /* 0x000fe2000001010d */
[----:B------:R-:W-:Y:S02]  /*7620*/  VIADD R13, R17, 0x2c500 ;  /* 0x0002c500110d7836 */ /* 0x000fe40000000000 */
[----:B------:R-:W-:Y:S01]  /*7630*/  FMUL.FTZ R12, R12, R43 ;  /* 0x0000002b0c0c7220 */ /* 0x000fe20000410000 */
[----:B------:R-:W-:Y:S01]  /*7640*/  FFMA.FTZ R43, -R15, R15, 1 ;  /* 0x3f8000000f2b7423 */ /* 0x000fe2000001010f */
[----:B------:R-:W2:Y:S01]  /*7650*/  MUFU.EX2 R25, R25 ;  /* 0x0000001900197308 */ /* 0x000ea20000000800 */
[----:B------:R-:W-:Y:S01]  /*7660*/  FMUL.FTZ R49, R40, R49 ;  /* 0x0000003128317220 */ /* 0x000fe20000410000 */
[----:B------:R-:W-:Y:S01]  /*7670*/  FFMA.FTZ R40, -R9, R9, 1 ;  /* 0x3f80000009287423 */ /* 0x000fe20000010109 */
[----:B------:R-:W-:Y:S01]  /*7680*/  FMUL.FTZ R6, R52, R43 ;  /* 0x0000002b34067220 */ /* 0x000fe20000410000 */
[----:B------:R-:W-:Y:S01]  /*7690*/  FFMA.FTZ R43, -R23, R23, 1 ;  /* 0x3f800000172b7423 */ /* 0x000fe20000010117 */
[----:B------:R-:W-:Y:S01]  /*76a0*/  SHF.R.U32.HI R13, RZ, 0x4, R13 ;  /* 0x00000004ff0d7819 */ /* 0x000fe2000001160d */
[----:B------:R-:W-:Y:S01]  /*76b0*/  FMUL.FTZ R9, R49, R40 ;  /* 0x0000002831097220 */ /* 0x000fe20000410000 */
[----:B------:R-:W-:Y:S01]  /*76c0*/  F2FP.BF16.F32.PACK_AB R38, R38, R35 ;  /* 0x000000232626723e */ /* 0x000fe200000010ff */
[----:B------:R3:W4:Y:S01]  /*76d0*/  MUFU.EX2 R15, R36 ;  /* 0x00000024000f7308 */ /* 0x0007220000000800 */
[----:B-1----:R-:W-:Y:S01]  /*76e0*/  FMUL.FTZ R23, R24, R53 ;  /* 0x0000003518177220 */ /* 0x002fe20000410000 */
[----:B------:R-:W-:-:S03]  /*76f0*/  LOP3.LUT R13, R13, 0x3fff, RZ, 0xc0, !PT ;  /* 0x00003fff0d0d7812 */ /* 0x000fc600078ec0ff */
[----:B------:R-:W-:Y:S01]  /*7700*/  FMUL.FTZ R23, R23, R34 ;  /* 0x0000002217177220 */ /* 0x000fe20000410000 */
[----:B------:R-:W-:Y:S01]  /*7710*/  LOP3.LUT R13, R13, 0x80000, RZ, 0xfc, !PT ;  /* 0x000800000d0d7812 */ /* 0x000fe200078efcff */
[----:B--2---:R-:W-:Y:S01]  /*7720*/  FMUL.FTZ R216, R25, R216 ;  /* 0x000000d819d87220 */ /* 0x004fe20000410000 */
[----:B---3--:R-:W-:Y:S02]  /*7730*/  FSEL R36, R14, -INF , !P6 ;  /* 0xff8000000e247808 */ /* 0x008fe40007000000 */
[----:B------:R-:W-:Y:S01]  /*7740*/  F2FP.BF16.F32.PACK_AB R6, R23, R6 ;  /* 0x000000061706723e */ /* 0x000fe200000010ff */
[----:B------:R-:W-:Y:S01]  /*7750*/  FMUL.FTZ R34, R216, R43 ;  /* 0x0000002bd8227220 */ /* 0x000fe20000410000 */
[----:B------:R-:W-:Y:S01]  /*7760*/  FFMA.FTZ R43, -R29, R29, 1 ;  /* 0x3f8000001d2b7423 */ /* 0x000fe2000001011d */
[C---:B------:R-:W-:Y:S01]  /*7770*/  FMUL.FTZ R29, R32.reuse, R217 ;  /* 0x000000d9201d7220 */ /* 0x040fe20000410000 */
[----:B------:R-:W-:Y:S01]  /*7780*/  F2FP.BF16.F32.PACK_AB R32, R32, R25 ;  /* 0x000000192020723e */ /* 0x000fe200000010ff */
[----:B----4-:R-:W-:Y:S01]  /*7790*/  FMUL.FTZ R220, R15, R220 ;  /* 0x000000dc0fdc7220 */ /* 0x010fe20000410000 */
[----:B------:R-:W-:Y:S01]  /*77a0*/  R2UR UR58, R13 ;  /* 0x000000000d3a72ca */ /* 0x000fe200000e0000 */
[----:B------:R-:W-:-:S02]  /*77b0*/  FMUL.FTZ R29, R29, R26 ;  /* 0x0000001a1d1d7220 */ /* 0x000fc40000410000 */
[----:B------:R-:W-:Y:S01]  /*77c0*/  FMUL.FTZ R26, R220, R43 ;  /* 0x0000002bdc1a7220 */ /* 0x000fe20000410000 */
[----:B------:R-:W-:Y:S01]  /*77d0*/  FFMA.FTZ R43, -R7, R7, 1 ;  /* 0x3f800000072b7423 */ /* 0x000fe20000010107 */
[C---:B------:R-:W-:Y:S01]  /*77e0*/  FMUL.FTZ R7, R20.reuse, R221 ;  /* 0x000000dd14077220 */ /* 0x040fe20000410000 */
[----:B------:R-:W-:Y:S02]  /*77f0*/  F2FP.BF16.F32.PACK_AB R20, R20, R15 ;  /* 0x0000000f1414723e */ /* 0x000fe400000010ff */
[----:B------:R-:W-:Y:S01]  /*7800*/  FMUL.FTZ R43, R44, R43 ;  /* 0x0000002b2c2b7220 */ /* 0x000fe20000410000 */
[----:B------:R-:W-:Y:S01]  /*7810*/  FMUL.FTZ R7, R7, R30 ;  /* 0x0000001e07077220 */ /* 0x000fe20000410000 */
[----:B------:R-:W-:Y:S01]  /*7820*/  FFMA.FTZ R30, R37, UR4, -R5 ;  /* 0x00000004251e7c23 */ /* 0x000fe20008010805 */
[--C-:B------:R-:W-:Y:S01]  /*7830*/  FADD.FTZ R44, R47, -R39.reuse ;  /* 0x800000272f2c7221 */ /* 0x100fe20000010000 */
[----:B------:R-:W-:Y:S01]  /*7840*/  FADD.FTZ R47, R50, -R39 ;  /* 0x80000027322f7221 */ /* 0x000fe20000010000 */
[--C-:B------:R-:W-:Y:S01]  /*7850*/  FFMA.FTZ R39, R36, UR4, -R5.reuse ;  /* 0x0000000424277c23 */ /* 0x100fe20008010805 */
[----:B------:R-:W-:Y:S01]  /*7860*/  FSEL R36, R21, -INF , !P1 ;  /* 0xff80000015247808 */ /* 0x000fe20004800000 */
[----:B------:R-:W-:Y:S01]  /*7870*/  FMUL.FTZ R37, R41, R44 ;  /* 0x0000002c29257220 */ /* 0x000fe20000410000 */
[----:B------:R-:W1:Y:S01]  /*7880*/  MUFU.EX2 R30, R30 ;  /* 0x0000001e001e7308 */ /* 0x000e620000000800 */
[----:B------:R-:W-:Y:S01]  /*7890*/  FSEL R44, R27, -INF , !P5 ;  /* 0xff8000001b2c7808 */ /* 0x000fe20006800000 */
[----:B------:R-:W-:Y:S01]  /*78a0*/  FFMA.FTZ R21, -R21, R21, 1 ;  /* 0x3f80000015157423 */ /* 0x000fe20000010115 */
[----:B------:R-:W-:Y:S01]  /*78b0*/  FFMA.FTZ R41, R36, UR4, -R5 ;  /* 0x0000000424297c23 */ /* 0x000fe20008010805 */
[C---:B------:R-:W-:Y:S01]  /*78c0*/  FSEL R36, R22.reuse, -INF , !P0 ;  /* 0xff80000016247808 */ /* 0x040fe20004000000 */
[----:B------:R-:W-:Y:S01]  /*78d0*/  FFMA.FTZ R22, -R22, R22, 1 ;  /* 0x3f80000016167423 */ /* 0x000fe20000010116 */
[----:B------:R-:W-:-:S02]  /*78e0*/  F2FP.BF16.F32.PACK_AB R8, R8, R43 ;  /* 0x0000002b0808723e */ /* 0x000fc400000010ff */
[----:B------:R-:W2:Y:S01]  /*78f0*/  MUFU.EX2 R39, R39 ;  /* 0x0000002700277308 */ /* 0x000ea20000000800 */
[----:B------:R-:W-:Y:S01]  /*7900*/  FFMA.FTZ R40, R36, UR4, -R5 ;  /* 0x0000000424287c23 */ /* 0x000fe20008010805 */
[----:B------:R-:W-:Y:S01]  /*7910*/  FMUL.FTZ R36, R37, R10 ;  /* 0x0000000a25247220 */ /* 0x000fe20000410000 */
[----:B------:R-:W-:Y:S02]  /*7920*/  F2FP.BF16.F32.PACK_AB R26, R7, R26 ;  /* 0x0000001a071a723e */ /* 0x000fe400000010ff */
[----:B------:R-:W-:Y:S02]  /*7930*/  F2FP.BF16.F32.PACK_AB R34, R29, R34 ;  /* 0x000000221d22723e */ /* 0x000fe400000010ff */
[----:B------:R-:W-:Y:S01]  /*7940*/  F2FP.BF16.F32.PACK_AB R9, R36, R9 ;  /* 0x000000092409723e */ /* 0x000fe200000010ff */
[----:B------:R-:W3:Y:S01]  /*7950*/  MUFU.EX2 R41, R41 ;  /* 0x0000002900297308 */ /* 0x000ee20000000800 */
[----:B-1----:R-:W-:-:S04]  /*7960*/  FMUL.FTZ R47, R30, R47 ;  /* 0x0000002f1e2f7220 */ /* 0x002fc80000410000 */
[----:B------:R-:W-:Y:S01]  /*7970*/  FMUL.FTZ R10, R47, R46 ;  /* 0x0000002e2f0a7220 */ /* 0x000fe20000410000 */
[----:B------:R-:W-:Y:S01]  /*7980*/  FFMA.FTZ R46, -R14, R14, 1 ;  /* 0x3f8000000e2e7423 */ /* 0x000fe2000001010e */
[----:B------:R-:W-:Y:S01]  /*7990*/  FSEL R14, R28, -INF , !P4 ;  /* 0xff8000001c0e7808 */ /* 0x000fe20006000000 */
[--C-:B------:R-:W-:Y:S01]  /*79a0*/  FFMA.FTZ R47, R44, UR4, -R5.reuse ;  /* 0x000000042c2f7c23 */ /* 0x100fe20008010805 */
[----:B--2---:R-:W-:Y:S01]  /*79b0*/  FMUL.FTZ R37, R39, R42 ;  /* 0x0000002a27257220 */ /* 0x004fe20000410000 */
[----:B------:R-:W-:Y:S01]  /*79c0*/  FSEL R44, R33, -INF , !P2 ;  /* 0xff800000212c7808 */ /* 0x000fe20005000000 */
[----:B------:R-:W-:Y:S01]  /*79d0*/  MUFU.EX2 R40, R40 ;  /* 0x0000002800287308 */ /* 0x000fe20000000800 */
[--C-:B------:R-:W-:Y:S01]  /*79e0*/  FFMA.FTZ R42, R14, UR4, -R5.reuse ;  /* 0x000000040e2a7c23 */ /* 0x100fe20008010805 */
[----:B------:R-:W-:Y:S01]  /*79f0*/  FSEL R14, R31, -INF , !P3 ;  /* 0xff8000001f0e7808 */ /* 0x000fe20005800000 */
[----:B------:R-:W-:Y:S01]  /*7a00*/  FMUL.FTZ R37, R37, R46 ;  /* 0x0000002e25257220 */ /* 0x000fe20000410000 */
[----:B------:R-:W-:Y:S01]  /*7a10*/  FFMA.FTZ R44, R44, UR4, -R5 ;  /* 0x000000042c2c7c23 */ /* 0x000fe20008010805 */
[----:B------:R-:W-:-:S02]  /*7a20*/  VIADD R46, R13, 0x180 ;  /* 0x000001800d2e7836 */ /* 0x000fc40000000000 */
[----:B---3--:R-:W-:Y:S01]  /*7a30*/  FMUL.FTZ R54, R41, R54 ;  /* 0x0000003629367220 */ /* 0x008fe20000410000 */
[----:B------:R-:W-:Y:S01]  /*7a40*/  FFMA.FTZ R14, R14, UR4, -R5 ;  /* 0x000000040e0e7c23 */ /* 0x000fe20008010805 */
[----:B------:R-:W1:Y:S01]  /*7a50*/  MUFU.EX2 R42, R42 ;  /* 0x0000002a002a7308 */ /* 0x000e620000000800 */
[----:B------:R-:W-:Y:S01]  /*7a60*/  FFMA.FTZ R31, -R31, R31, 1 ;  /* 0x3f8000001f1f7423 */ /* 0x000fe2000001011f */
[----:B------:R-:W-:Y:S01]  /*7a70*/  R2UR UR6, R46 ;  /* 0x000000002e0672ca */ /* 0x000fe200000e0000 */
[----:B------:R-:W-:Y:S01]  /*7a80*/  VIADD R46, R13, 0x200 ;  /* 0x000002000d2e7836 */ /* 0x000fe20000000000 */
[----:B------:R-:W-:Y:S01]  /*7a90*/  F2FP.BF16.F32.PACK_AB R39, R39, R30 ;  /* 0x0000001e2727723e */ /* 0x000fe200000010ff */
[----:B------:R-:W-:Y:S01]  /*7aa0*/  VIADD R5, R13, 0x80 ;  /* 0x000000800d057836 */ /* 0x000fe20000000000 */
[----:B------:R-:W-:Y:S02]  /*7ab0*/  F2FP.BF16.F32.PACK_AB R30, R24, R45 ;  /* 0x0000002d181e723e */ /* 0x000fe400000010ff */
[----:B------:R2:W3:Y:S01]  /*7ac0*/  MUFU.EX2 R49, R14 ;  /* 0x0000000e00317308 */ /* 0x0004e20000000800 */
[----:B------:R-:W-:Y:S01]  /*7ad0*/  R2UR UR7, R46 ;  /* 0x000000002e0772ca */ /* 0x000fe200000e0000 */
[----:B------:R-:W-:Y:S01]  /*7ae0*/  STSM.16.M88.2 [R0+0x2cd00], R38 ;  /* 0x02cd002600007844 */ /* 0x000fe20000000100 */
[----:B------:R-:W-:Y:S01]  /*7af0*/  R2UR UR4, R5 ;  /* 0x00000000050472ca */ /* 0x000fe200000e0000 */
[----:B------:R-:W-:Y:S01]  /*7b00*/  VIADD R5, R13, 0x100 ;  /* 0x000001000d057836 */ /* 0x000fe20000000000 */
[----:B------:R-:W-:-:S02]  /*7b10*/  F2FP.BF16.F32.PACK_AB R24, R12, R11 ;  /* 0x0000000b0c18723e */ /* 0x000fc400000010ff */
[----:B------:R-:W-:Y:S01]  /*7b20*/  F2FP.BF16.F32.PACK_AB R25, R37, R10 ;  /* 0x0000000a2519723e */ /* 0x000fe200000010ff */
[----:B------:R-:W4:Y:S01]  /*7b30*/  MUFU.EX2 R47, R47 ;  /* 0x0000002f002f7308 */ /* 0x000f220000000800 */
[----:B--2---:R-:W-:Y:S01]  /*7b40*/  FMUL.FTZ R14, R54, R21 ;  /* 0x00000015360e7220 */ /* 0x004fe20000410000 */
[----:B------:R-:W-:Y:S01]  /*7b50*/  FFMA.FTZ R21, -R28, R28, 1 ;  /* 0x3f8000001c157423 */ /* 0x000fe2000001011c */
[----:B-1----:R-:W-:Y:S01]  /*7b60*/  FMUL.FTZ R28, R42, R219 ;  /* 0x000000db2a1c7220 */ /* 0x002fe20000410000 */
[----:B------:R-:W-:Y:S01]  /*7b70*/  R2UR UR5, R5 ;  /* 0x00000000050572ca */ /* 0x000fe200000e0000 */
[----:B------:R-:W-:Y:S01]  /*7b80*/  FMUL.FTZ R5, R40, R55 ;  /* 0x0000003728057220 */ /* 0x000fe20000410000 */
[----:B------:R-:W-:Y:S01]  /*7b90*/  UMOV UR18, UR6 ;  /* 0x0000000600127c82 */ /* 0x000fe20008000000 */
[----:B------:R-:W-:Y:S01]  /*7ba0*/  FMUL.FTZ R28, R28, R21 ;  /* 0x000000151c1c7220 */ /* 0x000fe20000410000 */
[----:B------:R-:W1:Y:S01]  /*7bb0*/  MUFU.EX2 R44, R44 ;  /* 0x0000002c002c7308 */ /* 0x000e620000000800 */
[----:B---3--:R-:W-:Y:S01]  /*7bc0*/  FMUL.FTZ R46, R49, R222 ;  /* 0x000000de312e7220 */ /* 0x008fe20000410000 */
[----:B------:R-:W-:Y:S01]  /*7bd0*/  FMUL.FTZ R5, R5, R22 ;  /* 0x0000001605057220 */ /* 0x000fe20000410000 */
[----:B------:R-:W-:Y:S01]  /*7be0*/  FFMA.FTZ R22, -R27, R27, 1 ;  /* 0x3f8000001b167423 */ /* 0x000fe2000001011b */
[----:B------:R-:W-:Y:S01]  /*7bf0*/  UMOV UR10, UR4 ;  /* 0x00000004000a7c82 */ /* 0x000fe20008000000 */
[----:B------:R-:W-:Y:S01]  /*7c00*/  FMUL.FTZ R46, R46, R31 ;  /* 0x0000001f2e2e7220 */ /* 0x000fe20000410000 */
[----:B------:R-:W-:-:S02]  /*7c10*/  F2FP.BF16.F32.PACK_AB R31, R40, R41 ;  /* 0x00000029281f723e */ /* 0x000fc400000010ff */
[----:B------:R-:W-:Y:S01]  /*7c20*/  F2FP.BF16.F32.PACK_AB R7, R5, R14 ;  /* 0x0000000e0507723e */ /* 0x000fe200000010ff */
[----:B----4-:R-:W-:Y:S01]  /*7c30*/  FMUL.FTZ R27, R47, R218 ;  /* 0x000000da2f1b7220 */ /* 0x010fe20000410000 */
[----:B------:R-:W-:Y:S01]  /*7c40*/  F2FP.BF16.F32.PACK_AB R33, R42, R47 ;  /* 0x0000002f2a21723e */ /* 0x000fe200000010ff */
[----:B------:R-:W-:Y:S01]  /*7c50*/  STSM.16.M88.2 [R0+0x2d500], R30 ;  /* 0x02d5001e00007844 */ /* 0x000fe20000000100 */
[----:B------:R-:W-:Y:S01]  /*7c60*/  UMOV UR14, UR5 ;  /* 0x00000005000e7c82 */ /* 0x000fe20008000000 */
[----:B------:R-:W-:Y:S01]  /*7c70*/  FMUL.FTZ R27, R27, R22 ;  /* 0x000000161b1b7220 */ /* 0x000fe20000410000 */
[----:B------:R-:W-:Y:S01]  /*7c80*/  IMAD R22, R4, 0x2000, R17 ;  /* 0x0000200004167824 */ /* 0x000fe200078e0211 */
[----:B------:R-:W-:Y:S01]  /*7c90*/  STSM.16.M88.2 [R0+0x2dd00], R32 ;  /* 0x02dd002000007844 */ /* 0x000fe20000000100 */
[----:B------:R-:W-:Y:S01]  /*7ca0*/  VIADD R14, R13, 0xb0 ;  /* 0x000000b00d0e7836 */ /* 0x000fe20000000000 */
[----:B-1----:R-:W-:Y:S01]  /*7cb0*/  F2FP.BF16.F32.PACK_AB R21, R44, R49 ;  /* 0x000000312c15723e */ /* 0x002fe200000010ff */
[----:B------:R-:W-:-:S02]  /*7cc0*/  VIADD R15, R22, 0x24100 ;  /* 0x00024100160f7836 */ /* 0x000fc40000000000 */
[----:B------:R-:W-:Y:S01]  /*7cd0*/  FMUL.FTZ R223, R44, R223 ;  /* 0x000000df2cdf7220 */ /* 0x000fe20000410000 */
[----:B------:R-:W-:Y:S01]  /*7ce0*/  F2FP.BF16.F32.PACK_AB R35, R28, R27 ;  /* 0x0000001b1c23723e */ /* 0x000fe200000010ff */
[----:B------:R-:W-:Y:S01]  /*7cf0*/  STSM.16.M88.2 [R0+0x2e500], R20 ;  /* 0x02e5001400007844 */ /* 0x000fe20000000100 */
[----:B------:R-:W-:Y:S01]  /*7d00*/  SHF.R.U32.HI R15, RZ, 0x4, R15 ;  /* 0x00000004ff0f7819 */ /* 0x000fe2000001160f */
[----:B------:R-:W-:Y:S01]  /*7d10*/  FMUL.FTZ R223, R223, R48 ;  /* 0x00000030dfdf7220 */ /* 0x000fe20000410000 */
[----:B------:R-:W-:Y:S01]  /*7d20*/  @!PT LDS RZ, [RZ] ;  /* 0x00000000fffff984 */ /* 0x000fe20000000800 */
[----:B------:R-:W-:Y:S01]  /*7d30*/  @!PT LDS RZ, [RZ] ;  /* 0x00000000fffff984 */ /* 0x000fe20000000800 */
[----:B------:R-:W-:Y:S01]  /*7d40*/  @!PT LDS RZ, [RZ] ;  /* 0x00000000fffff984 */ /* 0x000fe20000000800 */
[----:B------:R-:W-:Y:S01]  /*7d50*/  @!PT LDS RZ, [RZ] ;  /* 0x00000000fffff984 */ /* 0x000fe20000000800 */
[----:B------:R1:W-:Y:S06]  /*7d60*/  MEMBAR.ALL.CTA ;  /* 0x0000000000007992 */ /* 0x0003ec0000008000 */
[----:B-1----:R-:W1:Y:S01]  /*7d70*/  FENCE.VIEW.ASYNC.S ;  /* 0x00000000000073c6 */ /* 0x002e620000000000 */
[----:B------:R-:W-:Y:S01]  /*7d80*/  LOP3.LUT R23, R15, 0x3fff, RZ, 0xc0, !PT ;  /* 0x00003fff0f177812 */ /* 0x000fe200078ec0ff */
[----:B------:R-:W-:Y:S01]  /*7d90*/  VIADD R15, R13, 0x130 ;  /* 0x000001300d0f7836 */ /* 0x000fe20000000000 */
[----:B------:R-:W-:-:S02]  /*7da0*/  F2FP.BF16.F32.PACK_AB R27, R223, R46 ;  /* 0x0000002edf1b723e */ /* 0x000fc400000010ff */
[C---:B------:R-:W-:Y:S01]  /*7db0*/  R2UR UR56, R23.reuse ;  /* 0x00000000173872ca */ /* 0x040fe200000e0000 */
[----:B------:R-:W-:-:S05]  /*7dc0*/  VIADD R5, R23, 0x80 ;  /* 0x0000008017057836 */ /* 0x000fca0000000000 */
[----:B------:R-:W-:Y:S01]  /*7dd0*/  R2UR UR48, R5 ;  /* 0x00000000053072ca */ /* 0x000fe200000e0000 */
[----:B------:R-:W-:-:S05]  /*7de0*/  VIADD R5, R13, 0x90 ;  /* 0x000000900d057836 */ /* 0x000fca0000000000 */
[----:B------:R-:W-:Y:S01]  /*7df0*/  R2UR UR4, R5 ;  /* 0x00000000050472ca */ /* 0x000fe200000e0000 */
[----:B------:R-:W-:Y:S01]  /*7e00*/  UMOV UR8, UR56 ;  /* 0x0000003800087c82 */ /* 0x000fe20008000000 */
[----:B------:R-:W-:Y:S01]  /*7e10*/  UMOV UR12, UR56 ;  /* 0x00000038000c7c82 */ /* 0x000fe20008000000 */
[----:B------:R-:W-:Y:S01]  /*7e20*/  UMOV UR16, UR56 ;  /* 0x0000003800107c82 */ /* 0x000fe20008000000 */
[----:B------:R-:W-:Y:S01]  /*7e30*/  VIADD R5, R13, 0x190 ;  /* 0x000001900d057836 */ /* 0x000fe20000000000 */
[----:B-1----:R-:W-:Y:S04]  /*7e40*/  BAR.SYNC.DEFER_BLOCKING 0x9, 0x100 ;  /* 0x0244000000007b1d */ /* 0x002fe80000010000 */
[----:B------:R-:W-:Y:S01]  /*7e50*/  R2UR UR54, R5 ;  /* 0x00000000053672ca */ /* 0x000fe200000e0000 */
[----:B------:R-:W-:Y:S01]  /*7e60*/  VIADD R5, R23, 0x100 ;  /* 0x0000010017057836 */ /* 0x000fe20000000000 */
[----:B------:R-:W-:Y:S01]  /*7e70*/  UMOV UR52, UR48 ;  /* 0x0000003000347c82 */ /* 0x000fe20008000000 */
[----:B------:R-:W-:-:S03]  /*7e80*/  UMOV UR44, UR48 ;  /* 0x00000030002c7c82 */ /* 0x000fc60008000000 */
[----:B------:R-:W-:Y:S01]  /*7e90*/  R2UR UR28, R5 ;  /* 0x00000000051c72ca */ /* 0x000fe200000e0000 */
[----:B------:R-:W-:-:S05]  /*7ea0*/  VIADD R5, R13, 0xa0 ;  /* 0x000000a00d057836 */ /* 0x000fca0000000000 */
[----:B------:R-:W-:Y:S01]  /*7eb0*/  R2UR UR42, R5 ;  /* 0x00000000052a72ca */ /* 0x000fe200000e0000 */
[----:B------:R-:W-:-:S05]  /*7ec0*/  VIADD R5, R13, 0x1a0 ;  /* 0x000001a00d057836 */ /* 0x000fca0000000000 */
[----:B------:R-:W-:Y:S01]  /*7ed0*/  R2UR UR34, R5 ;  /* 0x00000000052272ca */ /* 0x000fe200000e0000 */
[----:B------:R-:W-:Y:S01]  /*7ee0*/  UMOV UR40, UR28 ;  /* 0x0000001c00287c82 */ /* 0x000fe20008000000 */
[----:B------:R-:W-:Y:S01]  /*7ef0*/  UMOV UR36, UR28 ;  /* 0x0000001c00247c82 */ /* 0x000fe20008000000 */
[----:B------:R-:W-:Y:S01]  /*7f00*/  UMOV UR32, UR28 ;  /* 0x0000001c00207c82 */ /* 0x000fe20008000000 */
[----:B------:R1:W-:Y:S01]  /*7f10*/  STSM.16.M88.2 [R0+0x2ed00], R8 ;  /* 0x02ed000800007844 */ /* 0x0003e20000000100 */
[----:B------:R-:W-:Y:S01]  /*7f20*/  UMOV UR24, UR28 ;  /* 0x0000001c00187c82 */ /* 0x000fe20008000000 */
[----:B------:R-:W-:Y:S02]  /*7f30*/  VIADD R5, R23, 0x180 ;  /* 0x0000018017057836 */ /* 0x000fe40000000000 */
[----:B------:R-:W-:Y:S03]  /*7f40*/  STSM.16.M88.2 [R0+0x2f500], R24 ;  /* 0x02f5001800007844 */ /* 0x000fe60000000100 */
[----:B------:R-:W-:Y:S01]  /*7f50*/  R2UR UR20, R5 ;  /* 0x00000000051472ca */ /* 0x000fe200000e0000 */
[----:B------:R2:W-:Y:S01]  /*7f60*/  STSM.16.M88.2 [R0+0x2fd00], R6 ;  /* 0x02fd000600007844 */ /* 0x0005e20000000100 */
[----:B------:R-:W-:-:S03]  /*7f70*/  IMAD R5, R4, 0x2800, R17 ;  /* 0x0000280004057824 */ /* 0x000fc600078e0211 */
[----:B------:R-:W-:Y:S01]  /*7f80*/  STSM.16.M88.2 [R0+0x30500], R34 ;  /* 0x0305002200007844 */ /* 0x000fe20000000100 */
[----:B-1----:R-:W-:Y:S02]  /*7f90*/  MOV R8, UR59 ;  /* 0x0000003b00087c02 */ /* 0x002fe40008000f00 */
[----:B------:R-:W-:Y:S01]  /*7fa0*/  MOV R9, UR58 ;  /* 0x0000003a00097c02 */ /* 0x000fe20008000f00 */
[----:B------:R1:W-:Y:S01]  /*7fb0*/  STSM.16.M88.2 [R0+0x30d00], R26 ;  /* 0x030d001a00007844 */ /* 0x0003e20000000100 */
[----:B------:R-:W-:Y:S01]  /*7fc0*/  WARPGROUP.ARRIVE ;  /* 0x00000000000079c5 */ /* 0x000fe20000000000 */
[----:B------:R-:W-:Y:S01]  /*7fd0*/  SHF.R.U32.HI R5, RZ, 0x4, R5 ;  /* 0x00000004ff057819 */ /* 0x000fe20000011605 */
[----:B--2---:R-:W-:-:S03]  /*7fe0*/  VIADD R6, R13, 0x10 ;  /* 0x000000100d067836 */ /* 0x004fc60000000000 */
[----:B------:R-:W-:Y:S01]  /*7ff0*/  LOP3.LUT R5, R5, 0x3fff, RZ, 0xc0, !PT ;  /* 0x00003fff05057812 */ /* 0x000fe200078ec0ff */
[----:B------:R-:W-:Y:S01]  /*8000*/  HGMMA.64x16x16.F32.BF16 R136, gdesc[UR56].tnspA.tnspB, R136, gsb0 ;  /* 0x60200000388879f0 */ /* 0x000fe20008001888 */
        /* <DEDUP_REMOVED lines=14> */
[----:B------:R-:W-:-:S04]  /*80f0*/  SHF.R.U32.HI R6, RZ, 0x4, R6 ;  /* 0x00000004ff067819 */ /* 0x000fc80000011606 */
[----:B------:R-:W-:Y:S01]  /*8100*/  LOP3.LUT R216, R6, 0x3fff, RZ, 0xc0, !PT ;  /* 0x00003fff06d87812 */ /* 0x000fe200078ec0ff */
[----:B------:R-:W-:Y:S02]  /*8110*/  WARPGROUP.DEPBAR.LE gsb0, 0x0 ;  /* 0x00008000000079c5 */ /* 0x000fe40000010000 */
[----:B------:R-:W-:Y:S01]  /*8120*/  WARPGROUP.ARRIVE ;  /* 0x00000000000079c5 */ /* 0x000fe20000000000 */
[----:B------:R-:W-:-:S05]  /*8130*/  LOP3.LUT R6, R216, 0x400000, RZ, 0xfc, !PT ;  /* 0x00400000d8067812 */ /* 0x000fca00078efcff */
        /* <DEDUP_REMOVED lines=29> */
[----:B------:R-:W-:Y:S01]  /*8310*/  MOV R7, UR59 ;  /* 0x0000003b00077c02 */ /* 0x000fe20008000f00 */
[----:B------:R-:W-:Y:S01]  /*8320*/  UMOV UR59, UR7 ;  /* 0x00000007003b7c82 */ /* 0x000fe20008000000 */
[----:B------:R-:W-:Y:S01]  /*8330*/  MOV R11, UR58 ;  /* 0x0000003a000b7c02 */ /* 0x000fe20008000f00 */
[----:B------:R-:W-:Y:S01]  /*8340*/  UMOV UR58, UR10 ;  /* 0x0000000a003a7c82 */ /* 0x000fe20008000000 */
[----:B------:R-:W-:Y:S01]  /*8350*/  R2UR UR10, R14 ;  /* 0x000000000e0a72ca */ /* 0x000fe200000e0000 */
[----:B------:R-:W-:Y:S01]  /*8360*/  UMOV UR4, UR20 ;  /* 0x0000001400047c82 */ /* 0x000fe20008000000 */
[----:B------:R-:W-:Y:S01]  /*8370*/  MOV R10, UR59 ;  /* 0x0000003b000a7c02 */ /* 0x000fe20008000f00 */
[----:B------:R-:W-:Y:S01]  /*8380*/  UMOV UR59, UR11 ;  /* 0x0000000b003b7c82 */ /* 0x000fe20008000000 */
[----:B------:R-:W-:Y:S01]  /*8390*/  UMOV UR11, 0x40 ;  /* 0x00000040000b7882 */ /* 0x000fe20000000000 */
[----:B------:R-:W-:Y:S01]  /*83a0*/  R2UR UR6, R15 ;  /* 0x000000000f0672ca */ /* 0x000fe200000e0000 */
[----:B------:R-:W-:Y:S01]  /*83b0*/  UMOV UR7, 0x40 ;  /* 0x0000004000077882 */ /* 0x000fe20000000000 */
[C---:B------:R-:W-:Y:S01]  /*83c0*/  VIADD R14, R13.reuse, 0x1b0 ;  /* 0x000001b00d0e7836 */ /* 0x040fe20000000000 */
[----:B------:R-:W-:Y:S01]  /*83d0*/  MOV R12, UR59 ;  /* 0x0000003b000c7c02 */ /* 0x000fe20008000f00 */
[----:B------:R-:W-:Y:S01]  /*83e0*/  VIADD R13, R13, 0x230 ;  /* 0x000002300d0d7836 */ /* 0x000fe20000000000 */
[----:B------:R-:W-:Y:S01]  /*83f0*/  MOV R222, UR58 ;  /* 0x0000003a00de7c02 */ /* 0x000fe20008000f00 */
[----:B------:R-:W-:Y:S01]  /*8400*/  UMOV UR59, 0x8 ;  /* 0x00000008003b7882 */ /* 0x000fe20000000000 */
[----:B------:R-:W-:Y:S01]  /*8410*/  R2UR UR14, R14 ;  /* 0x000000000e0e72ca */ /* 0x000fe200000e0000 */
[----:B------:R-:W-:-:S02]  /*8420*/  VIADD R14, R6, 0x80 ;  /* 0x00000080060e7836 */ /* 0x000fc40000000000 */
[----:B------:R-:W-:Y:S01]  /*8430*/  IMAD.U32 R21, RZ, RZ, UR59 ;  /* 0x0000003bff157e24 */ /* 0x000fe2000f8e00ff */
        /* <DEDUP_REMOVED lines=12> */
[----:B------:R-:W-:Y:S01]  /*8500*/  UMOV UR57, UR19 ;  /* 0x0000001300397c82 */ /* 0x000fe20008000000 */
[----:B------:R-:W-:Y:S01]  /*8510*/  MOV R219, UR56 ;  /* 0x0000003800db7c02 */ /* 0x000fe20008000f00 */
[----:B------:R-:W-:Y:S01]  /*8520*/  UMOV UR56, UR12 ;  /* 0x0000000c00387c82 */ /* 0x000fe20008000000 */
[----:B------:R-:W-:Y:S01]  /*8530*/  MOV R218, UR57 ;  /* 0x0000003900da7c02 */ /* 0x000fe20008000f00 */
[----:B------:R-:W-:Y:S01]  /*8540*/  UMOV UR57, UR13 ;  /* 0x0000000d00397c82 */ /* 0x000fe20008000000 */
[----:B------:R-:W-:Y:S01]  /*8550*/  UMOV UR12, UR20 ;  /* 0x00000014000c7c82 */ /* 0x000fe20008000000 */
[----:B------:R-:W-:Y:S01]  /*8560*/  UMOV UR13, UR21 ;  /* 0x00000015000d7c82 */ /* 0x000fe20008000000 */
[----:B------:R-:W-:-:S02]  /*8570*/  MOV R221, UR56 ;  /* 0x0000003800dd7c02 */ /* 0x000fc40008000f00 */
[----:B------:R-:W-:Y:S01]  /*8580*/  MOV R220, UR57 ;  /* 0x0000003900dc7c02 */ /* 0x000fe20008000f00 */
[----:B------:R-:W-:Y:S01]  /*8590*/  UMOV UR57, 0x40000040 ;  /* 0x4000004000397882 */ /* 0x000fe20000000000 */
[----:B------:R-:W-:Y:S02]  /*85a0*/  WARPGROUP.DEPBAR.LE gsb0, 0x0 ;  /* 0x00008000000079c5 */ /* 0x000fe40000010000 */
[----:B------:R-:W-:-:S06]  /*85b0*/  WARPGROUP.ARRIVE ;  /* 0x00000000000079c5 */ /* 0x000fcc0000000000 */
[----:B------:R-:W-:Y:S01]  /*85c0*/  HGMMA.64x16x16.F32.BF16 R168, gdesc[UR16].tnspA.tnspB, R168, gsb0 ;  /* 0x6020000010a879f0 */ /* 0x000fe200080018a8 */
[----:B------:R-:W-:Y:S01]  /*85d0*/  R2UR UR16, R5 ;  /* 0x00000000051072ca */ /* 0x000fe200000e0000 */
[----:B------:R-:W-:Y:S01]  /*85e0*/  UMOV UR17, UR21 ;  /* 0x0000001500117c82 */ /* 0x000fe20008000000 */
[----:B------:R-:W-:Y:S01]  /*85f0*/  R2UR UR18, R13 ;  /* 0x000000000d1272ca */ /* 0x000fe200000e0000 */
[----:B------:R-:W-:Y:S01]  /*8600*/  UMOV UR19, 0x40 ;  /* 0x0000004000137882 */ /* 0x000fe20000000000 */
[----:B------:R-:W-:-:S09]  /*8610*/  VIADD R13, R5, 0x80 ;  /* 0x00000080050d7836 */ /* 0x000fd20000000000 */
        /* <DEDUP_REMOVED lines=15> */
[----:B------:R-:W-:Y:S02]  /*8710*/  UMOV UR29, 0x40000040 ;  /* 0x40000040001d7882 */ /* 0x000fe40000000000 */
        /* <DEDUP_REMOVED lines=14> */
[----:B------:R-:W-:-:S13]  /*8800*/  R2UR UR24, R6 ;  /* 0x00000000061872ca */ /* 0x000fda00000e0000 */
[----:B------:R-:W-:Y:S02]  /*8810*/  UMOV UR58, UR24 ;  /* 0x00000018003a7c82 */ /* 0x000fe40008000000 */
[----:B------:R-:W-:Y:S01]  /*8820*/  IMAD.U32 R20, RZ, RZ, UR58 ;  /* 0x0000003aff147e24 */ /* 0x000fe2000f8e00ff */
        /* <DEDUP_REMOVED lines=10> */
[----:B------:R-:W-:Y:S01]  /*88d0*/  VIADD R13, R6, 0x100 ;  /* 0x00000100060d7836 */ /* 0x000fe20000000000 */
[----:B------:R-:W-:Y:S01]  /*88e0*/  R2UR UR5, R14 ;  /* 0x000000000e0572ca */ /* 0x000fe200000e0000 */
[----:B------:R-:W-:Y:S02]  /*88f0*/  WARPGROUP.DEPBAR.LE gsb0, 0x0 ;  /* 0x00008000000079c5 */ /* 0x000fe40000010000 */
[----:B------:R-:W-:-:S06]  /*8900*/  WARPGROUP.ARRIVE ;  /* 0x00000000000079c5 */ /* 0x000fcc0000000000 */
[----:B------:R-:W-:Y:S03]  /*8910*/  HGMMA.64x16x16.F32.BF16 R184, gdesc[UR12].tnspA.tnspB, R184, gsb0 ;  /* 0x602000000cb879f0 */ /* 0x000fe600080018b8 */
[----:B------:R-:W-:Y:S02]  /*8920*/  WARPGROUP.DEPBAR.LE gsb0, 0x0 ;  /* 0x00008000000079c5 */ /* 0x000fe40000010000 */
[----:B------:R-:W-:-:S06]  /*8930*/  WARPGROUP.ARRIVE ;  /* 0x00000000000079c5 */ /* 0x000fcc0000000000 */
[----:B------:R-:W-:Y:S03]  /*8940*/  HGMMA.64x16x16.F32.BF16 R200, gdesc[UR16].tnspA.tnspB, R200, gsb0 ;  /* 0x6020000010c879f0 */ /* 0x000fe600080018c8 */
        /* <DEDUP_REMOVED lines=14> */
[----:B------:R-:W-:Y:S01]  /*8a30*/  IMAD.U32 R14, RZ, RZ, UR58 ;  /* 0x0000003aff0e7e24 */ /* 0x000fe2000f8e00ff */
[----:B------:R-:W-:Y:S01]  /*8a40*/  R2UR UR5, R13 ;  /* 0x000000000d0572ca */ /* 0x000fe200000e0000 */
[----:B------:R-:W-:Y:S01]  /*8a50*/  IMAD.U32 R15, RZ, RZ, UR59 ;  /* 0x0000003bff0f7e24 */ /* 0x000fe2000f8e00ff */
[----:B------:R-:W-:Y:S02]  /*8a60*/  WARPGROUP.DEPBAR.LE gsb0, 0x0 ;  /* 0x00008000000079c5 */ /* 0x000fe40000010000 */
[----:B------:R-:W-:-:S06]  /*8a70*/  WARPGROUP.ARRIVE ;  /* 0x00000000000079c5 */ /* 0x000fcc0000000000 */
[----:B------:R-:W-:Y:S01]  /*8a80*/  HGMMA.64x64x16.F32.BF16 R24, gdesc[UR56].tnspA, R24, gsb0 ;  /* 0x20e00000381879f0 */ /* 0x000fe20008001818 */
[----:B------:R-:W-:Y:S01]  /*8a90*/  R2UR UR59, R12 ;  /* 0x000000000c3b72ca */ /* 0x000fe200000e0000 */
[----:B------:R-:W-:Y:S01]  /*8aa0*/  VIADD R12, R5, 0x100 ;  /* 0x00000100050c7836 */ /* 0x000fe20000000000 */
[----:B------:R-:W-:Y:S02]  /*8ab0*/  R2UR UR58, R222 ;  /* 0x00000000de3a72ca */ /* 0x000fe400000e0000 */
[----:B------:R-:W-:Y:S02]  /*8ac0*/  R2UR UR57, R220 ;  /* 0x00000000dc3972ca */ /* 0x000fe400000e0000 */
[----:B------:R-:W-:Y:S02]  /*8ad0*/  R2UR UR56, R221 ;  /* 0x00000000dd3872ca */ /* 0x000fe400000e0000 */
[----:B------:R-:W-:-:S05]  /*8ae0*/  R2UR UR4, R12 ;  /* 0x000000000c0472ca */ /* 0x000fca00000e0000 */
        /* <DEDUP_REMOVED lines=10> */
[----:B------:R-:W-:-:S02]  /*8b90*/  WARPGROUP.DEPBAR.LE gsb0, 0x0 ;  /* 0x00008000000079c5 */ /* 0x000fc40000010000 */
[----:B------:R-:W-:-:S06]  /*8ba0*/  WARPGROUP.ARRIVE ;  /* 0x00000000000079c5 */ /* 0x000fcc0000000000 */
[----:B------:R-:W-:Y:S01]  /*8bb0*/  HGMMA.64x64x16.F32.BF16 R24, gdesc[UR56].tnspA, R24, gsb0 ;  /* 0x20e00000381879f0 */ /* 0x000fe20008001818 */
[----:B------:R-:W-:Y:S01]  /*8bc0*/  R2UR UR59, R10 ;  /* 0x000000000a3b72ca */ /* 0x000fe200000e0000 */
[----:B------:R-:W-:Y:S01]  /*8bd0*/  VIADD R10, R5, 0x180 ;  /* 0x00000180050a7836 */ /* 0x000fe20000000000 */
[----:B------:R-:W-:Y:S01]  /*8be0*/  R2UR UR58, R11 ;  /* 0x000000000b3a72ca */ /* 0x000fe200000e0000 */
[C---:B------:R-:W-:Y:S01]  /*8bf0*/  VIADD R11, R6.reuse, 0x180 ;  /* 0x00000180060b7836 */ /* 0x040fe20000000000 */
[----:B------:R-:W-:Y:S01]  /*8c00*/  UMOV UR57, 0x40000040 ;  /* 0x4000004000397882 */ /* 0x000fe20000000000 */
[----:B------:R-:W-:Y:S01]  /*8c10*/  VIADD R6, R6, 0x200 ;  /* 0x0000020006067836 */ /* 0x000fe20000000000 */
[----:B------:R-:W-:Y:S02]  /*8c20*/  R2UR UR4, R10 ;  /* 0x000000000a0472ca */ /* 0x000fe400000e0000 */
[----:B------:R-:W-:-:S05]  /*8c30*/  R2UR UR5, R11 ;  /* 0x000000000b0572ca */ /* 0x000fca00000e0000 */
[----:B------:R-:W-:Y:S01]  /*8c40*/  UMOV UR49, UR59 ;  /* 0x0000003b00317c82 */ /* 0x000fe20008000000 */
[----:B------:R-:W-:Y:S01]  /*8c50*/  UMOV UR59, 0x8 ;  /* 0x00000008003b7882 */ /* 0x000fe20000000000 */
[----:B------:R-:W-:Y:S01]  /*8c60*/  UMOV UR48, UR58 ;  /* 0x0000003a00307c82 */ /* 0x000fe20008000000 */
[----:B------:R-:W-:-:S03]  /*8c70*/  IMAD.U32 R11, RZ, RZ, UR59 ;  /* 0x0000003bff0b7e24 */ /* 0x000fc6000f8e00ff */
[----:B------:R-:W-:Y:S02]  /*8c80*/  UMOV UR56, UR4 ;  /* 0x0000000400387c82 */ /* 0x000fe40008000000 */
[----:B------:R-:W-:Y:S01]  /*8c90*/  UMOV UR58, UR5 ;  /* 0x00000005003a7c82 */ /* 0x000fe20008000000 */
[----:B------:R-:W-:Y:S01]  /*8ca0*/  R2UR UR5, R6 ;  /* 0x00000000060572ca */ /* 0x000fe200000e0000 */
[----:B------:R-:W-:Y:S01]  /*8cb0*/  IMAD.U32 R10, RZ, RZ, UR58 ;  /* 0x0000003aff0a7e24 */ /* 0x000fe2000f8e00ff */
[----:B------:R-:W-:Y:S02]  /*8cc0*/  WARPGROUP.DEPBAR.LE gsb0, 0x0 ;  /* 0x00008000000079c5 */ /* 0x000fe40000010000 */
[----:B------:R-:W-:-:S06]  /*8cd0*/  WARPGROUP.ARRIVE ;  /* 0x00000000000079c5 */ /* 0x000fcc0000000000 */
[----:B------:R-:W-:Y:S01]  /*8ce0*/  HGMMA.64x64x16.F32.BF16 R24, gdesc[UR56].tnspA, R24, gsb0 ;  /* 0x20e00000381879f0 */ /* 0x000fe20008001818 */
[----:B------:R-:W-:Y:S01]  /*8cf0*/  R2UR UR59, R7 ;  /* 0x00000000073b72ca */ /* 0x000fe200000e0000 */
[----:B------:R-:W-:Y:S01]  /*8d00*/  VIADD R7, R5, 0x200 ;  /* 0x0000020005077836 */ /* 0x000fe20000000000 */
[----:B------:R-:W-:Y:S01]  /*8d10*/  R2UR UR58, R217 ;  /* 0x00000000d93a72ca */ /* 0x000fe200000e0000 */
[----:B------:R-:W-:Y:S01]  /*8d20*/  VIADD R217, R23, 0x400 ;  /* 0x0000040017d97836 */ /* 0x000fe20000000000 */
        /* <DEDUP_REMOVED lines=13> */
[----:B------:R-:W-:Y:S01]  /*8e00*/  UMOV UR25, UR29 ;  /* 0x0000001d00197c82 */ /* 0x000fe20008000000 */
[----:B------:R-:W-:Y:S01]  /*8e10*/  UMOV UR21, 0x40000040 ;  /* 0x4000004000157882 */ /* 0x000fe20000000000 */
[----:B------:R-:W-:Y:S01]  /*8e20*/  ULDC.64 UR4, c[0x0][0x2c0] ;  /* 0x0000b00000047ab9 */ /* 0x000fe20000000a00 */
[----:B------:R-:W-:-:S02]  /*8e30*/  WARPGROUP.DEPBAR.LE gsb0, 0x0 ;  /* 0x00008000000079c5 */ /* 0x000fc40000010000 */
[----:B------:R-:W-:-:S06]  /*8e40*/  WARPGROUP.ARRIVE ;  /* 0x00000000000079c5 */ /* 0x000fcc0000000000 */
[----:B------:R-:W-:Y:S01]  /*8e50*/  HGMMA.64x64x16.F32.BF16 R24, gdesc[UR56].tnspA, R24, gsb0 ;  /* 0x20e00000381879f0 */ /* 0x000fe20008001818 */
[----:B------:R-:W-:Y:S01]  /*8e60*/  R2UR UR59, R8 ;  /* 0x00000000083b72ca */ /* 0x000fe200000e0000 */
[----:B------:R-:W-:Y:S01]  /*8e70*/  UMOV UR57, 0x40000040 ;  /* 0x4000004000397882 */ /* 0x000fe20000000000 */
[----:B------:R-:W-:Y:S01]  /*8e80*/  R2UR UR58, R9 ;  /* 0x00000000093a72ca */ /* 0x000fe200000e0000 */
[----:B------:R-:W-:Y:S01]  /*8e90*/  VIADD R8, R23, 0x480 ;  /* 0x0000048017087836 */ /* 0x000fe20000000000 */
[----:B------:R-:W-:Y:S01]  /*8ea0*/  R2UR UR56, R217 ;  /* 0x00000000d93872ca */ /* 0x000fe200000e0000 */
[----:B------:R-:W-:-:S05]  /*8eb0*/  VIADD R217, R23, 0x500 ;  /* 0x0000050017d97836 */ /* 0x000fca0000000000 */
[----:B------:R-:W-:Y:S01]  /*8ec0*/  R2UR UR28, R217 ;  /* 0x00000000d91c72ca */ /* 0x000fe200000e0000 */
        /* <DEDUP_REMOVED lines=26> */
[----:B------:R-:W-:Y:S01]  /*9070*/  UMOV UR32, UR28 ;  /* 0x0000001c00207c82 */ /* 0x000fe20008000000 */
[----:B------:R-:W-:Y:S01]  /*9080*/  UMOV UR33, UR29 ;  /* 0x0000001d00217c82 */ /* 0x000fe20008000000 */
[----:B------:R-:W-:Y:S01]  /*9090*/  UMOV UR24, UR28 ;  /* 0x0000001c00187c82 */ /* 0x000fe20008000000 */
[----:B------:R-:W-:Y:S01]  /*90a0*/  VIADD R23, R23, 0x580 ;  /* 0x0000058017177836 */ /* 0x000fe20000000000 */
[----:B------:R-:W-:Y:S01]  /*90b0*/  UMOV UR9, UR21 ;  /* 0x0000001500097c82 */ /* 0x000fe20008000000 */
[----:B------:R-:W-:Y:S01]  /*90c0*/  IMAD.SHL.U32 R8, R3, 0x4000, RZ ;  /* 0x0000400003087824 */ /* 0x000fe200078e00ff */
[----:B------:R-:W-:-:S02]  /*90d0*/  WARPGROUP.DEPBAR.LE gsb0, 0x0 ;  /* 0x00008000000079c5 */ /* 0x000fc40000010000 */
[----:B------:R-:W-:Y:S01]  /*90e0*/  WARPGROUP.ARRIVE ;  /* 0x00000000000079c5 */ /* 0x000fe20000000000 */
[----:B------:R-:W-:Y:S02]  /*90f0*/  R2UR UR20, R23 ;  /* 0x00000000171472ca */ /* 0x000fe400000e0000 */
[----:B------:R-:W-:-:S03]  /*9100*/  IADD3 R9, P0, R8, R230, RZ ;  /* 0x000000e608097210 */ /* 0x000fc60007f1e0ff */
[----:B------:R-:W-:Y:S01]  /*9110*/  HGMMA.64x16x16.F32.BF16 R208, gdesc[UR56].tnspA.tnspB, R208, gsb0 ;  /* 0x6020000038d079f0 */ /* 0x000fe200080018d0 */
[----:B------:R-:W-:Y:S02]  /*9120*/  LEA.HI.X.SX32 R218, R8, R235, 0x1, P0 ;  /* 0x000000eb08da7211 */ /* 0x000fe400000f0eff */
[----:B------:R-:W-:-:S04]  /*9130*/  LEA R8, P0, R9, UR4, 0x2 ;  /* 0x0000000409087c11 */ /* 0x000fc8000f8010ff */
[----:B------:R-:W-:Y:S01]  /*9140*/  LEA.HI.X R9, R9, UR5, R218, 0x2, P0 ;  /* 0x0000000509097c11 */ /* 0x000fe200080f14da */
[----:B------:R-:W-:Y:S02]  /*9150*/  WARPGROUP.DEPBAR.LE gsb0, 0x0 ;  /* 0x00008000000079c5 */ /* 0x000fe40000010000 */
[----:B------:R-:W-:Y:S01]  /*9160*/  WARPGROUP.ARRIVE ;  /* 0x00000000000079c5 */ /* 0x000fe20000000000 */
[----:B------:R-:W-:Y:S01]  /*9170*/  UMOV UR8, UR20 ;  /* 0x0000001400087c82 */ /* 0x000fe20008000000 */
[----:B------:R-:W-:Y:S01]  /*9180*/  UMOV UR4, UR20 ;  /* 0x0000001400047c82 */ /* 0x000fe20008000000 */
[----:B------:R-:W-:Y:S01]  /*9190*/  UMOV UR5, UR21 ;  /* 0x0000001500057c82 */ /* 0x000fe20008000000 */
[----:B------:R-:W-:Y:S01]  /*91a0*/  UMOV UR12, UR20 ;  /* 0x00000014000c7c82 */ /* 0x000fe20008000000 */
[----:B------:R-:W-:Y:S01]  /*91b0*/  UMOV UR13, UR21 ;  /* 0x00000015000d7c82 */ /* 0x000fe20008000000 */
[----:B------:R-:W-:Y:S01]  /*91c0*/  HGMMA.64x16x16.F32.BF16 R144, gdesc[UR48].tnspA.tnspB, R144, gsb0 ;  /* 0x60200000309079f0 */ /* 0x000fe20008001890 */
[----:B------:R-:W-:Y:S01]  /*91d0*/  UMOV UR50, UR44 ;  /* 0x0000002c00327c82 */ /* 0x000fe20008000000 */
[----:B------:R-:W-:Y:S01]  /*91e0*/  UMOV UR51, UR45 ;  /* 0x0000002d00337c82 */ /* 0x000fe20008000000 */
[----:B------:R-:W-:Y:S01]  /*91f0*/  UMOV UR44, UR48 ;  /* 0x00000030002c7c82 */ /* 0x000fe20008000000 */
[----:B------:R-:W-:Y:S01]  /*9200*/  UMOV UR45, UR49 ;  /* 0x00000031002d7c82 */ /* 0x000fe20008000000 */
[----:B------:R-:W-:Y:S01]  /*9210*/  UMOV UR16, UR20 ;  /* 0x0000001400107c82 */ /* 0x000fe20008000000 */
[----:B------:R-:W-:Y:S01]  /*9220*/  UMOV UR17, UR21 ;  /* 0x0000001500117c82 */ /* 0x000fe20008000000 */
[----:B------:R-:W-:Y:S01]  /*9230*/  VIADD R22, R22, 0x14100 ;  /* 0x0001410016167836 */ /* 0x000fe20000000000 */
[----:B------:R1:W-:Y:S01]  /*9240*/  REDG.E.ADD.F32x4.FTZ.RN.STRONG.GPU desc[UR60][R8.64], R24 ;  /* 0x00000018080079a6 */ /* 0x0003e2000c10f7bc */
[----:B------:R-:W-:-:S02]  /*9250*/  WARPGROUP.DEPBAR.LE gsb0, 0x0 ;  /* 0x00008000000079c5 */ /* 0x000fc40000010000 */
[----:B------:R-:W-:Y:S01]  /*9260*/  WARPGROUP.ARRIVE ;  /* 0x00000000000079c5 */ /* 0x000fe20000000000 */
[----:B------:R-:W-:Y:S01]  /*9270*/  SHF.R.U32.HI R22, RZ, 0x4, R22 ;  /* 0x00000004ff167819 */ /* 0x000fe20000011616 */
[----:B------:R-:W-:Y:S01]  /*9280*/  UMOV UR59, 0x40 ;  /* 0x00000040003b7882 */ /* 0x000fe20000000000 */
[----:B-1----:R-:W-:Y:S01]  /*9290*/  LOP3.LUT R24, R216, 0x80000, RZ, 0xfc, !PT ;  /* 0x00080000d8187812 */ /* 0x002fe200078efcff */
[----:B------:R1:W-:Y:S02]  /*92a0*/  REDG.E.ADD.F32x4.FTZ.RN.STRONG.GPU desc[UR60][R8.64+0x800], R28 ;  /* 0x0008001c080079a6 */ /* 0x0003e4000c10f7bc */
[----:B------:R-:W-:Y:S01]  /*92b0*/  HGMMA.64x16x16.F32.BF16 R160, gdesc[UR48].tnspA.tnspB, R160, gsb0 ;  /* 0x6020000030a079f0 */ /* 0x000fe200080018a0 */
[----:B------:R-:W-:Y:S01]  /*92c0*/  UMOV UR50, UR52 ;  /* 0x0000003400327c82 */ /* 0x000fe20008000000 */
[----:B------:R-:W-:Y:S01]  /*92d0*/  UMOV UR51, UR53 ;  /* 0x0000003500337c82 */ /* 0x000fe20008000000 */
[----:B------:R-:W-:Y:S01]  /*92e0*/  UMOV UR52, UR48 ;  /* 0x0000003000347c82 */ /* 0x000fe20008000000 */
[----:B------:R-:W-:Y:S01]  /*92f0*/  UMOV UR53, UR49 ;  /* 0x0000003100357c82 */ /* 0x000fe20008000000 */
[----:B------:R-:W-:Y:S01]  /*9300*/  LOP3.LUT R237, R22, 0x3fff, RZ, 0xc0, !PT ;  /* 0x00003fff16ed7812 */ /* 0x000fe200078ec0ff */
[C---:B------:R-:W-:Y:S01]  /*9310*/  VIADD R23, R24.reuse, 0x80 ;  /* 0x0000008018177836 */ /* 0x040fe20000000000 */
[----:B------:R-:W-:Y:S01]  /*9320*/  PLOP3.LUT P0, PT, PT, PT, UP1, 0x40, 0x0 ;  /* 0x000000000000781c */ /* 0x000fe20003f0e818 */
[----:B------:R-:W-:Y:S01]  /*9330*/  VIADD R25, R24, 0x200 ;  /* 0x0000020018197836 */ /* 0x000fe20000000000 */
[----:B------:R1:W-:Y:S01]  /*9340*/  REDG.E.ADD.F32x4.FTZ.RN.STRONG.GPU desc[UR60][R8.64+0x1000], R32 ;  /* 0x00100020080079a6 */ /* 0x0003e2000c10f7bc */
[----:B------:R-:W-:-:S02]  /*9350*/  WARPGROUP.DEPBAR.LE gsb0, 0x0 ;  /* 0x00008000000079c5 */ /* 0x000fc40000010000 */
[----:B------:R-:W-:Y:S01]  /*9360*/  WARPGROUP.ARRIVE ;  /* 0x00000000000079c5 */ /* 0x000fe20000000000 */
[----:B------:R-:W-:Y:S01]  /*9370*/  IMAD R237, R2, 0x800, R237 ;  /* 0x0000080002ed7824 */ /* 0x000fe200078e02ed */
[----:B------:R1:W-:Y:S04]  /*9380*/  REDG.E.ADD.F32x4.FTZ.RN.STRONG.GPU desc[UR60][R8.64+0x1800], R36 ;  /* 0x00180024080079a6 */ /* 0x0003e8000c10f7bc */
[----:B------:R-:W-:Y:S01]  /*9390*/  HGMMA.64x16x16.F32.BF16 R176, gdesc[UR48].tnspA.tnspB, R176, gsb0 ;  /* 0x6020000030b079f0 */ /* 0x000fe200080018b0 */
[C---:B------:R-:W-:Y:S01]  /*93a0*/  VIADD R22, R24.reuse, 0x100 ;  /* 0x0000010018167836 */ /* 0x040fe20000000000 */
[----:B------:R1:W-:Y:S01]  /*93b0*/  REDG.E.ADD.F32x4.FTZ.RN.STRONG.GPU desc[UR60][R8.64+0x2000], R40 ;  /* 0x00200028080079a6 */ /* 0x0003e2000c10f7bc */
[----:B------:R-:W-:Y:S01]  /*93c0*/  VIADD R26, R24, 0x10 ;  /* 0x00000010181a7836 */ /* 0x000fe20000000000 */
[----:B------:R-:W-:-:S02]  /*93d0*/  UMOV UR51, 0x40 ;  /* 0x0000004000337882 */ /* 0x000fc40000000000 */
[----:B------:R1:W-:Y:S04]  /*93e0*/  REDG.E.ADD.F32x4.FTZ.RN.STRONG.GPU desc[UR60][R8.64+0x2800], R44 ;  /* 0x0028002c080079a6 */ /* 0x0003e8000c10f7bc */
[----:B------:R1:W-:Y:S04]  /*93f0*/  REDG.E.ADD.F32x4.FTZ.RN.STRONG.GPU desc[UR60][R8.64+0x3000], R48 ;  /* 0x00300030080079a6 */ /* 0x0003e8000c10f7bc */
[----:B------:R1:W-:Y:S01]  /*9400*/  REDG.E.ADD.F32x4.FTZ.RN.STRONG.GPU desc[UR60][R8.64+0x3800], R52 ;  /* 0x00380034080079a6 */ /* 0x0003e2000c10f7bc */
        /* <DEDUP_REMOVED lines=36> */
[----:B------:R-:W-:Y:S02]  /*9650*/  R2UR UR54, R24 ;  /* 0x00000000183672ca */ /* 0x000fe400000e0000 */
[----:B------:R-:W-:Y:S01]  /*9660*/  R2UR UR52, R237 ;  /* 0x00000000ed3472ca */ /* 0x000fe200000e0000 */
[----:B------:R-:W-:Y:S01]  /*9670*/  UMOV UR55, 0x40 ;  /* 0x0000004000377882 */ /* 0x000fe20000000000 */
[----:B------:R-:W-:Y:S01]  /*9680*/  UMOV UR53, 0x40000040 ;  /* 0x4000004000357882 */ /* 0x000fe20000000000 */
[----:B------:R-:W-:Y:S02]  /*9690*/  WARPGROUP.DEPBAR.LE gsb0, 0x0 ;  /* 0x00008000000079c5 */ /* 0x000fe40000010000 */
[----:B------:R-:W-:-:S08]  /*96a0*/  WARPGROUP.ARRIVE ;  /* 0x00000000000079c5 */ /* 0x000fd00000000000 */
[----:B------:R-:W-:Y:S01]  /*96b0*/  HGMMA.64x16x16.F32.BF16 R56, gdesc[UR52].tnspA.tnspB, R56, gsb0 ;  /* 0x60200000343879f0 */ /* 0x000fe20008001838 */
[----:B------:R-:W-:Y:S01]  /*96c0*/  R2UR UR24, R23 ;  /* 0x00000000171872ca */ /* 0x000fe200000e0000 */
[----:B------:R-:W-:Y:S01]  /*96d0*/  UMOV UR56, UR52 ;  /* 0x0000003400387c82 */ /* 0x000fe20008000000 */
[----:B------:R-:W-:-:S11]  /*96e0*/  UMOV UR57, UR53 ;  /* 0x0000003500397c82 */ /* 0x000fd60008000000 */
[----:B------:R-:W-:Y:S01]  /*96f0*/  UMOV UR58, UR24 ;  /* 0x00000018003a7c82 */ /* 0x000fe20008000000 */
[----:B------:R-:W-:Y:S02]  /*9700*/  WARPGROUP.DEPBAR.LE gsb0, 0x0 ;  /* 0x00008000000079c5 */ /* 0x000fe40000010000 */
[----:B------:R-:W-:-:S06]  /*9710*/  WARPGROUP.ARRIVE ;  /* 0x00000000000079c5 */ /* 0x000fcc0000000000 */
[----:B------:R-:W-:Y:S01]  /*9720*/  HGMMA.64x16x16.F32.BF16 R64, gdesc[UR56].tnspA.tnspB, R64, gsb0 ;  /* 0x60200000384079f0 */ /* 0x000fe20008001840 */
[----:B------:R-:W-:Y:S01]  /*9730*/  R2UR UR8, R22 ;  /* 0x00000000160872ca */ /* 0x000fe200000e0000 */
[----:B------:R-:W-:Y:S01]  /*9740*/  UMOV UR12, UR52 ;  /* 0x00000034000c7c82 */ /* 0x000fe20008000000 */
[----:B------:R-:W-:Y:S01]  /*9750*/  UMOV UR13, UR53 ;  /* 0x00000035000d7c82 */ /* 0x000fe20008000000 */
[----:B------:R-:W-:-:S10]  /*9760*/  UMOV UR15, 0x40 ;  /* 0x00000040000f7882 */ /* 0x000fd40000000000 */
[----:B------:R-:W-:Y:S01]  /*9770*/  UMOV UR14, UR8 ;  /* 0x00000008000e7c82 */ /* 0x000fe20008000000 */
[----:B------:R-:W-:Y:S02]  /*9780*/  WARPGROUP.DEPBAR.LE gsb0, 0x0 ;  /* 0x00008000000079c5 */ /* 0x000fe40000010000 */
[----:B------:R-:W-:-:S06]  /*9790*/  WARPGROUP.ARRIVE ;  /* 0x00000000000079c5 */ /* 0x000fcc0000000000 */
[----:B------:R-:W-:Y:S01]  /*97a0*/  HGMMA.64x16x16.F32.BF16 R72, gdesc[UR12].tnspA.tnspB, R72, gsb0 ;  /* 0x602000000c4879f0 */ /* 0x000fe20008001848 */
[----:B------:R-:W-:-:S05]  /*97b0*/  VIADD R22, R24, 0x180 ;  /* 0x0000018018167836 */ /* 0x000fca0000000000 */
        /* <DEDUP_REMOVED lines=8> */
[----:B------:R-:W-:Y:S01]  /*9840*/  R2UR UR4, R25 ;  /* 0x00000000190472ca */ /* 0x000fe200000e0000 */
[----:B------:R-:W-:Y:S01]  /*9850*/  IMAD.U32 R218, RZ, RZ, UR10 ;  /* 0x0000000affda7e24 */ /* 0x000fe2000f8e00ff */
[----:B------:R-:W-:Y:S01]  /*9860*/  UMOV UR8, UR52 ;  /* 0x0000003400087c82 */ /* 0x000fe20008000000 */
[----:B------:R-:W-:Y:S01]  /*9870*/  IMAD.U32 R219, RZ, RZ, UR11 ;  /* 0x0000000bffdb7e24 */ /* 0x000fe2000f8e00ff */
[----:B------:R-:W-:Y:S01]  /*9880*/  UMOV UR9, UR53 ;  /* 0x0000003500097c82 */ /* 0x000fe20008000000 */
[----:B------:R-:W-:-:S08]  /*9890*/  UMOV UR11, 0x40 ;  /* 0x00000040000b7882 */ /* 0x000fd00000000000 */
[----:B------:R-:W-:Y:S01]  /*98a0*/  UMOV UR10, UR4 ;  /* 0x00000004000a7c82 */ /* 0x000fe20008000000 */
[----:B------:R-:W-:Y:S02]  /*98b0*/  WARPGROUP.DEPBAR.LE gsb0, 0x0 ;  /* 0x00008000000079c5 */ /* 0x000fe40000010000 */
[----:B------:R-:W-:-:S06]  /*98c0*/  WARPGROUP.ARRIVE ;  /* 0x00000000000079c5 */ /* 0x000fcc0000000000 */
[----:B------:R-:W-:Y:S01]  /*98d0*/  HGMMA.64x16x16.F32.BF16 R88, gdesc[UR8].tnspA.tnspB, R88, gsb0 ;  /* 0x60200000085879f0 */ /* 0x000fe20008001858 */
[----:B------:R-:W-:Y:S01]  /*98e0*/  VIADD R25, R237, 0x80 ;  /* 0x00000080ed197836 */ /* 0x000fe20000000000 */
[----:B------:R-:W-:-:S04]  /*98f0*/  R2UR UR46, R26 ;  /* 0x000000001a2e72ca */ /* 0x000fc800000e0000 */
[----:B------:R-:W-:Y:S01]  /*9900*/  R2UR UR44, R25 ;  /* 0x00000000192c72ca */ /* 0x000fe200000e0000 */
[----:B------:R-:W-:Y:S01]  /*9910*/  UMOV UR47, 0x40 ;  /* 0x00000040002f7882 */ /* 0x000fe20000000000 */
[----:B------:R-:W-:Y:S01]  /*9920*/  UMOV UR45, 0x40000040 ;  /* 0x40000040002d7882 */ /* 0x000fe20000000000 */
[----:B------:R-:W-:Y:S02]  /*9930*/  WARPGROUP.DEPBAR.LE gsb0, 0x0 ;  /* 0x00008000000079c5 */ /* 0x000fe40000010000 */
[----:B------:R-:W-:-:S08]  /*9940*/  WARPGROUP.ARRIVE ;  /* 0x00000000000079c5 */ /* 0x000fd00000000000 */
[----:B------:R-:W-:Y:S01]  /*9950*/  HGMMA.64x16x16.F32.BF16 R56, gdesc[UR44].tnspA.tnspB, R56, gsb0 ;  /* 0x602000002c3879f0 */ /* 0x000fe20008001838 */
[----:B------:R-:W-:-:S05]  /*9960*/  VIADD R26, R24, 0x90 ;  /* 0x00000090181a7836 */ /* 0x000fca0000000000 */
        /* <DEDUP_REMOVED lines=36> */
[----:B------:R-:W-:Y:S02]  /*9bb0*/  WARPGROUP.DEPBAR.LE gsb0, 0x0 ;  /* 0x00008000000079c5 */ /* 0x000fe40000010000 */
[----:B------:R-:W-:-:S08]  /*9bc0*/  WARPGROUP.ARRIVE ;  /* 0x00000000000079c5 */ /* 0x000fd00000000000 */
[----:B------:R-:W-:Y:S01]  /*9bd0*/  HGMMA.64x16x16.F32.BF16 R88, gdesc[UR48].tnspA.tnspB, R88, gsb0 ;  /* 0x60200000305879f0 */ /* 0x000fe20008001858 */
[----:B------:R-:W-:Y:S02]  /*9be0*/  VIADD R26, R24, 0x20 ;  /* 0x00000020181a7836 */ /* 0x000fe40000000000 */
[----:B------:R-:W-:-:S03]  /*9bf0*/  VIADD R25, R237, 0x100 ;  /* 0x00000100ed197836 */ /* 0x000fc60000000000 */
[----:B------:R-:W-:Y:S02]  /*9c00*/  R2UR UR26, R26 ;  /* 0x000000001a1a72ca */ /* 0x000fe400000e0000 */
        /* <DEDUP_REMOVED lines=8> */
[----:B------:R-:W-:Y:S01]  /*9c90*/  UMOV UR40, UR24 ;  /* 0x0000001800287c82 */ /* 0x000fe20008000000 */
[----:B------:R-:W-:Y:S01]  /*9ca0*/  UMOV UR41, UR25 ;  /* 0x0000001900297c82 */ /* 0x000fe20008000000 */
[----:B------:R-:W-:Y:S01]  /*9cb0*/  UMOV UR43, 0x40 ;  /* 0x00000040002b7882 */ /* 0x000fe20000000000 */
[----:B------:R-:W-:Y:S02]  /*9cc0*/  WARPGROUP.DEPBAR.LE gsb0, 0x0 ;  /* 0x00008000000079c5 */ /* 0x000fe40000010000 */
[----:B------:R-:W-:-:S07]  /*9cd0*/  WARPGROUP.ARRIVE ;  /* 0x00000000000079c5 */ /* 0x000fce0000000000 */
        /* <DEDUP_REMOVED lines=51> */
[----:B------:R-:W-:-:S03]  /*a010*/  IMAD.U32 R216, RZ, RZ, UR14 ;  /* 0x0000000effd87e24 */ /* 0x000fc6000f8e00ff */
[----:B------:R-:W-:Y:S01]  /*a020*/  R2UR UR14, R25 ;  /* 0x00000000190e72ca */ /* 0x000fe200000e0000 */
[----:B------:R-:W-:Y:S01]  /*a030*/  IMAD.U32 R217, RZ, RZ, UR15 ;  /* 0x0000000fffd97e24 */ /* 0x000fe2000f8e00ff */
[----:B------:R-:W-:Y:S01]  /*a040*/  UMOV UR12, UR4 ;  /* 0x00000004000c7c82 */ /* 0x000fe20008000000 */
[----:B------:R-:W-:Y:S01]  /*a050*/  UMOV UR13, UR5 ;  /* 0x00000005000d7c82 */ /* 0x000fe20008000000 */
[----:B------:R-:W-:Y:S01]  /*a060*/  UMOV UR15, 0x40 ;  /* 0x00000040000f7882 */ /* 0x000fe20000000000 */
[----:B------:R-:W-:Y:S02]  /*a070*/  WARPGROUP.DEPBAR.LE gsb0, 0x0 ;  /* 0x00008000000079c5 */ /* 0x000fe40000010000 */
[----:B------:R-:W-:-:S06]  /*a080*/  WARPGROUP.ARRIVE ;  /* 0x00000000000079c5 */ /* 0x000fcc0000000000 */
        /* <DEDUP_REMOVED lines=11> */
[----:B------:R-:W-:Y:S02]  /*a140*/  IMAD.U32 R22, RZ, RZ, UR58 ;  /* 0x0000003aff167e24 */ /* 0x000fe4000f8e00ff */
[----:B------:R-:W-:Y:S01]  /*a150*/  IMAD.U32 R23, RZ, RZ, UR59 ;  /* 0x0000003bff177e24 */ /* 0x000fe2000f8e00ff */
[----:B------:R-:W-:Y:S02]  /*a160*/  WARPGROUP.DEPBAR.LE gsb0, 0x0 ;  /* 0x00008000000079c5 */ /* 0x000fe40000010000 */
[----:B-1----:R-:W-:Y:S05]  /*a170*/  @P0 BRA `(.L_x_328) ;  /* 0x0000000000040947 */ /* 0x002fea0003800000 */
[----:B------:R-:W-:Y:S01]  /*a180*/  BPT.TRAP 0x1 ;  /* 0x000000040000795c */ /* 0x000fe20000300000 */
.L_x_328:
[----:B------:R-:W-:Y:S01]  /*a190*/  VIADD R24, R5, 0x500 ;  /* 0x0000050005187836 */ /* 0x000fe20000000000 */
[----:B------:R-:W-:Y:S01]  /*a1a0*/  R2UR UR58, R20 ;  /* 0x00000000143a72ca */ /* 0x000fe200000e0000 */
[----:B------:R-:W-:Y:S01]  /*a1b0*/  UMOV UR57, 0x40000040 ;  /* 0x4000004000397882 */ /* 0x000fe20000000000 */
[----:B------:R-:W-:Y:S01]  /*a1c0*/  R2UR UR59, R21 ;  /* 0x00000000153b72ca */ /* 0x000fe200000e0000 */
[----:B------:R-:W-:Y:S01]  /*a1d0*/  VIADD R20, R5, 0x580 ;  /* 0x0000058005147836 */ /* 0x000fe20000000000 */
[----:B------:R-:W-:Y:S01]  /*a1e0*/  R2UR UR56, R24 ;  /* 0x00000000183872ca */ /* 0x000fe200000e0000 */
[----:B------:R-:W-:-:S05]  /*a1f0*/  VIADD R24, R17, 0x31838 ;  /* 0x0003183811187836 */ /* 0x000fca0000000000 */
[----:B------:R-:W-:-:S04]  /*a200*/  PRMT R24, RZ, 0x654, R24 ;  /* 0x00000654ff187816 */ /* 0x000fc80000000018 */
[----:B------:R1:W-:Y:S02]  /*a210*/  SYNCS.ARRIVE.TRANS64.RED.A1T0 RZ, [R24+URZ], RZ ;  /* 0x000000ff18ff79a7 */ /* 0x0003e4000810043f */
[----:B-1----:R-:W-:-:S06]  /*a220*/  WARPGROUP.ARRIVE ;  /* 0x00000000000079c5 */ /* 0x002fcc0000000000 */
        /* <DEDUP_REMOVED lines=41> */
[----:B------:R-:W-:-:S04]  /*a4c0*/  PLOP3.LUT P0, PT, PT, PT, UP1, 0x40, 0x0 ;  /* 0x000000000000781c */ /* 0x000fc80003f0e818 */
[----:B------:R-:W-:Y:S01]  /*a4d0*/  HGMMA.64x16x16.F32.BF16 R96, gdesc[UR52].tnspA.tnspB, R96, gsb0 ;  /* 0x60200000346079f0 */ /* 0x000fe20008001860 */
[----:B------:R-:W-:Y:S01]  /*a4e0*/  R2UR UR54, R22 ;  /* 0x00000000163672ca */ /* 0x000fe200000e0000 */
[----:B------:R1:W-:Y:S01]  /*a4f0*/  REDG.E.ADD.F32x4.FTZ.RN.STRONG.GPU desc[UR60][R8.64+0x4000], R24 ;  /* 0x00400018080079a6 */ /* 0x0003e2000c10f7bc */
[----:B------:R-:W-:Y:S02]  /*a500*/  R2UR UR55, R23 ;  /* 0x00000000173772ca */ /* 0x000fe400000e0000 */
[----:B------:R-:W-:Y:S01]  /*a510*/  R2UR UR44, R5 ;  /* 0x00000000052c72ca */ /* 0x000fe200000e0000 */
[----:B------:R-:W-:Y:S02]  /*a520*/  WARPGROUP.DEPBAR.LE gsb0, 0x0 ;  /* 0x00008000000079c5 */ /* 0x000fe40000010000 */
[----:B------:R-:W-:Y:S01]  /*a530*/  WARPGROUP.ARRIVE ;  /* 0x00000000000079c5 */ /* 0x000fe20000000000 */
[----:B------:R-:W-:Y:S01]  /*a540*/  UMOV UR41, UR25 ;  /* 0x0000001900297c82 */ /* 0x000fe20008000000 */
[----:B------:R-:W-:Y:S01]  /*a550*/  UMOV UR37, UR25 ;  /* 0x0000001900257c82 */ /* 0x000fe20008000000 */
[----:B------:R-:W-:Y:S01]  /*a560*/  UMOV UR33, UR25 ;  /* 0x0000001900217c82 */ /* 0x000fe20008000000 */
[----:B------:R-:W-:Y:S01]  /*a570*/  UMOV UR21, UR5 ;  /* 0x0000000500157c82 */ /* 0x000fe20008000000 */
[----:B------:R-:W-:-:S03]  /*a580*/  UMOV UR17, UR5 ;  /* 0x0000000500117c82 */ /* 0x000fc60008000000 */
[----:B------:R-:W-:Y:S01]  /*a590*/  HGMMA.64x16x16.F32.BF16 R104, gdesc[UR52].tnspA.tnspB, R104, gsb0 ;  /* 0x60200000346879f0 */ /* 0x000fe20008001868 */
[----:B------:R-:W-:Y:S01]  /*a5a0*/  R2UR UR54, R216 ;  /* 0x00000000d83672ca */ /* 0x000fe200000e0000 */
[----:B------:R-:W-:Y:S01]  /*a5b0*/  UMOV UR13, UR5 ;  /* 0x00000005000d7c82 */ /* 0x000fe20008000000 */
[----:B------:R-:W-:Y:S01]  /*a5c0*/  R2UR UR55, R217 ;  /* 0x00000000d93772ca */ /* 0x000fe200000e0000 */
[----:B------:R1:W-:Y:S01]  /*a5d0*/  REDG.E.ADD.F32x4.FTZ.RN.STRONG.GPU desc[UR60][R8.64+0x4800], R28 ;  /* 0x0048001c080079a6 */ /* 0x0003e2000c10f7bc */
[----:B------:R-:W-:-:S03]  /*a5e0*/  VIADD R5, R237, 0x500 ;  /* 0x00000500ed057836 */ /* 0x000fc60000000000 */
[----:B------:R1:W-:Y:S01]  /*a5f0*/  REDG.E.ADD.F32x4.FTZ.RN.STRONG.GPU desc[UR60][R8.64+0x5000], R32 ;  /* 0x00500020080079a6 */ /* 0x0003e2000c10f7bc */
[----:B------:R-:W-:Y:S02]  /*a600*/  WARPGROUP.DEPBAR.LE gsb0, 0x0 ;  /* 0x00008000000079c5 */ /* 0x000fe40000010000 */
[----:B------:R-:W-:Y:S01]  /*a610*/  WARPGROUP.ARRIVE ;  /* 0x00000000000079c5 */ /* 0x000fe20000000000 */
[----:B------:R-:W-:Y:S01]  /*a620*/  R2UR UR24, R5 ;  /* 0x00000000051872ca */ /* 0x000fe200000e0000 */
[----:B------:R-:W-:Y:S01]  /*a630*/  VIADD R237, R237, 0x580 ;  /* 0x00000580eded7836 */ /* 0x000fe20000000000 */
[----:B------:R1:W-:Y:S03]  /*a640*/  REDG.E.ADD.F32x4.FTZ.RN.STRONG.GPU desc[UR60][R8.64+0x5800], R36 ;  /* 0x00580024080079a6 */ /* 0x0003e6000c10f7bc */
[----:B------:R-:W-:Y:S01]  /*a650*/  HGMMA.64x16x16.F32.BF16 R112, gdesc[UR52].tnspA.tnspB, R112, gsb0 ;  /* 0x60200000347079f0 */ /* 0x000fe20008001870 */
[----:B------:R-:W-:Y:S01]  /*a660*/  R2UR UR54, R218 ;  /* 0x00000000da3672ca */ /* 0x000fe200000e0000 */
[----:B------:R1:W-:Y:S01]  /*a670*/  REDG.E.ADD.F32x4.FTZ.RN.STRONG.GPU desc[UR60][R8.64+0x6000], R40 ;  /* 0x00600028080079a6 */ /* 0x0003e2000c10f7bc */
[----:B------:R-:W-:-:S05]  /*a680*/  R2UR UR55, R219 ;  /* 0x00000000db3772ca */ /* 0x000fca00000e0000 */
[----:B------:R-:W-:Y:S01]  /*a690*/  UMOV UR40, UR24 ;  /* 0x0000001800287c82 */ /* 0x000fe20008000000 */
[----:B------:R-:W-:Y:S01]  /*a6a0*/  UMOV UR36, UR24 ;  /* 0x0000001800247c82 */ /* 0x000fe20008000000 */
[----:B------:R-:W-:Y:S01]  /*a6b0*/  UMOV UR32, UR24 ;  /* 0x0000001800207c82 */ /* 0x000fe20008000000 */
[----:B------:R-:W-:Y:S01]  /*a6c0*/  R2UR UR4, R237 ;  /* 0x00000000ed0472ca */ /* 0x000fe200000e0000 */
[----:B------:R1:W-:Y:S04]  /*a6d0*/  REDG.E.ADD.F32x4.FTZ.RN.STRONG.GPU desc[UR60][R8.64+0x6800], R44 ;  /* 0x0068002c080079a6 */ /* 0x0003e8000c10f7bc */
[----:B------:R1:W-:Y:S04]  /*a6e0*/  REDG.E.ADD.F32x4.FTZ.RN.STRONG.GPU desc[UR60][R8.64+0x7000], R48 ;  /* 0x00700030080079a6 */ /* 0x0003e8000c10f7bc */
[----:B------:R1:W-:Y:S04]  /*a6f0*/  REDG.E.ADD.F32x4.FTZ.RN.STRONG.GPU desc[UR60][R8.64+0x7800], R52 ;  /* 0x00780034080079a6 */ /* 0x0003e8000c10f7bc */
        /* <DEDUP_REMOVED lines=69> */
[----:B-1----:R-:W-:Y:S05]  /*ab50*/  @P0 BRA `(.L_x_329) ;  /* 0x0000000000040947 */ /* 0x002fea0003800000 */
[----:B------:R-:W-:Y:S01]  /*ab60*/  BPT.TRAP 0x1 ;  /* 0x000000040000795c */ /* 0x000fe20000300000 */
.L_x_329:
[----:B------:R-:W-:Y:S01]  /*ab70*/  R2UR UR4, R228 ;  /* 0x00000000e40472ca */ /* 0x000fe200000e0000 */
[----:B------:R-:W-:Y:S02]  /*ab80*/  VIADD R3, R3, 0x1 ;  /* 0x0000000103037836 */ /* 0x000fe40000000000 */
[----:B------:R-:W-:Y:S02]  /*ab90*/  VIADD R2, R2, 0x1 ;  /* 0x0000000102027836 */ /* 0x000fe40000000000 */
[----:B------:R-:W-:Y:S01]  /*aba0*/  VIADD R16, R16, 0x31820 ;  /* 0x0003182010107836 */ /* 0x000fe20000000000 */
[----:B------:R-:W-:Y:S02]  /*abb0*/  ISETP.GE.AND P1, PT, R3, R234, PT ;  /* 0x000000ea0300720c */ /* 0x000fe40003f26270 */
[----:B------:R-:W-:Y:S02]  /*abc0*/  ISETP.NE.AND P0, PT, R2, 0x2, PT ;  /* 0x000000020200780c */ /* 0x000fe40003f05270 */
[----:B------:R-:W-:-:S02]  /*abd0*/  PRMT R16, RZ, 0x654, R16 ;  /* 0x00000654ff107816 */ /* 0x000fc40000000010 */
[----:B------:R-:W-:Y:S01]  /*abe0*/  SEL R6, RZ, 0x1, P0 ;  /* 0x00000001ff067807 */ /* 0x000fe20000000000 */
[----:B------:R-:W-:Y:S01]  /*abf0*/  ULOP3.LUT UR4, UR4, 0x1, URZ, 0x3c, !UPT ;  /* 0x0000000104047892 */ /* 0x000fe2000f8e3c3f */
[----:B------:R1:W-:Y:S01]  /*ac00*/  SYNCS.ARRIVE.TRANS64.RED.A1T0 RZ, [R16+URZ], RZ ;  /* 0x000000ff10ff79a7 */ /* 0x0003e2000810043f */
[----:B------:R-:W-:Y:S02]  /*ac10*/  SEL R2, R2, RZ, P0 ;  /* 0x000000ff02027207 */ /* 0x000fe40000000000 */
[----:B------:R-:W-:Y:S02]  /*ac20*/  LOP3.LUT R19, R19, R6, RZ, 0x3c, !PT ;  /* 0x0000000613137212 */ /* 0x000fe400078e3cff */
[----:B------:R-:W-:Y:S01]  /*ac30*/  IMAD.U32 R228, RZ, RZ, UR4 ;  /* 0x00000004ffe47e24 */ /* 0x000fe2000f8e00ff */
[----:B------:R-:W-:Y:S06]  /*ac40*/  @!P1 BRA `(.L_x_330) ;  /* 0xffffff6800b09947 */ /* 0x000fec000383ffff */
        /* <DEDUP_REMOVED lines=82> */
.L_x_309:
[----:B------:R-:W-:Y:S05]  /*b170*/  @P0 BRA `(.L_x_331) ;  /* 0x0000001000200947 */ /* 0x000fea0003800000 */
[----:B------:R-:W2:Y:S01]  /*b180*/  S2UR UR4, SR_CgaCtaId ;  /* 0x00000000000479c3 */ /* 0x000ea20000008800 */
[----:B------:R-:W-:Y:S02]  /*b190*/  UMOV UR37, 0x400 ;  /* 0x0000040000257882 */ /* 0x000fe40000000000 */
[----:B--2---:R-:W-:-:S06]  /*b1a0*/  ULEA UR37, UR4, UR37, 0x18 ;  /* 0x0000002504257291 */ /* 0x004fcc000f8ec03f */
[----:B-1----:R-:W-:-:S05]  /*b1b0*/  IMAD.U32 R16, RZ, RZ, UR37 ;  /* 0x00000025ff107e24 */ /* 0x002fca000f8e00ff */
        /* <DEDUP_REMOVED lines=18> */
.L_x_332:
        /* <DEDUP_REMOVED lines=20> */
.L_x_333:
        /* <DEDUP_REMOVED lines=18> */
.L_x_334:
        /* <DEDUP_REMOVED lines=18> */
.L_x_335:
[----:B------:R-:W1:Y:S01]  /*b660*/  S2R R0, SR_TID.X ;  /* 0x0000000000007919 */ /* 0x000e620000002100 */
[----:B------:R-:W-:Y:S05]  /*b670*/  WARPSYNC.ALL ;  /* 0x0000000000007948 */ /* 0x000fea0003800000 */
[----:B------:R-:W-:Y:S01]  /*b680*/  BAR.SYNC.DEFER_BLOCKING 0x1, 0x100 ;  /* 0x0044000000007b1d */ /* 0x000fe20000010000 */
        /* <DEDUP_REMOVED lines=12> */
[----:B------:R-:W-:Y:S01]  /*b750*/  F2FP.BF16.F32.PACK_AB R155, R159, R158 ;  /* 0x0000009e9f9b723e */ /* 0x000fe200000010ff */
[----:B-1----:R-:W-:Y:S01]  /*b760*/  VIADD R6, R0, 0xffffff80 ;  /* 0xffffff8000067836 */ /* 0x002fe20000000000 */
[----:B------:R-:W-:Y:S02]  /*b770*/  F2FP.BF16.F32.PACK_AB R161, R163, R162 ;  /* 0x000000a2a3a1723e */ /* 0x000fe400000010ff */
[----:B------:R-:W-:Y:S01]  /*b780*/  F2FP.BF16.F32.PACK_AB R168, R169, R168 ;  /* 0x000000a8a9a8723e */ /* 0x000fe200000010ff */
[----:B------:R-:W-:Y:S01]  /*b790*/  IMAD.SHL.U32 R0, R6, 0x40, RZ ;  /* 0x0000004006007824 */ /* 0x000fe200078e00ff */
[----:B------:R-:W-:-:S02]  /*b7a0*/  SHF.R.S32.HI R7, RZ, 0x1f, R6 ;  /* 0x0000001fff077819 */ /* 0x000fc40000011406 */
[----:B------:R-:W-:Y:S02]  /*b7b0*/  F2FP.BF16.F32.PACK_AB R162, R165, R164 ;  /* 0x000000a4a5a2723e */ /* 0x000fe400000010ff */
[CC--:B------:R-:W-:Y:S02]  /*b7c0*/  LEA.HI R2, R7.reuse, R6.reuse, RZ, 0x5 ;  /* 0x0000000607027211 */ /* 0x0c0fe400078f28ff */
        /* <DEDUP_REMOVED lines=12> */
[----:B------:R-:W-:-:S02]  /*b890*/  SHF.R.U32.HI R3, RZ, 0x3, R2 ;  /* 0x00000003ff037819 */ /* 0x000fc40000011602 */
[----:B------:R-:W-:Y:S01]  /*b8a0*/  SHF.R.S32.HI R6, RZ, 0x7, R6 ;  /* 0x00000007ff067819 */ /* 0x000fe20000011406 */
[----:B------:R-:W1:Y:S01]  /*b8b0*/  SHFL.IDX PT, R2, R8, RZ, 0x1f ;  /* 0x00001fff08027589 */ /* 0x000e6200000e0000 */
[----:B------:R-:W-:Y:S02]  /*b8c0*/  LOP3.LUT R0, R0, R3, RZ, 0x3c, !PT ;  /* 0x0000000300007212 */ /* 0x000fe400078e3cff */
[----:B------:R-:W-:Y:S01]  /*b8d0*/  F2FP.BF16.F32.PACK_AB R163, R167, R166 ;  /* 0x000000a6a7a3723e */ /* 0x000fe200000010ff */
[----:B------:R-:W-:Y:S01]  /*b8e0*/  IMAD R5, R6, 0xa, R5 ;  /* 0x0000000a06057824 */ /* 0x000fe200078e0205 */
[----:B------:R-:W-:Y:S02]  /*b8f0*/  F2FP.BF16.F32.PACK_AB R169, R171, R170 ;  /* 0x000000aaaba9723e */ /* 0x000fe400000010ff */
[----:B------:R-:W-:Y:S01]  /*b900*/  F2FP.BF16.F32.PACK_AB R176, R177, R176 ;  /* 0x000000b0b1b0723e */ /* 0x000fe200000010ff */
[----:B------:R-:W-:Y:S01]  /*b910*/  IMAD.U32 R0, R5, 0x200, R0 ;  /* 0x0000020005007824 */ /* 0x000fe200078e0000 */
[----:B------:R-:W-:-:S02]  /*b920*/  F2FP.BF16.F32.PACK_AB R170, R173, R172 ;  /* 0x000000acadaa723e */ /* 0x000fc400000010ff */
[----:B------:R-:W-:Y:S02]  /*b930*/  F2FP.BF16.F32.PACK_AB R171, R175, R174 ;  /* 0x000000aeafab723e */ /* 0x000fe400000010ff */
[----:B------:R-:W-:Y:S02]  /*b940*/  LEA R0, R0, UR37, 0x1 ;  /* 0x0000002500007c11 */ /* 0x000fe4000f8e08ff */
[----:B------:R-:W-:Y:S02]  /*b950*/  F2FP.BF16.F32.PACK_AB R177, R179, R178 ;  /* 0x000000b2b3b1723e */ /* 0x000fe400000010ff */
[----:B------:R-:W-:Y:S01]  /*b960*/  F2FP.BF16.F32.PACK_AB R184, R185, R184 ;  /* 0x000000b8b9b8723e */ /* 0x000fe200000010ff */
[----:B------:R2:W-:Y:S01]  /*b970*/  STSM.16.MT88.4 [R0+0xa000], R136 ;  /* 0x00a0008800007844 */ /* 0x0005e20000004200 */
[----:B------:R-:W-:Y:S02]  /*b980*/  F2FP.BF16.F32.PACK_AB R178, R181, R180 ;  /* 0x000000b4b5b2723e */ /* 0x000fe400000010ff */
[----:B------:R-:W-:Y:S01]  /*b990*/  F2FP.BF16.F32.PACK_AB R179, R183, R182 ;  /* 0x000000b6b7b3723e */ /* 0x000fe200000010ff */
[----:B------:R2:W-:Y:S01]  /*b9a0*/  STSM.16.MT88.4 [R0+0xf000], R144 ;  /* 0x00f0009000007844 */ /* 0x0005e20000004200 */
[----:B------:R-:W-:-:S02]  /*b9b0*/  F2FP.BF16.F32.PACK_AB R185, R187, R186 ;  /* 0x000000babbb9723e */ /* 0x000fc400000010ff */
[----:B------:R-:W-:Y:S01]  /*b9c0*/  F2FP.BF16.F32.PACK_AB R192, R193, R192 ;  /* 0x000000c0c1c0723e */ /* 0x000fe200000010ff */
[----:B------:R2:W-:Y:S01]  /*b9d0*/  STSM.16.MT88.4 [R0+0xa800], R152 ;  /* 0x00a8009800007844 */ /* 0x0005e20000004200 */
        /* <DEDUP_REMOVED lines=19> */
[----:B------:R-:W-:Y:S02]  /*bb10*/  F2FP.BF16.F32.PACK_AB R96, R97, R96 ;  /* 0x000000606160723e */ /* 0x000fe400000010ff */
[----:B------:R-:W-:Y:S01]  /*bb20*/  F2FP.BF16.F32.PACK_AB R4, R57, R56 ;  /* 0x000000383904723e */ /* 0x000fe200000010ff */
[----:B------:R2:W-:Y:S01]  /*bb30*/  STSM.16.MT88.4 [R0+0x11000], R208 ;  /* 0x011000d000007844 */ /* 0x0005e20000004200 */
[----:B------:R-:W-:Y:S02]  /*bb40*/  F2FP.BF16.F32.PACK_AB R5, R59, R58 ;  /* 0x0000003a3b05723e */ /* 0x000fe400000010ff */
[----:B------:R-:W-:-:S02]  /*bb50*/  F2FP.BF16.F32.PACK_AB R6, R61, R60 ;  /* 0x0000003c3d06723e */ /* 0x000fc400000010ff */
[----:B------:R-:W-:Y:S02]  /*bb60*/  F2FP.BF16.F32.PACK_AB R7, R63, R62 ;  /* 0x0000003e3f07723e */ /* 0x000fe400000010ff */
[----:B------:R-:W-:Y:S02]  /*bb70*/  F2FP.BF16.F32.PACK_AB R97, R99, R98 ;  /* 0x000000626361723e */ /* 0x000fe400000010ff */
[----:B------:R-:W-:Y:S01]  /*bb80*/  F2FP.BF16.F32.PACK_AB R64, R65, R64 ;  /* 0x000000404140723e */ /* 0x000fe200000010ff */
[----:B------:R2:W-:Y:S01]  /*bb90*/  STSM.16.MT88.4 [R0], R4 ;  /* 0x0000000400007844 */ /* 0x0005e20000004200 */
[----:B------:R-:W-:Y:S02]  /*bba0*/  F2FP.BF16.F32.PACK_AB R98, R101, R100 ;  /* 0x000000646562723e */ /* 0x000fe400000010ff */
[----:B------:R-:W-:Y:S02]  /*bbb0*/  F2FP.BF16.F32.PACK_AB R99, R103, R102 ;  /* 0x000000666763723e */ /* 0x000fe400000010ff */
[----:B------:R-:W-:-:S02]  /*bbc0*/  F2FP.BF16.F32.PACK_AB R65, R67, R66 ;  /* 0x000000424341723e */ /* 0x000fc400000010ff */
[----:B------:R-:W-:Y:S01]  /*bbd0*/  F2FP.BF16.F32.PACK_AB R104, R105, R104 ;  /* 0x000000686968723e */ /* 0x000fe200000010ff */
[----:B------:R2:W-:Y:S01]  /*bbe0*/  STSM.16.MT88.4 [R0+0x5000], R96 ;  /* 0x0050006000007844 */ /* 0x0005e20000004200 */
[----:B------:R-:W-:Y:S02]  /*bbf0*/  F2FP.BF16.F32.PACK_AB R66, R69, R68 ;  /* 0x000000444542723e */ /* 0x000fe400000010ff */
[----:B------:R-:W-:Y:S02]  /*bc00*/  F2FP.BF16.F32.PACK_AB R67, R71, R70 ;  /* 0x000000464743723e */ /* 0x000fe400000010ff */
[----:B------:R-:W-:Y:S02]  /*bc10*/  F2FP.BF16.F32.PACK_AB R105, R107, R106 ;  /* 0x0000006a6b69723e */ /* 0x000fe400000010ff */
[----:B------:R-:W-:Y:S01]  /*bc20*/  F2FP.BF16.F32.PACK_AB R72, R73, R72 ;  /* 0x000000484948723e */ /* 0x000fe200000010ff */
[----:B------:R2:W-:Y:S01]  /*bc30*/  STSM.16.MT88.4 [R0+0x800], R64 ;  /* 0x0008004000007844 */ /* 0x0005e20000004200 */
[----:B------:R-:W-:-:S02]  /*bc40*/  F2FP.BF16.F32.PACK_AB R106, R109, R108 ;  /* 0x0000006c6d6a723e */ /* 0x000fc400000010ff */
[----:B------:R-:W-:Y:S02]  /*bc50*/  F2FP.BF16.F32.PACK_AB R107, R111, R110 ;  /* 0x0000006e6f6b723e */ /* 0x000fe400000010ff */
[----:B------:R-:W-:Y:S02]  /*bc60*/  F2FP.BF16.F32.PACK_AB R73, R75, R74 ;  /* 0x0000004a4b49723e */ /* 0x000fe400000010ff */
[----:B------:R-:W-:Y:S01]  /*bc70*/  F2FP.BF16.F32.PACK_AB R112, R113, R112 ;  /* 0x000000707170723e */ /* 0x000fe200000010ff */
[----:B------:R2:W-:Y:S01]  /*bc80*/  STSM.16.MT88.4 [R0+0x5800], R104 ;  /* 0x0058006800007844 */ /* 0x0005e20000004200 */
        /* <DEDUP_REMOVED lines=26> */
[----:B-1----:R-:W-:-:S03]  /*be30*/  ISETP.NE.AND P0, PT, R2, 0x7, PT ;  /* 0x000000070200780c */ /* 0x002fc60003f05270 */
[----:B------:R2:W-:Y:S01]  /*be40*/  STSM.16.MT88.4 [R0+0x7000], R128 ;  /* 0x0070008000007844 */ /* 0x0005e20000004200 */
[----:B------:R-:W-:Y:S01]  /*be50*/  @!PT LDS RZ, [RZ] ;  /* 0x00000000fffff984 */ /* 0x000fe20000000800 */
[----:B------:R-:W-:Y:S01]  /*be60*/  @!PT LDS RZ, [RZ] ;  /* 0x00000000fffff984 */ /* 0x000fe20000000800 */
[----:B------:R-:W-:Y:S01]  /*be70*/  @!PT LDS RZ, [RZ] ;  /* 0x00000000fffff984 */ /* 0x000fe20000000800 */
[----:B------:R1:W-:Y:S06]  /*be80*/  MEMBAR.ALL.CTA ;  /* 0x0000000000007992 */ /* 0x0003ec0000008000 */
[----:B-1----:R-:W1:Y:S02]  /*be90*/  FENCE.VIEW.ASYNC.S ;  /* 0x00000000000073c6 */ /* 0x002e640000000000 */
[----:B-1----:R-:W-:Y:S06]  /*bea0*/  BAR.ARV 0x1, 0x120 ;  /* 0x0044800000007b1d */ /* 0x002fec0000002000 */
[----:B------:R-:W-:Y:S05]  /*beb0*/  @P0 BRA `(.L_x_336) ;  /* 0x0000000000c80947 */ /* 0x000fea0003800000 */
[----:B------:R-:W-:Y:S01]  /*bec0*/  BAR.SYNC.DEFER_BLOCKING 0x1, 0x120 ;  /* 0x0044800000007b1d */ /* 0x000fe20000010000 */
[----:B------:R-:W-:-:S05]  /*bed0*/  ELECT P0, URZ, PT ;  /* 0x00000000003f782f */ /* 0x000fca0003800000 */
[----:B------:R-:W-:Y:S08]  /*bee0*/  BSSY B0, `(.L_x_336) ;  /* 0x000002f000007945 */ /* 0x000ff00003800000 */
[----:B------:R-:W-:Y:S05]  /*bef0*/  @!P0 BRA `(.L_x_337) ;  /* 0x0000000000b48947 */ /* 0x000fea0003800000 */
[----:B------:R-:W1:Y:S01]  /*bf00*/  S2UR UR10, SR_CTAID.X ;  /* 0x00000000000a79c3 */ /* 0x000e620000002500 */
        /* <DEDUP_REMOVED lines=16> */
[----:B-1----:R-:W-:Y:S01]  /*c010*/  UIMAD UR10, UR10, 0x50, URZ ;  /* 0x000000500a0a78a4 */ /* 0x002fe2000f8e023f */
        /* <DEDUP_REMOVED lines=16> */
[----:B-1----:R-:W-:Y:S01]  /*c120*/  UMOV UR8, UR37 ;  /* 0x0000002500087c82 */ /* 0x002fe20008000000 */
[----:B------:R-:W-:Y:S01]  /*c130*/  UTMASTG.4D [UR32], [UR4] ;  /* 0x00000020040073b5 */ /* 0x000fe20008018000 */
[----:B---3--:R-:W-:Y:S01]  /*c140*/  UIADD3 UR16, UR37, 0x5000, URZ ;  /* 0x0000500025107890 */ /* 0x008fe2000fffe03f */
[----:B------:R-:W-:Y:S01]  /*c150*/  UMOV UR17, 0x80 ;  /* 0x0000008000117882 */ /* 0x000fe20000000000 */
[----:B------:R1:W-:Y:S01]  /*c160*/  UTMASTG.4D [UR8], [UR6] ;  /* 0x00000008060073b5 */ /* 0x0003e20008018000 */
[----:B------:R3:W-:Y:S06]  /*c170*/  UTMASTG.4D [UR24], [UR6] ;  /* 0x00000018060073b5 */ /* 0x0007ec0008018000 */
[----:B------:R3:W-:Y:S01]  /*c180*/  UTMASTG.4D [UR16], [UR6] ;  /* 0x00000010060073b5 */ /* 0x0007e20008018000 */
[----:B-1----:R-:W-:Y:S01]  /*c190*/  UIADD3 UR8, UR37, 0x7800, URZ ;  /* 0x0000780025087890 */ /* 0x002fe2000fffe03f */
[----:B------:R-:W-:-:S08]  /*c1a0*/  UMOV UR9, 0xc0 ;  /* 0x000000c000097882 */ /* 0x000fd00000000000 */
[----:B------:R3:W-:Y:S02]  /*c1b0*/  UTMASTG.4D [UR8], [UR6] ;  /* 0x00000008060073b5 */ /* 0x0007e40008018000 */
[----:B---3--:R0:W-:Y:S02]  /*c1c0*/  UTMACMDFLUSH ;  /* 0x00000000000079b7 */ /* 0x0081e40000000000 */
.L_x_337:
[----:B------:R-:W-:Y:S05]  /*c1d0*/  BSYNC B0 ;  /* 0x0000000000007941 */ /* 0x000fea0003800000 */
.L_x_336:
[----:B------:R-:W-:-:S04]  /*c1e0*/  DEPBAR.LE SB0, 0x0 ;  /* 0x000080000000791a */ /* 0x000fc80000000000 */
[----:B------:R-:W-:Y:S05]  /*c1f0*/  EXIT ;  /* 0x000000000000794d */ /* 0x000fea0003800000 */
.L_x_331:
[----:B------:R-:W2:Y:S01]  /*c200*/  S2R R0, SR_TID.X ;  /* 0x0000000000007919 */ /* 0x000ea20000002100 */
[----:B------:R-:W3:Y:S01]  /*c210*/  S2UR UR8, SR_CTAID.Y ;  /* 0x00000000000879c3 */ /* 0x000ee20000002600 */
[----:B------:R-:W-:Y:S01]  /*c220*/  BSSY B0, `(.L_x_338) ;  /* 0x0000033000007945 */ /* 0x000fe20003800000 */
[----:B------:R-:W4:Y:S06]  /*c230*/  S2R R11, SR_CTAID.X ;  /* 0x00000000000b7919 */ /* 0x000f2c0000002500 */
[----:B------:R-:W5:Y:S08]  /*c240*/  LDC.64 R4, c[0x0][0x820] ;  /* 0x00020800ff047b82 */ /* 0x000f700000000a00 */
[----:B------:R-:W4:Y:S08]  /*c250*/  LDC.64 R20, c[0x0][0x808] ;  /* 0x00020200ff147b82 */ /* 0x000f300000000a00 */
[----:B------:R-:W1:Y:S01]  /*c260*/  S2UR UR6, SR_CTAID.Z ;  /* 0x00000000000679c3 */ /* 0x000e620000002700 */
[----:B---3--:R-:W-:Y:S01]  /*c270*/  USHF.R.S32.HI UR9, URZ, 0x1f, UR8 ;  /* 0x0000001f3f097899 */ /* 0x008fe20008011408 */
[----:B--2---:R-:W-:-:S06]  /*c280*/  VIADD R3, R0, 0xffffff80 ;  /* 0xffffff8000037836 */ /* 0x004fcc0000000000 */
[----:B------:R-:W2:Y:S01]  /*c290*/  LDC.64 R12, c[0x0][0x828] ;  /* 0x00020a00ff0c7b82 */ /* 0x000ea20000000a00 */
[----:B------:R-:W-:-:S04]  /*c2a0*/  SHF.R.S32.HI R0, RZ, 0x1f, R3 ;  /* 0x0000001fff007819 */ /* 0x000fc80000011403 */
[----:B------:R-:W-:Y:S01]  /*c2b0*/  LEA.HI R8, R0, R3, RZ, 0x5 ;  /* 0x0000000300087211 */ /* 0x000fe200078f28ff */
[----:B----4-:R-:W-:Y:S02]  /*c2c0*/  IMAD R17, R11, -0x50, R20 ;  /* 0xffffffb00b117824 */ /* 0x010fe400078e0214 */
[----:B------:R-:W3:Y:S01]  /*c2d0*/  LDC.64 R18, c[0x0][0x850] ;  /* 0x00021400ff127b82 */ /* 0x000ee20000000a00 */
[----:B------:R-:W-:Y:S01]  /*c2e0*/  LOP3.LUT R0, R8, 0x1fffffe0, RZ, 0xc0, !PT ;  /* 0x1fffffe008007812 */ /* 0x000fe200078ec0ff */
[----:B-1----:R-:W-:-:S04]  /*c2f0*/  USHF.R.S32.HI UR7, URZ, 0x1f, UR6 ;  /* 0x0000001f3f077899 */ /* 0x002fc80008011406 */
[----:B------:R-:W-:Y:S02]  /*c300*/  IMAD.IADD R0, R3, 0x1, -R0 ;  /* 0x0000000103007824 */ /* 0x000fe400078e0a00 */
[----:B------:R-:W1:Y:S02]  /*c310*/  LDC.64 R22, c[0x0][0x858] ;  /* 0x00021600ff167b82 */ /* 0x000e640000000a00 */
[----:B------:R-:W-:Y:S02]  /*c320*/  IMAD.SHL.U32 R6, R0, 0x8, RZ ;  /* 0x0000000800067824 */ /* 0x000fe400078e00ff */
[----:B-----5:R-:W-:-:S03]  /*c330*/  IMAD R0, R4, UR9, RZ ;  /* 0x0000000904007c24 */ /* 0x020fc6000f8e02ff */
[----:B------:R-:W-:Y:S01]  /*c340*/  SHF.R.S32.HI R7, RZ, 0x1f, R6 ;  /* 0x0000001fff077819 */ /* 0x000fe20000011406 */
[----:B------:R-:W-:Y:S02]  /*c350*/  IMAD R5, R5, UR8, R0 ;  /* 0x0000000805057c24 */ /* 0x000fe4000f8e0200 */
[----:B------:R-:W-:Y:S01]  /*c360*/  IMAD.WIDE.U32 R2, R4, UR8, R6 ;  /* 0x0000000804027c25 */ /* 0x000fe2000f8e0006 */
[----:B------:R-:W-:-:S03]  /*c370*/  SHF.R.S32.HI R4, RZ, 0x5, R8 ;  /* 0x00000005ff047819 */ /* 0x000fc60000011408 */
[----:B------:R-:W-:Y:S01]  /*c380*/  IMAD.IADD R3, R3, 0x1, R5 ;  /* 0x0000000103037824 */ /* 0x000fe200078e0205 */
[C---:B------:R-:W-:Y:S01]  /*c390*/  ISETP.GE.AND P6, PT, R4.reuse, R17, PT ;  /* 0x000000110400720c */ /* 0x040fe20003fc6270 */
[C---:B------:R-:W-:Y:S01]  /*c3a0*/  VIADD R0, R4.reuse, 0x8 ;  /* 0x0000000804007836 */ /* 0x040fe20000000000 */
[----:B------:R-:W-:Y:S01]  /*c3b0*/  SHF.R.S32.HI R5, RZ, 0x1f, R4 ;  /* 0x0000001fff057819 */ /* 0x000fe20000011404 */
[----:B------:R-:W-:Y:S01]  /*c3c0*/  VIADD R8, R4, 0x18 ;  /* 0x0000001804087836 */ /* 0x000fe20000000000 */
[----:B------:R-:W-:Y:S01]  /*c3d0*/  ISETP.GE.OR P2, PT, R6, R21, P6 ;  /* 0x000000150600720c */ /* 0x000fe20003746670 */
[----:B------:R-:W-:Y:S01]  /*c3e0*/  VIADD R10, R4, 0x20 ;  /* 0x00000020040a7836 */ /* 0x000fe20000000000 */
[-C--:B------:R-:W-:Y:S01]  /*c3f0*/  ISETP.GE.AND P5, PT, R0, R17.reuse, PT ;  /* 0x000000110000720c */ /* 0x080fe20003fa6270 */
[----:B------:R-:W-:Y:S01]  /*c400*/  VIADD R0, R4, 0x10 ;  /* 0x0000001004007836 */ /* 0x000fe20000000000 */
[-C--:B------:R-:W-:Y:S01]  /*c410*/  ISETP.GE.AND P3, PT, R8, R17.reuse, PT ;  /* 0x000000110800720c */ /* 0x080fe20003f66270 */
[----:B--2---:R-:W-:Y:S01]  /*c420*/  IMAD.WIDE.U32 R8, R12, UR6, R2 ;  /* 0x000000060c087c25 */ /* 0x004fe2000f8e0002 */
[----:B------:R-:W-:-:S02]  /*c430*/  ISETP.GE.AND P0, PT, R10, R17, PT ;  /* 0x000000110a00720c */ /* 0x000fc40003f06270 */
[----:B------:R-:W-:Y:S01]  /*c440*/  ISETP.GE.AND P4, PT, R0, R17, PT ;  /* 0x000000110000720c */ /* 0x000fe20003f86270 */
[----:B------:R-:W-:Y:S01]  /*c450*/  IMAD R0, R12, UR7, RZ ;  /* 0x000000070c007c24 */ /* 0x000fe2000f8e02ff */
[----:B------:R-:W-:Y:S01]  /*c460*/  ISETP.GE.OR P1, PT, R6, R21, P5 ;  /* 0x000000150600720c */ /* 0x000fe20002f26670 */
[----:B------:R-:W-:-:S04]  /*c470*/  IMAD.WIDE R2, R11, 0x50, R4 ;  /* 0x000000500b027825 */ /* 0x000fc800078e0204 */
[----:B------:R-:W-:-:S04]  /*c480*/  IMAD R13, R13, UR6, R0 ;  /* 0x000000060d0d7c24 */ /* 0x000fc8000f8e0200 */
[----:B------:R-:W-:Y:S01]  /*c490*/  IMAD.IADD R13, R9, 0x1, R13 ;  /* 0x00000001090d7824 */ /* 0x000fe200078e020d */
[----:B------:R-:W-:Y:S06]  /*c4a0*/  @P2 BRA `(.L_x_339) ;  /* 0x0000000000282947 */ /* 0x000fec0003800000 */
[----:B------:R-:W-:Y:S01]  /*c4b0*/  ULDC.64 UR4, c[0x0][0x818] ;  /* 0x0002060000047ab9 */ /* 0x000fe20000000a00 */
        /* <DEDUP_REMOVED lines=9> */
.L_x_339:
[----:B------:R-:W-:Y:S05]  /*c550*/  BSYNC B0 ;  /* 0x0000000000007941 */ /* 0x000fea0003800000 */
.L_x_338:
[----:B------:R-:W-:Y:S01]  /*c560*/  BSSY B0, `(.L_x_340) ;  /* 0x0000010000007945 */ /* 0x000fe20003800000 */
[----:B------:R-:W-:-:S03]  /*c570*/  ISETP.GE.OR P2, PT, R6, R21, P4 ;  /* 0x000000150600720c */ /* 0x000fc60002746670 */
[----:B------:R-:W-:Y:S10]  /*c580*/  @P1 BRA `(.L_x_341) ;  /* 0x0000000000341947 */ /* 0x000ff40003800000 */
[----:B--2---:R-:W-:Y:S01]  /*c590*/  IADD3 R15, P1, R2, 0x8, RZ ;  /* 0x00000008020f7810 */ /* 0x004fe20007f3e0ff */
[----:B------:R-:W-:Y:S01]  /*c5a0*/  ULDC.64 UR4, c[0x0][0x818] ;  /* 0x0002060000047ab9 */ /* 0x000fe20000000a00 */
[----:B------:R-:W-:Y:S02]  /*c5b0*/  IMAD.MOV.U32 R10, RZ, RZ, R8 ;  /* 0x000000ffff0a7224 */ /* 0x000fe400078e0008 */
        /* <DEDUP_REMOVED lines=10> */
.L_x_341:
[----:B------:R-:W-:Y:S05]  /*c660*/  BSYNC B0 ;  /* 0x0000000000007941 */ /* 0x000fea0003800000 */
.L_x_340:
[----:B------:R-:W-:Y:S01]  /*c670*/  BSSY B0, `(.L_x_342) ;  /* 0x0000010000007945 */ /* 0x000fe20003800000 */
[----:B------:R-:W-:-:S03]  /*c680*/  ISETP.GE.OR P1, PT, R6, R21, P3 ;  /* 0x000000150600720c */ /* 0x000fc60001f26670 */
[----:B------:R-:W-:Y:S10]  /*c690*/  @P2 BRA `(.L_x_343) ;  /* 0x0000000000342947 */ /* 0x000ff40003800000 */
[----:B--2-4-:R-:W-:Y:S01]  /*c6a0*/  IADD3 R15, P2, R2, 0x10, RZ ;  /* 0x00000010020f7810 */ /* 0x014fe20007f5e0ff */
        /* <DEDUP_REMOVED lines=12> */
.L_x_343:
[----:B------:R-:W-:Y:S05]  /*c770*/  BSYNC B0 ;  /* 0x0000000000007941 */ /* 0x000fea0003800000 */
.L_x_342:
[----:B------:R-:W-:Y:S01]  /*c780*/  BSSY B0, `(.L_x_344) ;  /* 0x0000011000007945 */ /* 0x000fe20003800000 */
[----:B------:R-:W-:Y:S01]  /*c790*/  ISETP.GE.OR P2, PT, R6, R21, P0 ;  /* 0x000000150600720c */ /* 0x000fe20000746670 */
[----:B------:R-:W-:Y:S02]  /*c7a0*/  VIADD R0, R4, 0x28 ;  /* 0x0000002804007836 */ /* 0x000fe40000000000 */
[----:B------:R-:W-:Y:S10]  /*c7b0*/  @P1 BRA `(.L_x_345) ;  /* 0x0000000000341947 */ /* 0x000ff40003800000 */
[----:B--2-4-:R-:W-:Y:S01]  /*c7c0*/  IADD3 R15, P1, R2, 0x18, RZ ;  /* 0x00000018020f7810 */ /* 0x014fe20007f3e0ff */
[----:B------:R-:W-:Y:S01]  /*c7d0*/  ULDC.64 UR4, c[0x0][0x818] ;  /* 0x0002060000047ab9 */ /* 0x000fe20000000a00 */
[----:B------:R-:W-:-:S03]  /*c7e0*/  IMAD.MOV.U32 R11, RZ, RZ, R13 ;  /* 0x000000ffff0b7224 */ /* 0x000fc600078e000d */
        /* <DEDUP_REMOVED lines=9> */
[----:B------:R2:W-:Y:S02]  /*c880*/  STG.E.128 desc[UR60][R14.64], RZ ;  /* 0x000000ff0e007986 */ /* 0x0005e4000c101d3c */
.L_x_345:
[----:B------:R-:W-:Y:S05]  /*c890*/  BSYNC B0 ;  /* 0x0000000000007941 */ /* 0x000fea0003800000 */
.L_x_344:
[----:B------:R-:W-:Y:S01]  /*c8a0*/  BSSY B0, `(.L_x_346) ;  /* 0x0000010000007945 */ /* 0x000fe20003800000 */
[----:B------:R-:W-:-:S03]  /*c8b0*/  ISETP.GE.AND P1, PT, R0, R17, PT ;  /* 0x000000110000720c */ /* 0x000fc60003f26270 */
        /* <DEDUP_REMOVED lines=14> */
.L_x_347:
[----:B------:R-:W-:Y:S05]  /*c9a0*/  BSYNC B0 ;  /* 0x0000000000007941 */ /* 0x000fea0003800000 */
.L_x_346:
[----:B------:R-:W-:Y:S01]  /*c9b0*/  ISETP.GE.OR P2, PT, R6, R21, P1 ;  /* 0x000000150600720c */ /* 0x000fe20000f46670 */
[----:B------:R-:W-:Y:S01]  /*c9c0*/  ULDC UR4, c[0x0][0x83c] ;  /* 0x00020f0000047ab9 */ /* 0x000fe20000000800 */
[----:B------:R-:W-:Y:S01]  /*c9d0*/  BSSY B0, `(.L_x_348) ;  /* 0x0000010000007945 */ /* 0x000fe20003800000 */
[----:B------:R-:W-:-:S10]  /*c9e0*/  VIADD R0, R4, 0x30 ;  /* 0x0000003004007836 */ /* 0x000fd40000000000 */
[----:B------:R-:W-:Y:S05]  /*c9f0*/  @P2 BRA `(.L_x_349) ;  /* 0x0000000000342947 */ /* 0x000fea0003800000 */
        /* <DEDUP_REMOVED lines=13> */
.L_x_349:
[----:B------:R-:W-:Y:S05]  /*cad0*/  BSYNC B0 ;  /* 0x0000000000007941 */ /* 0x000fea0003800000 */
.L_x_348:
[----:B------:R-:W-:Y:S01]  /*cae0*/  ISETP.GE.OR P3, PT, R6, UR4, P3 ;  /* 0x0000000406007c0c */ /* 0x000fe20009f66670 */
[----:B------:R-:W-:Y:S01]  /*caf0*/  BSSY B0, `(.L_x_350) ;  /* 0x000001c000007945 */ /* 0x000fe20003800000 */
[----:B------:R-:W-:Y:S01]  /*cb00*/  ISETP.GE.AND P2, PT, R0, R17, PT ;  /* 0x000000110000720c */ /* 0x000fe20003f46270 */
[----:B------:R-:W-:Y:S01]  /*cb10*/  VIADD R0, R4, 0x38 ;  /* 0x0000003804007836 */ /* 0x000fe20000000000 */
[----:B------:R-:W-:Y:S02]  /*cb20*/  P2R R26, PR, RZ, 0x8 ;  /* 0x00000008ff1a7803 */ /* 0x000fe40000000000 */
[C---:B------:R-:W-:Y:S02]  /*cb30*/  ISETP.GE.OR P3, PT, R6.reuse, R21, P2 ;  /* 0x000000150600720c */ /* 0x040fe40001766670 */
[C---:B------:R-:W-:Y:S02]  /*cb40*/  ISETP.GE.OR P6, PT, R6.reuse, UR4, P6 ;  /* 0x0000000406007c0c */ /* 0x040fe4000b7c6670 */
[----:B------:R-:W-:-:S02]  /*cb50*/  ISETP.GE.OR P5, PT, R6, UR4, P5 ;  /* 0x0000000406007c0c */ /* 0x000fc4000afa6670 */
[C---:B------:R-:W-:Y:S02]  /*cb60*/  ISETP.GE.OR P4, PT, R6.reuse, UR4, P4 ;  /* 0x0000000406007c0c */ /* 0x040fe4000a786670 */
[----:B------:R-:W-:Y:S02]  /*cb70*/  P2R R20, PR, RZ, 0x40 ;  /* 0x00000040ff147803 */ /* 0x000fe40000000000 */
[----:B------:R-:W-:Y:S02]  /*cb80*/  P2R R24, PR, RZ, 0x20 ;  /* 0x00000020ff187803 */ /* 0x000fe40000000000 */
[C---:B------:R-:W-:Y:S02]  /*cb90*/  ISETP.GE.OR P0, PT, R6.reuse, UR4, P0 ;  /* 0x0000000406007c0c */ /* 0x040fe40008706670 */
[----:B------:R-:W-:Y:S02]  /*cba0*/  P2R R25, PR, RZ, 0x10 ;  /* 0x00000010ff197803 */ /* 0x000fe40000000000 */
[----:B------:R-:W-:-:S02]  /*cbb0*/  ISETP.GE.OR P1, PT, R6, UR4, P1 ;  /* 0x0000000406007c0c */ /* 0x000fc40008f26670 */
[----:B------:R-:W-:Y:S01]  /*cbc0*/  ISETP.GE.OR P2, PT, R6, UR4, P2 ;  /* 0x0000000406007c0c */ /* 0x000fe20009746670 */
[----:B------:R-:W-:-:S12]  /*cbd0*/  @P3 BRA `(.L_x_351) ;  /* 0x0000000000343947 */ /* 0x000fd80003800000 */
        /* <DEDUP_REMOVED lines=13> */
.L_x_351:
[----:B------:R-:W-:Y:S05]  /*ccb0*/  BSYNC B0 ;  /* 0x0000000000007941 */ /* 0x000fea0003800000 */
.L_x_350:
[----:B------:R-:W-:Y:S01]  /*ccc0*/  ISETP.GE.AND P3, PT, R0, R17, PT ;  /* 0x000000110000720c */ /* 0x000fe20003f66270 */
[----:B---3--:R-:W-:Y:S01]  /*ccd0*/  IMAD R0, R18, UR9, RZ ;  /* 0x0000000912007c24 */ /* 0x008fe2000f8e02ff */
[----:B------:R-:W-:Y:S02]  /*cce0*/  BSSY B0, `(.L_x_352) ;  /* 0x0000013000007945 */ /* 0x000fe40003800000 */
[C---:B------:R-:W-:Y:S01]  /*ccf0*/  ISETP.GE.OR P4, PT, R6.reuse, R21, P3 ;  /* 0x000000150600720c */ /* 0x040fe20001f86670 */
[----:B------:R-:W-:Y:S01]  /*cd00*/  IMAD R19, R19, UR8, R0 ;  /* 0x0000000813137c24 */ /* 0x000fe2000f8e0200 */
[----:B------:R-:W-:Y:S01]  /*cd10*/  ISETP.GE.OR P3, PT, R6, UR4, P3 ;  /* 0x0000000406007c0c */ /* 0x000fe20009f66670 */
        /* <DEDUP_REMOVED lines=15> */
.L_x_353:
[----:B------:R-:W-:Y:S05]  /*ce10*/  BSYNC B0 ;  /* 0x0000000000007941 */ /* 0x000fea0003800000 */
.L_x_352:
[----:B------:R-:W-:Y:S01]  /*ce20*/  ISETP.GE.AND P4, PT, R0, R17, PT ;  /* 0x000000110000720c */ /* 0x000fe20003f86270 */
[----:B------:R-:W-:Y:S01]  /*ce30*/  IMAD.WIDE.U32 R10, R18, UR8, R6 ;  /* 0x00000008120a7c25 */ /* 0x000fe2000f8e0006 */
[----:B------:R-:W-:Y:S02]  /*ce40*/  BSSY B0, `(.L_x_354) ;  /* 0x0000013000007945 */ /* 0x000fe40003800000 */
[----:B------:R-:W-:Y:S01]  /*ce50*/  ISETP.GE.OR P5, PT, R6, R21, P4 ;  /* 0x000000150600720c */ /* 0x000fe200027a6670 */
[----:B------:R-:W-:Y:S01]  /*ce60*/  VIADD R0, R4, 0x48 ;  /* 0x0000004804007836 */ /* 0x000fe20000000000 */
[----:B------:R-:W-:Y:S01]  /*ce70*/  ISETP.GE.OR P4, PT, R6, UR4, P4 ;  /* 0x0000000406007c0c */ /* 0x000fe2000a786670 */
[----:B--234-:R-:W-:-:S10]  /*ce80*/  IMAD.IADD R15, R11, 0x1, R19 ;  /* 0x000000010b0f7824 */ /* 0x01cfd400078e0213 */
[----:B------:R-:W-:Y:S05]  /*ce90*/  @P5 BRA `(.L_x_355) ;  /* 0x0000000000345947 */ /* 0x000fea0003800000 */
[----:B------:R-:W-:Y:S01]  /*cea0*/  IADD3 R19, P5, R2, 0x40, RZ ;  /* 0x0000004002137810 */ /* 0x000fe20007fbe0ff */
        /* <DEDUP_REMOVED lines=12> */
.L_x_355:
[----:B------:R-:W-:Y:S05]  /*cf70*/  BSYNC B0 ;  /* 0x0000000000007941 */ /* 0x000fea0003800000 */
.L_x_354:
[----:B------:R-:W-:Y:S01]  /*cf80*/  ISETP.GE.AND P6, PT, R0, R17, PT ;  /* 0x000000110000720c */ /* 0x000fe20003fc6270 */
[----:B-1----:R-:W-:Y:S01]  /*cf90*/  IMAD R0, R22, UR7, RZ ;  /* 0x0000000716007c24 */ /* 0x002fe2000f8e02ff */
[----:B------:R-:W-:Y:S01]  /*cfa0*/  BSSY B0, `(.L_x_356) ;  /* 0x0000014000007945 */ /* 0x000fe20003800000 */
[----:B------:R-:W-:Y:S01]  /*cfb0*/  IMAD.MOV.U32 R14, RZ, RZ, R10 ;  /* 0x000000ffff0e7224 */ /* 0x000fe200078e000a */
[C---:B------:R-:W-:Y:S01]  /*cfc0*/  ISETP.GE.OR P5, PT, R6.reuse, R21, P6 ;  /* 0x000000150600720c */ /* 0x040fe200037a6670 */
[----:B------:R-:W-:Y:S01]  /*cfd0*/  IMAD R11, R23, UR6, R0 ;  /* 0x00000006170b7c24 */ /* 0x000fe2000f8e0200 */
[----:B------:R-:W-:Y:S01]  /*cfe0*/  ISETP.GE.OR P6, PT, R6, UR4, P6 ;  /* 0x0000000406007c0c */ /* 0x000fe2000b7c6670 */
[----:B------:R-:W-:-:S10]  /*cff0*/  IMAD.WIDE.U32 R6, R22, UR6, R14 ;  /* 0x0000000616067c25 */ /* 0x000fd4000f8e000e */
[----:B------:R-:W-:Y:S05]  /*d000*/  @P5 BRA `(.L_x_357) ;  /* 0x0000000000345947 */ /* 0x000fea0003800000 */
[----:B------:R-:W-:Y:S01]  /*d010*/  IADD3 R9, P5, R2, 0x48, RZ ;  /* 0x0000004802097810 */ /* 0x000fe20007fbe0ff */
        /* <DEDUP_REMOVED lines=12> */
.L_x_357:
[----:B------:R-:W-:Y:S05]  /*d0e0*/  BSYNC B0 ;  /* 0x0000000000007941 */ /* 0x000fea0003800000 */
.L_x_356:
[----:B------:R-:W-:Y:S01]  /*d0f0*/  ISETP.NE.AND P5, PT, R20, RZ, PT ;  /* 0x000000ff1400720c */ /* 0x000fe20003fa5270 */
[----:B------:R-:W-:Y:S01]  /*d100*/  BSSY B0, `(.L_x_358) ;  /* 0x000000d000007945 */ /* 0x000fe20003800000 */
[----:B-1----:R-:W-:-:S11]  /*d110*/  IMAD.IADD R9, R7, 0x1, R11 ;  /* 0x0000000107097824 */ /* 0x002fd600078e020b */
[----:B------:R-:W-:Y:S05]  /*d120*/  @P5 BRA `(.L_x_359) ;  /* 0x0000000000285947 */ /* 0x000fea0003800000 */
        /* <DEDUP_REMOVED lines=10> */
.L_x_359:
[----:B------:R-:W-:Y:S05]  /*d1d0*/  BSYNC B0 ;  /* 0x0000000000007941 */ /* 0x000fea0003800000 */
.L_x_358:
[----:B------:R-:W-:Y:S01]  /*d1e0*/  ISETP.NE.AND P5, PT, R24, RZ, PT ;  /* 0x000000ff1800720c */ /* 0x000fe20003fa5270 */
[----:B------:R-:W-:-:S12]  /*d1f0*/  BSSY B0, `(.L_x_360) ;  /* 0x000000f000007945 */ /* 0x000fd80003800000 */
[----:B------:R-:W-:Y:S05]  /*d200*/  @P5 BRA `(.L_x_361) ;  /* 0x0000000000345947 */ /* 0x000fea0003800000 */
[----:B-1----:R-:W-:Y:S01]  /*d210*/  IADD3 R11, P5, R2, 0x8, RZ ;  /* 0x00000008020b7810 */ /* 0x002fe20007fbe0ff */
        /* <DEDUP_REMOVED lines=12> */
.L_x_361:
[----:B------:R-:W-:Y:S05]  /*d2e0*/  BSYNC B0 ;  /* 0x0000000000007941 */ /* 0x000fea0003800000 */
.L_x_360:
[----:B------:R-:W-:Y:S01]  /*d2f0*/  ISETP.NE.AND P5, PT, R25, RZ, PT ;  /* 0x000000ff1900720c */ /* 0x000fe20003fa5270 */
[----:B------:R-:W-:-:S12]  /*d300*/  BSSY B0, `(.L_x_362) ;  /* 0x000000f000007945 */ /* 0x000fd80003800000 */
[----:B------:R-:W-:Y:S05]  /*d310*/  @P5 BRA `(.L_x_363) ;  /* 0x0000000000345947 */ /* 0x000fea0003800000 */
[----:B-1-3--:R-:W-:Y:S01]  /*d320*/  IADD3 R11, P5, R2, 0x10, RZ ;  /* 0x00000010020b7810 */ /* 0x00afe20007fbe0ff */
        /* <DEDUP_REMOVED lines=12> */
.L_x_363:
[----:B------:R-:W-:Y:S05]  /*d3f0*/  BSYNC B0 ;  /* 0x0000000000007941 */ /* 0x000fea0003800000 */
.L_x_362:
[----:B------:R-:W-:Y:S01]  /*d400*/  ISETP.NE.AND P5, PT, R26, RZ, PT ;  /* 0x000000ff1a00720c */ /* 0x000fe20003fa5270 */
[----:B------:R-:W-:-:S12]  /*d410*/  BSSY B0, `(.L_x_364) ;  /* 0x000000f000007945 */ /* 0x000fd80003800000 */
[----:B------:R-:W-:Y:S05]  /*d420*/  @P5 BRA `(.L_x_365) ;  /* 0x0000000000345947 */ /* 0x000fea0003800000 */
[----:B-1-34-:R-:W-:Y:S01]  /*d430*/  IADD3 R11, P5, R2, 0x18, RZ ;  /* 0x00000018020b7810 */ /* 0x01afe20007fbe0ff */
        /* <DEDUP_REMOVED lines=12> */
.L_x_365:
[----:B------:R-:W-:Y:S05]  /*d500*/  BSYNC B0 ;  /* 0x0000000000007941 */ /* 0x000fea0003800000 */
.L_x_364:
[----:B------:R-:W-:Y:S04]  /*d510*/  BSSY B0, `(.L_x_366) ;  /* 0x000000f000007945 */ /* 0x000fe80003800000 */
        /* <DEDUP_REMOVED lines=14> */
.L_x_367:
[----:B------:R-:W-:Y:S05]  /*d600*/  BSYNC B0 ;  /* 0x0000000000007941 */ /* 0x000fea0003800000 */
.L_x_366:
        /* <DEDUP_REMOVED lines=15> */
.L_x_369:
[----:B------:R-:W-:Y:S05]  /*d700*/  BSYNC B0 ;  /* 0x0000000000007941 */ /* 0x000fea0003800000 */
.L_x_368:
        /* <DEDUP_REMOVED lines=15> */
.L_x_371:
[----:B------:R-:W-:Y:S05]  /*d800*/  BSYNC B0 ;  /* 0x0000000000007941 */ /* 0x000fea0003800000 */
.L_x_370:
        /* <DEDUP_REMOVED lines=15> */
.L_x_373:
[----:B------:R-:W-:Y:S05]  /*d900*/  BSYNC B0 ;  /* 0x0000000000007941 */ /* 0x000fea0003800000 */
.L_x_372:
        /* <DEDUP_REMOVED lines=15> */
.L_x_375:
[----:B------:R-:W-:Y:S05]  /*da00*/  BSYNC B0 ;  /* 0x0000000000007941 */ /* 0x000fea0003800000 */
.L_x_374:
[----:B------:R-:W-:Y:S04]  /*da10*/  BSSY B0, `(.L_x_376) ;  /* 0x000000f000007945 */ /* 0x000fe80003800000 */
[----:B------:R-:W-:Y:S05]  /*da20*/  @P6 BRA `(.L_x_377) ;  /* 0x0000000000346947 */ /* 0x000fea0003800000 */
[----:B------:R-:W-:Y:S01]  /*da30*/  IADD3 R5, P0, R2, 0x48, RZ ;  /* 0x0000004802057810 */ /* 0x000fe20007f1e0ff */
[----:B------:R-:W-:Y:S01]  /*da40*/  ULDC.64 UR4, c[0x0][0x848] ;  /* 0x0002120000047ab9 */ /* 0x000fe20000000a00 */
[----:B------:R-:W-:-:S03]  /*da50*/  IMAD.MOV.U32 R2, RZ, RZ, R6 ;  /* 0x000000ffff027224 */ /* 0x000fc600078e0006 */
        /* <DEDUP_REMOVED lines=10> */
.L_x_377:
[----:B------:R-:W-:Y:S05]  /*db00*/  BSYNC B0 ;  /* 0x0000000000007941 */ /* 0x000fea0003800000 */
.L_x_376:
[----:B------:R-:W-:Y:S05]  /*db10*/  EXIT ;  /* 0x000000000000794d */ /* 0x000fea0003800000 */
.L_x_306:
[----:B------:R-:W-:-:S08]  /*db20*/  NOP ;  /* 0x0000000000007918 */ /* 0x000fd00000000000 */
[----:B------:R-:W1:-:S00]  /*db30*/  USETMAXREG.DEALLOC.CTAPOOL 0x18 ;  /* 0x00000018000079c8 */ /* 0x000e4000080e0500 */
[----:B-1----:R-:W-:Y:S01]  /*db40*/  LOP3.LUT R2, R2, 0x3, RZ, 0xc0, !PT ;  /* 0x0000000302027812 */ /* 0x002fe200078ec0ff */
[----:B------:R-:W-:Y:S05]  /*db50*/  BSSY B0, `(.L_x_378) ;  /* 0x00001af000007945 */ /* 0x000fea0003800000 */
        /* <DEDUP_REMOVED lines=9> */
[----:B------:R-:W1:Y:S01]  /*dbf0*/  S2UR UR9, SR_CTAID.X ;  /* 0x00000000000979c3 */ /* 0x000e620000002500 */
[----:B------:R-:W-:Y:S01]  /*dc00*/  ULDC UR6, c[0x0][0x280] ;  /* 0x0000a00000067ab9 */ /* 0x000fe20000000800 */
[----:B------:R-:W-:Y:S01]  /*dc10*/  ULDC UR4, c[0x0][0x290] ;  /* 0x0000a40000047ab9 */ /* 0x000fe20000000800 */
[----:B------:R-:W-:Y:S01]  /*dc20*/  ULDC UR5, c[0x0][0x74c] ;  /* 0x0001d30000057ab9 */ /* 0x000fe20000000800 */
[----:B------:R-:W-:-:S04]  /*dc30*/  UIADD3 UR7, UR6, 0x3f, URZ ;  /* 0x0000003f06077890 */ /* 0x000fc8000fffe03f */
[----:B------:R-:W2:Y:S01]  /*dc40*/  S2UR UR20, SR_CTAID.Y ;  /* 0x00000000001479c3 */ /* 0x000ea20000002600 */
[----:B-1----:R-:W-:Y:S02]  /*dc50*/  UIMAD UR11, UR9, 0x50, URZ ;  /* 0x00000050090b78a4 */ /* 0x002fe4000f8e023f */
[----:B------:R-:W-:Y:S02]  /*dc60*/  ISETP.LE.AND P0, PT, RZ, UR9, PT ;  /* 0x00000009ff007c0c */ /* 0x000fe4000bf03270 */
[----:B------:R-:W-:-:S04]  /*dc70*/  UIADD3 UR4, -UR4, UR11, UR6 ;  /* 0x0000000b04047290 */ /* 0x000fc8000fffe106 */
[----:B------:R-:W-:-:S04]  /*dc80*/  UIADD3 UR4, UR4, -UR5, URZ ;  /* 0x8000000504047290 */ /* 0x000fc8000fffe03f */
[----:B------:R-:W-:-:S04]  /*dc90*/  USHF.R.S32.HI UR5, URZ, 0x1f, UR4 ;  /* 0x0000001f3f057899 */ /* 0x000fc80008011404 */
[----:B------:R-:W-:Y:S02]  /*dca0*/  ULEA.HI UR5, UR5, UR4, URZ, 0x6 ;  /* 0x0000000405057291 */ /* 0x000fe4000f8f303f */
[----:B------:R-:W-:Y:S02]  /*dcb0*/  USHF.R.S32.HI UR4, URZ, 0x1f, UR7 ;  /* 0x0000001f3f047899 */ /* 0x000fe40008011407 */
[----:B------:R-:W-:Y:S02]  /*dcc0*/  USHF.R.S32.HI UR5, URZ, 0x6, UR5 ;  /* 0x000000063f057899 */ /* 0x000fe40008011405 */
[----:B------:R-:W-:Y:S02]  /*dcd0*/  ULEA.HI UR4, UR4, UR7, URZ, 0x6 ;  /* 0x0000000704047291 */ /* 0x000fe4000f8f303f */
[----:B------:R-:W-:Y:S02]  /*dce0*/  UISETP.LT.AND UP0, UPT, URZ, UR5, UPT ;  /* 0x000000053f00728c */ /* 0x000fe4000bf01270 */
[----:B------:R-:W-:-:S02]  /*dcf0*/  USHF.R.S32.HI UR4, URZ, 0x6, UR4 ;  /* 0x000000063f047899 */ /* 0x000fc40008011404 */
[----:B------:R-:W-:-:S04]  /*dd00*/  USEL UR8, URZ, UR5, !UP0 ;  /* 0x000000053f087287 */ /* 0x000fc8000c000000 */
[----:B------:R-:W-:Y:S01]  /*dd10*/  IMAD.U32 R10, RZ, RZ, UR4 ;  /* 0x00000004ff0a7e24 */ /* 0x000fe2000f8e00ff */
[----:B--2---:R-:W-:Y:S07]  /*dd20*/  @!P0 BRA `(.L_x_381) ;  /* 0x0000000000248947 */ /* 0x004fee0003800000 */
[----:B------:R-:W1:Y:S01]  /*dd30*/  LDC R3, c[0x0][0x748] ;  /* 0x0001d200ff037b82 */ /* 0x000e620000000800 */
[----:B------:R-:W-:Y:S01]  /*dd40*/  UIMAD UR6, UR9, 0x50, UR6 ;  /* 0x00000050090678a4 */ /* 0x000fe2000f8e0206 */
[----:B------:R-:W-:-:S03]  /*dd50*/  ULDC UR4, c[0x0][0x290] ;  /* 0x0000a40000047ab9 */ /* 0x000fc60000000800 */
[----:B------:R-:W-:-:S06]  /*dd60*/  UIADD3 UR4, -UR4, 0x8f, UR6 ;  /* 0x0000008f04047890 */ /* 0x000fcc000fffe106 */
[----:B-1----:R-:W-:-:S05]  /*dd70*/  VIADD R3, R3, UR4 ;  /* 0x0000000403037c36 */ /* 0x002fca0008000000 */
[----:B------:R-:W-:-:S04]  /*dd80*/  SHF.R.S32.HI R4, RZ, 0x1f, R3 ;  /* 0x0000001fff047819 */ /* 0x000fc80000011403 */
[----:B------:R-:W-:-:S04]  /*dd90*/  LEA.HI R4, R4, R3, RZ, 0x6 ;  /* 0x0000000304047211 */ /* 0x000fc800078f30ff */
[----:B------:R-:W-:-:S04]  /*dda0*/  SHF.R.S32.HI R3, RZ, 0x6, R4 ;  /* 0x00000006ff037819 */ /* 0x000fc80000011404 */
[----:B------:R-:W-:-:S07]  /*ddb0*/  VIMNMX R10, R3, R10, PT ;  /* 0x0000000a030a7248 */ /* 0x000fce0003fe0100 */
.L_x_381:
[----:B------:R-:W-:Y:S01]  /*ddc0*/  ISETP.GT.AND P0, PT, R10, UR8, PT ;  /* 0x000000080a007c0c */ /* 0x000fe2000bf04270 */
[----:B------:R-:W-:-:S12]  /*ddd0*/  IMAD.MOV.U32 R11, RZ, RZ, 0x1 ;  /* 0x00000001ff0b7424 */ /* 0x000fd800078e00ff */
[----:B------:R-:W-:Y:S05]  /*dde0*/  @!P0 BRA `(.L_x_380) ;  /* 0x0000001400888947 */ /* 0x000fea0003800000 */
[----:B------:R-:W-:Y:S01]  /*ddf0*/  USHF.R.S32.HI UR10, URZ, 0x1f, UR20 ;  /* 0x0000001f3f0a7899 */ /* 0x000fe20008011414 */
[----:B------:R-:W-:Y:S01]  /*de00*/  IMAD.U32 R4, RZ, RZ, UR8 ;  /* 0x00000008ff047e24 */ /* 0x000fe2000f8e00ff */
[----:B------:R-:W-:Y:S01]  /*de10*/  ULDC.64 UR6, c[0x0][0x718] ;  /* 0x0001c60000067ab9 */ /* 0x000fe20000000a00 */
[----:B------:R-:W-:Y:S01]  /*de20*/  ULDC.64 UR12, c[0x0][0x730] ;  /* 0x0001cc00000c7ab9 */ /* 0x000fe20000000a00 */
[----:B------:R-:W-:Y:S01]  /*de30*/  UIMAD.WIDE.U32 UR4, UR20, UR6, URZ ;  /* 0x00000006140472a5 */ /* 0x000fe2000f8e003f */
[----:B------:R-:W-:Y:S01]  /*de40*/  BSSY B1, `(.L_x_380) ;  /* 0x000015c000017945 */ /* 0x000fe20003800000 */
[----:B------:R-:W-:Y:S01]  /*de50*/  UIMAD UR6, UR10, UR6, URZ ;  /* 0x000000060a0672a4 */ /* 0x000fe2000f8e023f */
[----:B------:R-:W-:Y:S01]  /*de60*/  IMAD.MOV.U32 R2, RZ, RZ, RZ ;  /* 0x000000ffff027224 */ /* 0x000fe200078e00ff */
[----:B------:R-:W-:Y:S01]  /*de70*/  UIMAD UR10, UR10, UR12, URZ ;  /* 0x0000000c0a0a72a4 */ /* 0x000fe2000f8e023f */
[----:B------:R-:W-:Y:S01]  /*de80*/  IMAD.MOV.U32 R11, RZ, RZ, 0x1 ;  /* 0x00000001ff0b7424 */ /* 0x000fe200078e00ff */
[----:B------:R-:W-:-:S02]  /*de90*/  UIMAD UR9, UR20, UR7, UR6 ;  /* 0x00000007140972a4 */ /* 0x000fc4000f8e0206 */
[----:B------:R-:W-:Y:S02]  /*dea0*/  UIMAD.WIDE.U32 UR6, UR20, UR12, URZ ;  /* 0x0000000c140672a5 */ /* 0x000fe4000f8e003f */
[----:B------:R-:W-:Y:S01]  /*deb0*/  USHF.R.S32.HI UR39, URZ, 0x1f, UR21 ;  /* 0x0000001f3f277899 */ /* 0x000fe20008011415 */
[----:B------:R-:W-:Y:S01]  /*dec0*/  ULDC UR12, c[0x0][0x2e8] ;  /* 0x0000ba00000c7ab9 */ /* 0x000fe20000000800 */
[----:B------:R-:W-:Y:S01]  /*ded0*/  ULDC.64 UR30, c[0x0][0x720] ;  /* 0x0001c800001e7ab9 */ /* 0x000fe20000000a00 */
[----:B------:R-:W-:Y:S02]  /*dee0*/  UISETP.NE.AND UP0, UPT, UR12, 0x1, UPT ;  /* 0x000000010c00788c */ /* 0x000fe4000bf05270 */
[----:B------:R-:W-:Y:S01]  /*def0*/  UIMAD UR46, UR39, UR30, URZ ;  /* 0x0000001e272e72a4 */ /* 0x000fe2000f8e023f */
[----:B------:R-:W-:Y:S01]  /*df00*/  ELECT P0, URZ, PT ;  /* 0x00000000003f782f */ /* 0x000fe20003800000 */
[----:B------:R-:W-:Y:S02]  /*df10*/  UIMAD UR10, UR20, UR13, UR10 ;  /* 0x0000000d140a72a4 */ /* 0x000fe4000f8e020a */
[----:B------:R-:W-:Y:S01]  /*df20*/  UIADD3 UR5, UR5, UR9, URZ ;  /* 0x0000000905057290 */ /* 0x000fe2000fffe03f */
[----:B------:R-:W-:Y:S01]  /*df30*/  ULDC.64 UR22, c[0x0][0x738] ;  /* 0x0001ce0000167ab9 */ /* 0x000fe20000000a00 */
[----:B------:R-:W-:-:S02]  /*df40*/  UIMAD UR46, UR21, UR31, UR46 ;  /* 0x0000001f152e72a4 */ /* 0x000fc4000f8e022e */
[----:B------:R-:W-:Y:S02]  /*df50*/  UIMAD UR39, UR39, UR22, URZ ;  /* 0x00000016272772a4 */ /* 0x000fe4000f8e023f */
[----:B------:R-:W-:Y:S02]  /*df60*/  UIADD3 UR7, UR7, UR10, URZ ;  /* 0x0000000a07077290 */ /* 0x000fe4000fffe03f */
[----:B------:R-:W-:Y:S02]  /*df70*/  UIMAD.WIDE.U32 UR30, UR21, UR30, UR4 ;  /* 0x0000001e151e72a5 */ /* 0x000fe4000f8e0004 */
[----:B------:R-:W-:Y:S01]  /*df80*/  UIMAD UR39, UR21, UR23, UR39 ;  /* 0x00000017152772a4 */ /* 0x000fe2000f8e0227 */
[----:B------:R-:W-:Y:S01]  /*df90*/  @UP0 ULDC UR4, c[0x0][0x2ec] ;  /* 0x0000bb0000040ab9 */ /* 0x000fe20000000800 */
[----:B------:R-:W-:Y:S02]  /*dfa0*/  UIMAD.WIDE.U32 UR22, UR21, UR22, UR6 ;  /* 0x00000016151672a5 */ /* 0x000fe4000f8e0006 */
[----:B------:R-:W-:Y:S01]  /*dfb0*/  UIMAD.WIDE.U32 UR4, UR20, UR4, URZ ;  /* 0x00000004140472a5 */ /* 0x000fe2000f8e003f */
[----:B------:R-:W-:Y:S01]  /*dfc0*/  @UP0 ULDC UR6, c[0x0][0x2f0] ;  /* 0x0000bc0000060ab9 */ /* 0x000fe20000000800 */
[----:B------:R-:W-:-:S02]  /*dfd0*/  UMOV UR12, UR20 ;  /* 0x00000014000c7c82 */ /* 0x000fc40008000000 */
[----:B------:R-:W-:Y:S01]  /*dfe0*/  @UP0 USHF.R.U32.HI UR12, URZ, UR6, UR5 ;  /* 0x000000063f0c0299 */ /* 0x000fe20008011605 */
[----:B------:R-:W-:Y:S11]  /*dff0*/  @!P0 BRA `(.L_x_382) ;  /* 0x0000001400008947 */ /* 0x000ff60003800000 */
[----:B------:R-:W1:Y:S01]  /*e000*/  S2R R2, SR_CgaCtaId ;  /* 0x0000000000027919 */ /* 0x000e620000008800 */
[----:B------:R-:W-:-:S04]  /*e010*/  MOV R5, 0x400 ;  /* 0x0000040000057802 */ /* 0x000fc80000000f00 */
[----:B-1----:R-:W-:Y:S01]  /*e020*/  LEA R5, R2, R5, 0x18 ;  /* 0x0000000502057211 */ /* 0x002fe200078ec0ff */
[----:B------:R-:W-:-:S05]  /*e030*/  IMAD.MOV.U32 R2, RZ, RZ, 0x1 ;  /* 0x00000001ff027424 */ /* 0x000fca00078e00ff */
[----:B------:R-:W-:-:S04]  /*e040*/  SHF.L.U32 R2, R2, 0x1f, RZ ;  /* 0x0000001f02027819 */ /* 0x000fc800000006ff */
[----:B------:R-:W1:Y:S02]  /*e050*/  SYNCS.PHASECHK.TRANS64.TRYWAIT P0, [R5+URZ+0x31820], R2 ;  /* 0x03182002050075a7 */ /* 0x000e64000800017f */
[----:B-1----:R-:W-:Y:S05]  /*e060*/  @!P0 BRA `(.L_x_383) ;  /* 0x0000001400b88947 */ /* 0x002fea0003800000 */
.L_x_399:
[----:B------:R-:W-:Y:S01]  /*e070*/  ISETP.NE.AND P0, PT, R0, RZ, PT ;  /* 0x000000ff0000720c */ /* 0x000fe20003f05270 */
[----:B------:R-:W-:Y:S02]  /*e080*/  IMAD.U32 R8, RZ, RZ, UR31 ;  /* 0x0000001fff087e24 */ /* 0x000fe4000f8e00ff */
[----:B------:R-:W-:Y:S02]  /*e090*/  IMAD.U32 R6, RZ, RZ, UR23 ;  /* 0x00000017ff067e24 */ /* 0x000fe4000f8e00ff */
[----:B------:R-:W-:Y:S02]  /*e0a0*/  VIADD R8, R8, UR46 ;  /* 0x0000002e08087c36 */ /* 0x000fe40008000000 */
[----:B------:R-:W-:Y:S02]  /*e0b0*/  VIADD R6, R6, UR39 ;  /* 0x0000002706067c36 */ /* 0x000fe40008000000 */
[----:B------:R-:W-:-:S04]  /*e0c0*/  IMAD.MOV.U32 R7, RZ, RZ, 0x1 ;  /* 0x00000001ff077424 */ /* 0x000fc800078e00ff */
[----:B------:R-:W-:Y:S05]  /*e0d0*/  @P0 BRA `(.L_x_384) ;  /* 0x0000000000140947 */ /* 0x000fea0003800000 */
[----:B------:R-:W-:Y:S01]  /*e0e0*/  LOP3.LUT P1, RZ, R21, 0x1f, RZ, 0xc0, !PT ;  /* 0x0000001f15ff7812 */ /* 0x000fe2000782c0ff */
[----:B-1----:R-:W-:-:S04]  /*e0f0*/  IMAD.MOV.U32 R2, RZ, RZ, 0x8100 ;  /* 0x00008100ff027424 */ /* 0x002fc800078e00ff */
[----:B------:R2:W-:Y:S08]  /*e100*/  SYNCS.ARRIVE.TRANS64 RZ, [R5+URZ+0x31810], R2 ;  /* 0x0318100205ff79a7 */ /* 0x0005f0000800003f */
[----:B------:R-:W-:Y:S05]  /*e110*/  @!P1 BRA `(.L_x_384) ;  /* 0x0000000000049947 */ /* 0x000fea0003800000 */
[----:B------:R-:W-:Y:S01]  /*e120*/  BPT.TRAP 0x1 ;  /* 0x000000040000795c */ /* 0x000fe20000300000 */
.L_x_384:
[----:B-12---:R-:W1:Y:S01]  /*e130*/  LDC.64 R2, c[0x0][0x198] ;  /* 0x00006600ff027b82 */ /* 0x006e620000000a00 */
[----:B------:R-:W-:Y:S01]  /*e140*/  R2UR UR38, R8 ;  /* 0x00000000082672ca */ /* 0x000fe200000e0000 */
[----:B------:R-:W-:Y:S01]  /*e150*/  ULDC.64 UR14, c[0x0][0x700] ;  /* 0x0001c000000e7ab9 */ /* 0x000fe20000000a00 */
[----:B------:R-:W-:Y:S01]  /*e160*/  R2UR UR19, R4 ;  /* 0x00000000041372ca */ /* 0x000fe200000e0000 */
[----:B------:R-:W-:Y:S01]  /*e170*/  UMOV UR50, 0x0 ;  /* 0x0000000000327882 */ /* 0x000fe20000000000 */
[----:B------:R-:W-:Y:S01]  /*e180*/  R2UR UR8, R5 ;  /* 0x00000000050872ca */ /* 0x000fe200000e0000 */
[----:B------:R-:W-:Y:S01]  /*e190*/  UMOV UR51, 0x14f00000 ;  /* 0x14f0000000337882 */ /* 0x000fe20000000000 */
[----:B------:R-:W-:Y:S01]  /*e1a0*/  UMOV UR18, URZ ;  /* 0x0000003f00127c82 */ /* 0x000fe20008000000 */
        /* <DEDUP_REMOVED lines=8> */
[----:B------:R-:W-:Y:S01]  /*e230*/  USHF.L.U32 UR19, UR19, 0x6, URZ ;  /* 0x0000000613137899 */ /* 0x000fe2000800063f */
[----:B------:R-:W-:Y:S01]  /*e240*/  IMAD.MOV.U32 R12, RZ, RZ, 0x14000 ;  /* 0x00014000ff0c7424 */ /* 0x000fe200078e00ff */
[----:B------:R-:W-:Y:S01]  /*e250*/  UIADD3 UR17, UR8, 0x31810, URZ ;  /* 0x0003181008117890 */ /* 0x000fe2000fffe03f */
[----:B------:R-:W-:Y:S01]  /*e260*/  VIADD R10, R10, 0xffffffff ;  /* 0xffffffff0a0a7836 */ /* 0x000fe20000000000 */
[----:B------:R-:W-:-:S02]  /*e270*/  UIADD3 UR9, UP0, UR19, UR30, URZ ;  /* 0x0000001e13097290 */ /* 0x000fc4000ff1e03f */
[----:B------:R-:W-:Y:S01]  /*e280*/  UIADD3 UR16, UR8, 0x14100, URZ ;  /* 0x0001410008107890 */ /* 0x000fe2000fffe03f */
[----:B-1----:R-:W-:Y:S01]  /*e290*/  IMAD.MOV.U32 R8, RZ, RZ, R2 ;  /* 0x000000ffff087224 */ /* 0x002fe200078e0002 */
[----:B------:R-:W-:Y:S02]  /*e2a0*/  ULEA.HI.X.SX32 UR10, UR19, UR38, 0x1, UP0 ;  /* 0x00000026130a7291 */ /* 0x000fe400080f0e3f */
[----:B------:R-:W-:Y:S02]  /*e2b0*/  ULEA UR54, UP0, UR9, UR14, 0x2 ;  /* 0x0000000e09367291 */ /* 0x000fe4000f80103f */
[C---:B------:R-:W-:Y:S01]  /*e2c0*/  IADD3 R9, P1, R8.reuse, 0xf0, RZ ;  /* 0x000000f008097810 */ /* 0x040fe20007f3e0ff */
[----:B------:R-:W-:Y:S02]  /*e2d0*/  UIADD3 UR40, UR8, 0x16100, URZ ;  /* 0x0001610008287890 */ /* 0x000fe4000fffe03f */
[----:B------:R-:W-:Y:S01]  /*e2e0*/  UIADD3 UR32, UR8, 0x18100, URZ ;  /* 0x0001810008207890 */ /* 0x000fe2000fffe03f */
[----:B------:R-:W-:Y:S01]  /*e2f0*/  R2UR UR48, R9 ;  /* 0x00000000093072ca */ /* 0x000fe200000e0000 */
[----:B------:R-:W-:Y:S01]  /*e300*/  UIADD3 UR24, UR8, 0x1a100, URZ ;  /* 0x0001a10008187890 */ /* 0x000fe2000fffe03f */
[----:B------:R-:W-:Y:S01]  /*e310*/  IADD3 R9, P2, R8, 0x2f0, RZ ;  /* 0x000002f008097810 */ /* 0x000fe20007f5e0ff */
[----:B------:R-:W-:-:S02]  /*e320*/  UIADD3 UR52, UR8, 0x2c100, URZ ;  /* 0x0002c10008347890 */ /* 0x000fc4000fffe03f */
[----:B------:R-:W-:Y:S01]  /*e330*/  ULEA.HI.X UR55, UR9, UR15, UR10, 0x2, UP0 ;  /* 0x0000000f09377291 */ /* 0x000fe200080f140a */
[----:B------:R-:W-:Y:S01]  /*e340*/  R2UR UR4, R9 ;  /* 0x00000000090472ca */ /* 0x000fe200000e0000 */
[----:B------:R-:W-:Y:S01]  /*e350*/  UMOV UR41, UR17 ;  /* 0x0000001100297c82 */ /* 0x000fe20008000000 */
[----:B------:R-:W-:Y:S01]  /*e360*/  IADD3 R9, P3, R8, 0x3f0, RZ ;  /* 0x000003f008097810 */ /* 0x000fe20007f7e0ff */
[----:B------:R-:W-:Y:S01]  /*e370*/  UMOV UR43, UR19 ;  /* 0x00000013002b7c82 */ /* 0x000fe20008000000 */
[----:B------:R-:W-:Y:S01]  /*e380*/  UMOV UR33, UR17 ;  /* 0x0000001100217c82 */ /* 0x000fe20008000000 */
[----:B------:R-:W-:Y:S01]  /*e390*/  UMOV UR35, UR19 ;  /* 0x0000001300237c82 */ /* 0x000fe20008000000 */
[----:B------:R-:W-:Y:S01]  /*e3a0*/  R2UR UR6, R9 ;  /* 0x00000000090672ca */ /* 0x000fe200000e0000 */
[----:B------:R-:W-:Y:S01]  /*e3b0*/  IMAD.MOV.U32 R9, RZ, RZ, R3 ;  /* 0x000000ffff097224 */ /* 0x000fe200078e0003 */
[----:B------:R-:W-:Y:S01]  /*e3c0*/  UMOV UR29, UR21 ;  /* 0x00000015001d7c82 */ /* 0x000fe20008000000 */
[----:B------:R-:W-:Y:S01]  /*e3d0*/  UMOV UR25, UR17 ;  /* 0x0000001100197c82 */ /* 0x000fe20008000000 */
[----:B------:R-:W-:Y:S01]  /*e3e0*/  UMOV UR27, UR19 ;  /* 0x00000013001b7c82 */ /* 0x000fe20008000000 */
[--C-:B------:R-:W-:Y:S01]  /*e3f0*/  IMAD.X R11, RZ, RZ, R9.reuse, P1 ;  /* 0x000000ffff0b7224 */ /* 0x100fe200008e0609 */
[----:B------:R-:W-:Y:S01]  /*e400*/  UMOV UR9, 0x10 ;  /* 0x0000001000097882 */ /* 0x000fe20000000000 */
[----:B------:R-:W-:Y:S01]  /*e410*/  UMOV UR53, UR17 ;  /* 0x0000001100357c82 */ /* 0x000fe20008000000 */
[----:B------:R-:W-:Y:S01]  /*e420*/  UMOV UR13, UR21 ;  /* 0x00000015000d7c82 */ /* 0x000fe20008000000 */
[----:B------:R-:W-:Y:S01]  /*e430*/  UMOV UR10, UR18 ;  /* 0x00000012000a7c82 */ /* 0x000fe20008000000 */
[----:B------:R-:W-:Y:S01]  /*e440*/  R2UR UR49, R11 ;  /* 0x000000000b3172ca */ /* 0x000fe200000e0000 */
[--C-:B------:R-:W-:Y:S01]  /*e450*/  IMAD.X R11, RZ, RZ, R9.reuse, P2 ;  /* 0x000000ffff0b7224 */ /* 0x100fe200010e0609 */
[----:B------:R-:W-:Y:S01]  /*e460*/  UIADD3 UR56, UR8, 0x5000, URZ ;  /* 0x0000500008387890 */ /* 0x000fe2000fffe03f */
[----:B------:R-:W-:Y:S01]  /*e470*/  ISETP.GE.AND P1, PT, R4, R10, PT ;  /* 0x0000000a0400720c */ /* 0x000fe20003f26270 */
[----:B------:R-:W-:Y:S01]  /*e480*/  UMOV UR58, 0x80 ;  /* 0x00000080003a7882 */ /* 0x000fe20000000000 */
[----:B------:R-:W-:Y:S01]  /*e490*/  UMOV UR59, UR11 ;  /* 0x0000000b003b7c82 */ /* 0x000fe20008000000 */
[----:B------:R-:W-:Y:S01]  /*e4a0*/  R2UR UR5, R11 ;  /* 0x000000000b0572ca */ /* 0x000fe200000e0000 */
[----:B------:R-:W-:Y:S01]  /*e4b0*/  IMAD.X R11, RZ, RZ, R9, P3 ;  /* 0x000000ffff0b7224 */ /* 0x000fe200018e0609 */
[----:B------:R-:W-:Y:S01]  /*e4c0*/  UMOV UR60, UR12 ;  /* 0x0000000c003c7c82 */ /* 0x000fe20008000000 */
[----:B------:R-:W-:-:S03]  /*e4d0*/  UMOV UR61, UR21 ;  /* 0x00000015003d7c82 */ /* 0x000fc60008000000 */
[----:B------:R-:W-:Y:S01]  /*e4e0*/  R2UR UR7, R11 ;  /* 0x000000000b0772ca */ /* 0x000fe200000e0000 */
[----:B------:R1:W-:Y:S01]  /*e4f0*/  UTMALDG.4D [UR16], [UR48], desc[UR50] ;  /* 0x00003210300075b4 */ /* 0x0003e20008019000 */
[----:B------:R-:W-:Y:S01]  /*e500*/  IMAD.MOV.U32 R11, RZ, RZ, 0x1 ;  /* 0x00000001ff0b7424 */ /* 0x000fe200078e00ff */
[----:B------:R2:W-:Y:S01]  /*e510*/  UTMALDG.4D [UR40], [UR48], desc[UR50] ;  /* 0x00003228300075b4 */ /* 0x0005e20008019000 */
[----:B------:R3:W-:Y:S01]  /*e520*/  UTMALDG.4D [UR32], [UR48], desc[UR50] ;  /* 0x00003220300075b4 */ /* 0x0007e20008019000 */
[----:B------:R-:W-:Y:S01]  /*e530*/  UTMALDG.4D [UR24], [UR48], desc[UR50] ;  /* 0x00003218300075b4 */ /* 0x000fe20008019000 */
[----:B-1----:R-:W-:Y:S01]  /*e540*/  UMOV UR16, 0x0 ;  /* 0x0000000000107882 */ /* 0x002fe20000000000 */
[----:B------:R-:W-:Y:S01]  /*e550*/  UMOV UR17, 0x10000000 ;  /* 0x1000000000117882 */ /* 0x000fe20000000000 */
[----:B------:R1:W-:Y:S01]  /*e560*/  UBLKCP.S.G [UR52], [UR54], UR9 ;  /* 0x00000034360073ba */ /* 0x0003e20008000209 */
[----:B------:R4:W-:Y:S01]  /*e570*/  SYNCS.ARRIVE.TRANS64 RZ, [R5+URZ+0x31800], R12 ;  /* 0x0318000c05ff79a7 */ /* 0x0009e2000800003f */
[----:B--2---:R-:W-:Y:S01]  /*e580*/  UIADD3 UR40, UR8, 0xa000, URZ ;  /* 0x0000a00008287890 */ /* 0x004fe2000fffe03f */
[----:B------:R-:W-:Y:S01]  /*e590*/  UMOV UR43, UR11 ;  /* 0x0000000b002b7c82 */ /* 0x000fe20008000000 */
[----:B------:R-:W-:Y:S01]  /*e5a0*/  UMOV UR44, UR12 ;  /* 0x0000000c002c7c82 */ /* 0x000fe20008000000 */
[----:B------:R-:W-:Y:S01]  /*e5b0*/  UMOV UR42, UR18 ;  /* 0x00000012002a7c82 */ /* 0x000fe20008000000 */
[----:B---3--:R-:W-:Y:S01]  /*e5c0*/  UIADD3 UR32, UR8, 0xc800, URZ ;  /* 0x0000c80008207890 */ /* 0x008fe2000fffe03f */
[----:B----4-:R-:W-:Y:S01]  /*e5d0*/  IMAD.MOV.U32 R12, RZ, RZ, 0x1 ;  /* 0x00000001ff0c7424 */ /* 0x010fe200078e00ff */
[----:B------:R-:W-:Y:S01]  /*e5e0*/  UMOV UR34, 0x40 ;  /* 0x0000004000227882 */ /* 0x000fe20000000000 */
[----:B------:R-:W-:Y:S01]  /*e5f0*/  UMOV UR35, UR11 ;  /* 0x0000000b00237c82 */ /* 0x000fe20008000000 */
[----:B------:R-:W-:Y:S01]  /*e600*/  UMOV UR36, UR12 ;  /* 0x0000000c00247c82 */ /* 0x000fe20008000000 */
[----:B-1----:R-:W-:-:S02]  /*e610*/  UIADD3 UR9, UR8, 0x31800, URZ ;  /* 0x0003180008097890 */ /* 0x002fc4000fffe03f */
[----:B------:R-:W-:Y:S01]  /*e620*/  UIADD3 UR24, UR8, 0x2800, URZ ;  /* 0x0000280008187890 */ /* 0x000fe2000fffe03f */
[----:B------:R-:W-:Y:S01]  /*e630*/  UMOV UR26, 0x40 ;  /* 0x00000040001a7882 */ /* 0x000fe20000000000 */
[----:B------:R-:W-:Y:S01]  /*e640*/  UMOV UR27, UR11 ;  /* 0x0000000b001b7c82 */ /* 0x000fe20008000000 */
[----:B------:R-:W-:Y:S02]  /*e650*/  UMOV UR28, UR12 ;  /* 0x0000000c001c7c82 */ /* 0x000fe40008000000 */
[----:B------:R-:W-:Y:S01]  /*e660*/  UMOV UR25, UR9 ;  /* 0x0000000900197c82 */ /* 0x000fe20008000000 */
[----:B------:R-:W-:Y:S02]  /*e670*/  UIADD3 UR48, UR8, 0x7800, URZ ;  /* 0x0000780008307890 */ /* 0x000fe4000fffe03f */
[----:B------:R1:W-:Y:S01]  /*e680*/  UTMALDG.4D [UR8], [UR4], desc[UR16] ;  /* 0x00001008040075b4 */ /* 0x0003e20008019000 */
[----:B------:R-:W-:Y:S01]  /*e690*/  UMOV UR57, UR9 ;  /* 0x0000000900397c82 */ /* 0x000fe20008000000 */
[----:B------:R-:W-:Y:S01]  /*e6a0*/  UMOV UR50, 0xc0 ;  /* 0x000000c000327882 */ /* 0x000fe20000000000 */
[----:B------:R-:W-:Y:S01]  /*e6b0*/  UMOV UR51, UR11 ;  /* 0x0000000b00337c82 */ /* 0x000fe20008000000 */
[----:B------:R-:W-:Y:S01]  /*e6c0*/  UMOV UR52, UR12 ;  /* 0x0000000c00347c82 */ /* 0x000fe20008000000 */
[----:B------:R-:W-:Y:S01]  /*e6d0*/  UMOV UR53, UR21 ;  /* 0x0000001500357c82 */ /* 0x000fe20008000000 */
[----:B------:R-:W-:Y:S01]  /*e6e0*/  UMOV UR49, UR9 ;  /* 0x0000000900317c82 */ /* 0x000fe20008000000 */
[----:B------:R-:W-:Y:S01]  /*e6f0*/  UMOV UR41, UR9 ;  /* 0x0000000900297c82 */ /* 0x000fe20008000000 */
[----:B------:R2:W-:Y:S01]  /*e700*/  UTMALDG.4D [UR24], [UR4], desc[UR16] ;  /* 0x00001018040075b4 */ /* 0x0005e20008019000 */
[----:B------:R-:W-:Y:S01]  /*e710*/  UMOV UR33, UR9 ;  /* 0x0000000900217c82 */ /* 0x000fe20008000000 */
[----:B------:R3:W-:Y:S01]  /*e720*/  UTMALDG.4D [UR56], [UR4], desc[UR16] ;  /* 0x00001038040075b4 */ /* 0x0007e20008019000 */
[----:B------:R3:W-:Y:S01]  /*e730*/  UTMALDG.4D [UR48], [UR4], desc[UR16] ;  /* 0x00001030040075b4 */ /* 0x0007e20008019000 */
[----:B-1----:R-:W-:Y:S01]  /*e740*/  UMOV UR10, 0xc0 ;  /* 0x000000c0000a7882 */ /* 0x002fe20000000000 */
[----:B------:R3:W-:Y:S01]  /*e750*/  UTMALDG.4D [UR40], [UR6], desc[UR16] ;  /* 0x00001028060075b4 */ /* 0x0007e20008019000 */
[----:B--2---:R-:W-:-:S02]  /*e760*/  UIADD3 UR24, UR8, 0xf000, URZ ;  /* 0x0000f00008187890 */ /* 0x004fc4000fffe03f */
[----:B------:R-:W-:Y:S01]  /*e770*/  UIADD3 UR8, UR8, 0x11800, URZ ;  /* 0x0001180008087890 */ /* 0x000fe2000fffe03f */
[----:B------:R-:W-:Y:S01]  /*e780*/  UMOV UR26, 0x80 ;  /* 0x00000080001a7882 */ /* 0x000fe20000000000 */
[----:B------:R3:W-:Y:S05]  /*e790*/  UTMALDG.4D [UR32], [UR6], desc[UR16] ;  /* 0x00001020060075b4 */ /* 0x0007ea0008019000 */
[----:B------:R3:W-:Y:S02]  /*e7a0*/  UTMALDG.4D [UR24], [UR6], desc[UR16] ;  /* 0x00001018060075b4 */ /* 0x0007e40008019000 */
[----:B------:R3:W-:Y:S02]  /*e7b0*/  UTMALDG.4D [UR8], [UR6], desc[UR16] ;  /* 0x00001008060075b4 */ /* 0x0007e40008019000 */
[----:B---3--:R-:W-:Y:S05]  /*e7c0*/  @P1 BRA `(.L_x_385) ;  /* 0x0000000800201947 */ /* 0x008fea0003800000 */
[----:B------:R-:W-:Y:S01]  /*e7d0*/  R2UR UR6, R6 ;  /* 0x00000000060672ca */ /* 0x000fe200000e0000 */
[----:B------:R-:W-:Y:S01]  /*e7e0*/  UIADD3 UR10, UR19, 0x40, URZ ;  /* 0x00000040130a7890 */ /* 0x000fe2000fffe03f */
[----:B------:R-:W-:Y:S01]  /*e7f0*/  IMAD.MOV.U32 R12, RZ, RZ, RZ ;  /* 0x000000ffff0c7224 */ /* 0x000fe200078e00ff */
[----:B------:R-:W-:Y:S01]  /*e800*/  UIADD3 UR5, UP1, UR19, UR22, URZ ;  /* 0x0000001613057290 */ /* 0x000fe2000ff3e03f */
[----:B------:R-:W-:Y:S01]  /*e810*/  LOP3.LUT R13, R21, 0x1f, RZ, 0xc0, !PT ;  /* 0x0000001f150d7812 */ /* 0x000fe200078ec0ff */
[----:B------:R-:W-:Y:S01]  /*e820*/  UIADD3 UR7, UP0, UR10, UR30, URZ ;  /* 0x0000001e0a077290 */ /* 0x000fe2000ff1e03f */
[----:B------:R-:W-:Y:S01]  /*e830*/  IMAD.MOV.U32 R11, RZ, RZ, 0x1 ;  /* 0x00000001ff0b7424 */ /* 0x000fe200078e00ff */
[----:B------:R-:W-:Y:S01]  /*e840*/  ULDC.64 UR8, c[0x0][0x728] ;  /* 0x0001ca0000087ab9 */ /* 0x000fe20000000a00 */
[----:B------:R-:W-:Y:S01]  /*e850*/  IMAD.MOV.U32 R7, RZ, RZ, 0x1 ;  /* 0x00000001ff077424 */ /* 0x000fe200078e00ff */
[----:B------:R-:W-:Y:S02]  /*e860*/  ULEA.HI.X.SX32 UR38, UR10, UR38, 0x1, UP0 ;  /* 0x000000260a267291 */ /* 0x000fe400080f0e3f */
[----:B------:R-:W-:Y:S01]  /*e870*/  IMAD.U32 R14, RZ, RZ, UR10 ;  /* 0x0000000aff0e7e24 */ /* 0x000fe2000f8e00ff */
[----:B------:R-:W-:-:S02]  /*e880*/  ULEA UR14, UP0, UR7, UR14, 0x2 ;  /* 0x0000000e070e7291 */ /* 0x000fc4000f80103f */
[----:B------:R-:W-:Y:S02]  /*e890*/  UIADD3.X UR6, URZ, UR6, URZ, UP1, !UPT ;  /* 0x000000063f067290 */ /* 0x000fe40008ffe43f */
[----:B------:R-:W-:Y:S02]  /*e8a0*/  ULEA UR4, UP1, UR5, UR8, 0x2 ;  /* 0x0000000805047291 */ /* 0x000fe4000f82103f */
[----:B------:R-:W-:Y:S01]  /*e8b0*/  ULEA.HI.X UR15, UR7, UR15, UR38, 0x2, UP0 ;  /* 0x0000000f070f7291 */ /* 0x000fe200080f1426 */
[----:B------:R-:W-:Y:S01]  /*e8c0*/  IMAD.U32 R16, RZ, RZ, UR14 ;  /* 0x0000000eff107e24 */ /* 0x000fe2000f8e00ff */
[----:B------:R-:W-:Y:S02]  /*e8d0*/  ULEA.HI.X UR5, UR5, UR9, UR6, 0x2, UP1 ;  /* 0x0000000905057291 */ /* 0x000fe400088f1406 */
[----:B------:R-:W-:Y:S02]  /*e8e0*/  IMAD.U32 R15, RZ, RZ, UR4 ;  /* 0x00000004ff0f7e24 */ /* 0x000fe4000f8e00ff */
[----:B------:R-:W-:-:S02]  /*e8f0*/  IMAD.U32 R18, RZ, RZ, UR15 ;  /* 0x0000000fff127e24 */ /* 0x000fc4000f8e00ff */
[----:B------:R-:W-:-:S07]  /*e900*/  IMAD.U32 R17, RZ, RZ, UR5 ;  /* 0x00000005ff117e24 */ /* 0x000fce000f8e00ff */
.L_x_390:
[----:B------:R-:W-:-:S04]  /*e910*/  SHF.L.U32 R8, R11, 0x1f, RZ ;  /* 0x0000001f0b087819 */ /* 0x000fc800000006ff */
[----:B------:R-:W1:Y:S02]  /*e920*/  SYNCS.PHASECHK.TRANS64.TRYWAIT P1, [R5+URZ+0x31838], R8 ;  /* 0x03183808050075a7 */ /* 0x000e64000802017f */
[----:B-1----:R-:W-:Y:S05]  /*e930*/  @!P1 BRA `(.L_x_386) ;  /* 0x0000000c00989947 */ /* 0x002fea0003800000 */
.L_x_400:
[----:B------:R-:W-:Y:S05]  /*e940*/  @P0 BRA `(.L_x_387) ;  /* 0x0000000000140947 */ /* 0x000fea0003800000 */
[----:B------:R-:W-:Y:S01]  /*e950*/  ISETP.NE.AND P1, PT, R13, RZ, PT ;  /* 0x000000ff0d00720c */ /* 0x000fe20003f25270 */
[----:B-1----:R-:W-:-:S04]  /*e960*/  IMAD.MOV.U32 R8, RZ, RZ, 0x8100 ;  /* 0x00008100ff087424 */ /* 0x002fc800078e00ff */
[----:B------:R2:W-:Y:S08]  /*e970*/  SYNCS.ARRIVE.TRANS64 RZ, [R5+URZ+0x31830], R8 ;  /* 0x0318300805ff79a7 */ /* 0x0005f0000800003f */
[----:B------:R-:W-:Y:S05]  /*e980*/  @!P1 BRA `(.L_x_387) ;  /* 0x0000000000049947 */ /* 0x000fea0003800000 */
[----:B------:R-:W-:Y:S01]  /*e990*/  BPT.TRAP 0x1 ;  /* 0x000000040000795c */ /* 0x000fe20000300000 */
.L_x_387:
[----:B-12---:R-:W-:Y:S01]  /*e9a0*/  IMAD.MOV.U32 R8, RZ, RZ, R2 ;  /* 0x000000ffff087224 */ /* 0x006fe200078e0002 */
[----:B------:R-:W-:Y:S01]  /*e9b0*/  R2UR UR19, R14 ;  /* 0x000000000e1372ca */ /* 0x000fe200000e0000 */
[----:B------:R-:W-:Y:S01]  /*e9c0*/  VIADD R12, R12, 0x1 ;  /* 0x000000010c0c7836 */ /* 0x000fe20000000000 */
[----:B------:R-:W-:Y:S01]  /*e9d0*/  R2UR UR14, R5 ;  /* 0x00000000050e72ca */ /* 0x000fe200000e0000 */
[----:B------:R-:W-:Y:S01]  /*e9e0*/  UMOV UR8, 0x0 ;  /* 0x0000000000087882 */ /* 0x000fe20000000000 */
[----:B------:R-:W-:Y:S01]  /*e9f0*/  IADD3 R9, P2, R8, 0x1f0, RZ ;  /* 0x000001f008097810 */ /* 0x000fe20007f5e0ff */
[----:B------:R-:W-:Y:S01]  /*ea00*/  UMOV UR9, 0x14f00000 ;  /* 0x14f0000000097882 */ /* 0x000fe20000000000 */
[C---:B------:R-:W-:Y:S01]  /*ea10*/  ISETP.NE.AND P1, PT, R12.reuse, 0x2, PT ;  /* 0x000000020c00780c */ /* 0x040fe20003f25270 */
[----:B------:R-:W-:Y:S01]  /*ea20*/  UMOV UR18, URZ ;  /* 0x0000003f00127c82 */ /* 0x000fe20008000000 */
[----:B------:R-:W-:Y:S01]  /*ea30*/  R2UR UR6, R9 ;  /* 0x00000000090672ca */ /* 0x000fe200000e0000 */
[----:B------:R-:W-:Y:S01]  /*ea40*/  IMAD.MOV.U32 R9, RZ, RZ, R3 ;  /* 0x000000ffff097224 */ /* 0x000fe200078e0003 */
[----:B------:R-:W-:Y:S01]  /*ea50*/  R2UR UR4, R15 ;  /* 0x000000000f0472ca */ /* 0x000fe200000e0000 */
[----:B------:R-:W-:Y:S01]  /*ea60*/  UMOV UR34, 0x40 ;  /* 0x0000004000227882 */ /* 0x000fe20000000000 */
[----:B------:R-:W-:Y:S01]  /*ea70*/  R2UR UR5, R17 ;  /* 0x00000000110572ca */ /* 0x000fe200000e0000 */
[----:B------:R-:W-:Y:S01]  /*ea80*/  IMAD.X R19, RZ, RZ, R9, P2 ;  /* 0x000000ffff137224 */ /* 0x000fe200010e0609 */
[----:B------:R-:W-:Y:S01]  /*ea90*/  UIADD3 UR19, UR19, -0x40, URZ ;  /* 0xffffffc013137890 */ /* 0x000fe2000fffe03f */
[----:B------:R-:W-:Y:S01]  /*eaa0*/  SEL R20, RZ, 0x1, P1 ;  /* 0x00000001ff147807 */ /* 0x000fe20000800000 */
[----:B------:R-:W-:Y:S01]  /*eab0*/  UIADD3 UR16, UR14, 0x24100, URZ ;  /* 0x000241000e107890 */ /* 0x000fe2000fffe03f */
[----:B------:R-:W-:Y:S01]  /*eac0*/  SEL R12, R12, RZ, P1 ;  /* 0x000000ff0c0c7207 */ /* 0x000fe20000800000 */
[----:B------:R-:W-:Y:S01]  /*ead0*/  UIADD3 UR17, UR14, 0x31830, URZ ;  /* 0x000318300e117890 */ /* 0x000fe2000fffe03f */
[----:B------:R-:W-:Y:S01]  /*eae0*/  R2UR UR7, R19 ;  /* 0x00000000130772ca */ /* 0x000fe200000e0000 */
[----:B------:R-:W-:Y:S01]  /*eaf0*/  UIADD3 UR32, UR14, 0x26100, URZ ;  /* 0x000261000e207890 */ /* 0x000fe2000fffe03f */
[----:B------:R-:W-:Y:S01]  /*eb00*/  LOP3.LUT R7, R7, R20, RZ, 0x3c, !PT ;  /* 0x0000001407077212 */ /* 0x000fe200078e3cff */
[----:B------:R-:W-:Y:S01]  /*eb10*/  UIADD3 UR24, UR14, 0x28100, URZ ;  /* 0x000281000e187890 */ /* 0x000fe2000fffe03f */
[----:B------:R-:W-:Y:S01]  /*eb20*/  IMAD R19, R12, 0x8, R5 ;  /* 0x000000080c137824 */ /* 0x000fe200078e0205 */
[----:B------:R-:W-:Y:S01]  /*eb30*/  UMOV UR36, UR20 ;  /* 0x0000001400247c82 */ /* 0x000fe20008000000 */
[----:B------:R-:W-:Y:S01]  /*eb40*/  UMOV UR37, UR21 ;  /* 0x0000001500257c82 */ /* 0x000fe20008000000 */
[----:B------:R-:W-:Y:S01]  /*eb50*/  UMOV UR33, UR17 ;  /* 0x0000001100217c82 */ /* 0x000fe20008000000 */
[----:B------:R-:W-:Y:S01]  /*eb60*/  UMOV UR35, UR19 ;  /* 0x0000001300237c82 */ /* 0x000fe20008000000 */
[----:B------:R-:W-:Y:S01]  /*eb70*/  UMOV UR26, 0x80 ;  /* 0x00000080001a7882 */ /* 0x000fe20000000000 */
[----:B------:R-:W-:Y:S01]  /*eb80*/  UMOV UR28, UR20 ;  /* 0x00000014001c7c82 */ /* 0x000fe20008000000 */
[----:B------:R-:W-:Y:S01]  /*eb90*/  UMOV UR29, UR21 ;  /* 0x00000015001d7c82 */ /* 0x000fe20008000000 */
[----:B------:R-:W-:Y:S01]  /*eba0*/  UMOV UR25, UR17 ;  /* 0x0000001100197c82 */ /* 0x000fe20008000000 */
[----:B------:R1:W-:Y:S01]  /*ebb0*/  UTMALDG.4D [UR16], [UR6], desc[UR8] ;  /* 0x00000810060075b4 */ /* 0x0003e20008019000 */
[----:B------:R-:W-:Y:S01]  /*ebc0*/  UMOV UR27, UR19 ;  /* 0x00000013001b7c82 */ /* 0x000fe20008000000 */
[----:B------:R-:W-:Y:S01]  /*ebd0*/  SHF.L.U32 R20, R7, 0x1f, RZ ;  /* 0x0000001f07147819 */ /* 0x000fe200000006ff */
[----:B------:R-:W-:Y:S01]  /*ebe0*/  UMOV UR10, 0x10 ;  /* 0x00000010000a7882 */ /* 0x000fe20000000000 */
[----:B------:R-:W-:Y:S01]  /*ebf0*/  UMOV UR15, UR17 ;  /* 0x00000011000f7c82 */ /* 0x000fe20008000000 */
[----:B------:R-:W-:Y:S01]  /*ec00*/  ISETP.NE.AND P2, PT, R0, RZ, PT ;  /* 0x000000ff0000720c */ /* 0x000fe20003f45270 */
[----:B------:R2:W-:Y:S01]  /*ec10*/  UTMALDG.4D [UR32], [UR6], desc[UR8] ;  /* 0x00000820060075b4 */ /* 0x0005e20008019000 */
[----:B------:R2:W-:Y:S01]  /*ec20*/  UTMALDG.4D [UR24], [UR6], desc[UR8] ;  /* 0x00000818060075b4 */ /* 0x0005e20008019000 */
[----:B-1----:R-:W-:-:S02]  /*ec30*/  UIADD3 UR16, UR14, 0x2a100, URZ ;  /* 0x0002a1000e107890 */ /* 0x002fc4000fffe03f */
[----:B------:R-:W-:Y:S01]  /*ec40*/  UIADD3 UR14, UR14, 0x2c300, URZ ;  /* 0x0002c3000e0e7890 */ /* 0x000fe2000fffe03f */
[----:B------:R-:W-:-:S06]  /*ec50*/  UMOV UR18, 0xc0 ;  /* 0x000000c000127882 */ /* 0x000fcc0000000000 */
[----:B------:R2:W-:Y:S02]  /*ec60*/  UTMALDG.4D [UR16], [UR6], desc[UR8] ;  /* 0x00000810060075b4 */ /* 0x0005e40008019000 */
[----:B------:R2:W-:Y:S01]  /*ec70*/  UBLKCP.S.G [UR14], [UR4], UR10 ;  /* 0x0000000e040073ba */ /* 0x0005e2000800020a */
[----:B------:R-:W1:Y:S02]  /*ec80*/  SYNCS.PHASECHK.TRANS64.TRYWAIT P1, [R19+URZ+0x31820], R20 ;  /* 0x03182014130075a7 */ /* 0x000e64000802017f */
[----:B-12---:R-:W-:Y:S05]  /*ec90*/  @!P1 BRA `(.L_x_388) ;  /* 0x0000000800d49947 */ /* 0x006fea0003800000 */
.L_x_402:
[----:B------:R-:W-:Y:S01]  /*eca0*/  LOP3.LUT R11, R11, 0x1, RZ, 0x3c, !PT ;  /* 0x000000010b0b7812 */ /* 0x000fe200078e3cff */
[----:B------:R-:W-:Y:S06]  /*ecb0*/  @P2 BRA `(.L_x_389) ;  /* 0x0000000000142947 */ /* 0x000fec0003800000 */
[----:B------:R-:W-:Y:S01]  /*ecc0*/  ISETP.NE.AND P1, PT, R13, RZ, PT ;  /* 0x000000ff0d00720c */ /* 0x000fe20003f25270 */
[----:B-1----:R-:W-:-:S04]  /*ecd0*/  IMAD.MOV.U32 R20, RZ, RZ, 0x8100 ;  /* 0x00008100ff147424 */ /* 0x002fc800078e00ff */
[----:B------:R2:W-:Y:S08]  /*ece0*/  SYNCS.ARRIVE.TRANS64 RZ, [R19+URZ+0x31810], R20 ;  /* 0x0318101413ff79a7 */ /* 0x0005f0000800003f */
[----:B------:R-:W-:Y:S05]  /*ecf0*/  @!P1 BRA `(.L_x_389) ;  /* 0x0000000000049947 */ /* 0x000fea0003800000 */
[----:B------:R-:W-:Y:S01]  /*ed00*/  BPT.TRAP 0x1 ;  /* 0x000000040000795c */ /* 0x000fe20000300000 */
.L_x_389:
[----:B------:R-:W-:Y:S01]  /*ed10*/  R2UR UR41, R19 ;  /* 0x00000000132972ca */ /* 0x000fe200000e0000 */
[----:B-12---:R-:W-:Y:S01]  /*ed20*/  IMAD R19, R12, 0x8000, R5 ;  /* 0x000080000c137824 */ /* 0x006fe200078e0205 */
        /* <DEDUP_REMOVED lines=14> */
[----:B------:R-:W-:Y:S01]  /*ee10*/  UMOV UR45, UR21 ;  /* 0x00000015002d7c82 */ /* 0x000fe20008000000 */
[----:B------:R-:W-:Y:S01]  /*ee20*/  UMOV UR34, 0x40 ;  /* 0x0000004000227882 */ /* 0x000fe20000000000 */
[----:B------:R-:W-:Y:S01]  /*ee30*/  R2UR UR5, R19 ;  /* 0x00000000130572ca */ /* 0x000fe200000e0000 */
[----:B------:R-:W-:Y:S01]  /*ee40*/  IMAD R19, R12, 0x100, R5 ;  /* 0x000001000c137824 */ /* 0x000fe200078e0205 */
[----:B------:R-:W-:Y:S01]  /*ee50*/  UIADD3 UR40, UR16, 0x14100, URZ ;  /* 0x0001410010287890 */ /* 0x000fe2000fffe03f */
[----:B------:R-:W-:Y:S01]  /*ee60*/  IADD3 R15, P3, R15, 0x100, RZ ;  /* 0x000001000f0f7810 */ /* 0x000fe20007f7e0ff */
[----:B------:R-:W-:Y:S01]  /*ee70*/  UIADD3 UR32, UR16, 0x16100, URZ ;  /* 0x0001610010207890 */ /* 0x000fe2000fffe03f */
[----:B------:R-:W-:Y:S01]  /*ee80*/  IADD3 R16, P2, R16, 0x100, RZ ;  /* 0x0000010010107810 */ /* 0x000fe20007f5e0ff */
[----:B------:R-:W-:Y:S01]  /*ee90*/  UIADD3 UR24, UR16, 0x18100, URZ ;  /* 0x0001810010187890 */ /* 0x000fe2000fffe03f */
[----:B------:R-:W-:Y:S01]  /*eea0*/  R2UR UR8, R19 ;  /* 0x00000000130872ca */ /* 0x000fe200000e0000 */
[----:B------:R-:W-:Y:S01]  /*eeb0*/  UIADD3 UR16, UR16, 0x1a100, URZ ;  /* 0x0001a10010107890 */ /* 0x000fe2000fffe03f */
[----:B------:R-:W-:Y:S01]  /*eec0*/  VIADD R14, R14, 0x40 ;  /* 0x000000400e0e7836 */ /* 0x000fe20000000000 */
        /* <DEDUP_REMOVED lines=10> */
[----:B------:R-:W-:Y:S01]  /*ef70*/  UIADD3 UR8, UR8, 0x2c100, URZ ;  /* 0x0002c10008087890 */ /* 0x000fe2000fffe03f */
[----:B------:R-:W-:Y:S01]  /*ef80*/  IMAD.X R17, RZ, RZ, R17, P3 ;  /* 0x000000ffff117224 */ /* 0x000fe200018e0611 */
[----:B------:R-:W-:Y:S01]  /*ef90*/  UMOV UR18, 0xc0 ;  /* 0x000000c000127882 */ /* 0x000fe20000000000 */
[----:B------:R-:W-:Y:S01]  /*efa0*/  UMOV UR19, UR43 ;  /* 0x0000002b00137c82 */ /* 0x000fe20008000000 */
[----:B------:R-:W-:Y:S01]  /*efb0*/  UMOV UR17, UR41 ;  /* 0x0000002900117c82 */ /* 0x000fe20008000000 */
[----:B------:R-:W-:Y:S01]  /*efc0*/  UMOV UR9, UR41 ;  /* 0x0000002900097c82 */ /* 0x000fe20008000000 */
[----:B------:R1:W-:Y:S01]  /*efd0*/  UTMALDG.4D [UR32], [UR4], desc[UR6] ;  /* 0x00000620040075b4 */ /* 0x0003e20008019000 */
[----:B------:R-:W-:Y:S01]  /*efe0*/  UMOV UR10, 0x10 ;  /* 0x00000010000a7882 */ /* 0x000fe20000000000 */
[----:B------:R-:W-:Y:S01]  /*eff0*/  IMAD.X R18, RZ, RZ, R18, P2 ;  /* 0x000000ffff127224 */ /* 0x000fe200010e0612 */
[----:B------:R1:W-:Y:S01]  /*f000*/  UTMALDG.4D [UR24], [UR4], desc[UR6] ;  /* 0x00000618040075b4 */ /* 0x0003e20008019000 */
[----:B------:R1:W-:Y:S01]  /*f010*/  UTMALDG.4D [UR16], [UR4], desc[UR6] ;  /* 0x00000610040075b4 */ /* 0x0003e20008019000 */
[----:B------:R1:W-:Y:S02]  /*f020*/  UBLKCP.S.G [UR8], [UR14], UR10 ;  /* 0x000000080e0073ba */ /* 0x0003e4000800020a */
[----:B-1----:R-:W-:Y:S05]  /*f030*/  @!P1 BRA `(.L_x_390) ;  /* 0xfffffff800349947 */ /* 0x002fea000383ffff */
[----:B------:R-:W-:-:S07]  /*f040*/  VIADD R12, R12, 0x1 ;  /* 0x000000010c0c7836 */ /* 0x000fce0000000000 */
.L_x_385:
[----:B------:R-:W-:-:S04]  /*f050*/  SHF.L.U32 R0, R11, 0x1f, RZ ;  /* 0x0000001f0b007819 */ /* 0x000fc800000006ff */
[----:B------:R-:W1:Y:S02]  /*f060*/  SYNCS.PHASECHK.TRANS64.TRYWAIT P1, [R5+URZ+0x31838], R0 ;  /* 0x03183800050075a7 */ /* 0x000e64000802017f */
[----:B-1----:R-:W-:Y:S05]  /*f070*/  @!P1 BRA `(.L_x_391) ;  /* 0x0000000400f49947 */ /* 0x002fea0003800000 */
.L_x_403:
[----:B------:R-:W-:Y:S05]  /*f080*/  @P0 BRA `(.L_x_392) ;  /* 0x0000000000140947 */ /* 0x000fea0003800000 */
[----:B------:R-:W-:Y:S01]  /*f090*/  LOP3.LUT P0, RZ, R21, 0x1f, RZ, 0xc0, !PT ;  /* 0x0000001f15ff7812 */ /* 0x000fe2000780c0ff */
[----:B-1----:R-:W-:-:S04]  /*f0a0*/  IMAD.MOV.U32 R0, RZ, RZ, 0x8100 ;  /* 0x00008100ff007424 */ /* 0x002fc800078e00ff */
[----:B------:R2:W-:Y:S08]  /*f0b0*/  SYNCS.ARRIVE.TRANS64 RZ, [R5+URZ+0x31830], R0 ;  /* 0x0318300005ff79a7 */ /* 0x0005f0000800003f */
[----:B------:R-:W-:Y:S05]  /*f0c0*/  @!P0 BRA `(.L_x_392) ;  /* 0x0000000000048947 */ /* 0x000fea0003800000 */
[----:B------:R-:W-:Y:S01]  /*f0d0*/  BPT.TRAP 0x1 ;  /* 0x000000040000795c */ /* 0x000fe20000300000 */
.L_x_392:
[----:B------:R-:W-:Y:S01]  /*f0e0*/  R2UR UR43, R4 ;  /* 0x00000000042b72ca */ /* 0x000fe200000e0000 */
[----:B------:R-:W-:Y:S01]  /*f0f0*/  ULDC.64 UR8, c[0x0][0x728] ;  /* 0x0001ca0000087ab9 */ /* 0x000fe20000000a00 */
[----:B------:R-:W-:Y:S01]  /*f100*/  R2UR UR5, R6 ;  /* 0x00000000060572ca */ /* 0x000fe200000e0000 */
[----:B------:R-:W-:Y:S01]  /*f110*/  UMOV UR42, URZ ;  /* 0x0000003f002a7c82 */ /* 0x000fe20008000000 */
[----:B------:R-:W-:Y:S01]  /*f120*/  IADD3 R8, P0, R8, 0x1f0, RZ ;  /* 0x000001f008087810 */ /* 0x000fe20007f1e0ff */
[----:B------:R-:W-:Y:S01]  /*f130*/  UMOV UR44, UR20 ;  /* 0x00000014002c7c82 */ /* 0x000fe20008000000 */
[----:B------:R-:W-:Y:S01]  /*f140*/  R2UR UR14, R5 ;  /* 0x00000000050e72ca */ /* 0x000fe200000e0000 */
[----:B------:R-:W-:Y:S01]  /*f150*/  UMOV UR45, UR21 ;  /* 0x00000015002d7c82 */ /* 0x000fe20008000000 */
[----:B------:R-:W-:Y:S01]  /*f160*/  R2UR UR6, R8 ;  /* 0x00000000080672ca */ /* 0x000fe200000e0000 */
[----:B------:R-:W-:Y:S01]  /*f170*/  IMAD.X R9, RZ, RZ, R9, P0 ;  /* 0x000000ffff097224 */ /* 0x000fe200000e0609 */
[----:B------:R-:W-:Y:S01]  /*f180*/  UMOV UR34, 0x40 ;  /* 0x0000004000227882 */ /* 0x000fe20000000000 */
[----:B------:R-:W-:Y:S01]  /*f190*/  UMOV UR36, UR20 ;  /* 0x0000001400247c82 */ /* 0x000fe20008000000 */
[----:B------:R-:W-:Y:S01]  /*f1a0*/  UMOV UR37, UR21 ;  /* 0x0000001500257c82 */ /* 0x000fe20008000000 */
[----:B------:R-:W-:Y:S01]  /*f1b0*/  USHF.L.U32 UR43, UR43, 0x6, URZ ;  /* 0x000000062b2b7899 */ /* 0x000fe2000800063f */
[----:B------:R-:W-:Y:S01]  /*f1c0*/  R2UR UR7, R9 ;  /* 0x00000000090772ca */ /* 0x000fe200000e0000 */
[----:B------:R-:W-:Y:S01]  /*f1d0*/  UMOV UR26, 0x80 ;  /* 0x00000080001a7882 */ /* 0x000fe20000000000 */
[----:B------:R-:W-:Y:S01]  /*f1e0*/  UMOV UR28, UR20 ;  /* 0x00000014001c7c82 */ /* 0x000fe20008000000 */
[----:B------:R-:W-:Y:S01]  /*f1f0*/  UIADD3 UR10, UP0, UR43, UR22, URZ ;  /* 0x000000162b0a7290 */ /* 0x000fe2000ff1e03f */
[C---:B------:R-:W-:Y:S01]  /*f200*/  ISETP.NE.AND P0, PT, R12.reuse, 0x2, PT ;  /* 0x000000020c00780c */ /* 0x040fe20003f05270 */
[----:B------:R-:W-:Y:S01]  /*f210*/  UIADD3 UR40, UR14, 0x24100, URZ ;  /* 0x000241000e287890 */ /* 0x000fe2000fffe03f */
[----:B------:R-:W-:Y:S01]  /*f220*/  LOP3.LUT R11, R11, 0x1, RZ, 0x3c, !PT ;  /* 0x000000010b0b7812 */ /* 0x000fe200078e3cff */
[----:B------:R-:W-:Y:S01]  /*f230*/  ULEA.HI.X.SX32 UR5, UR43, UR5, 0x1, UP0 ;  /* 0x000000052b057291 */ /* 0x000fe200080f0e3f */
[----:B-12---:R-:W-:Y:S01]  /*f240*/  SEL R0, RZ, 0x1, P0 ;  /* 0x00000001ff007807 */ /* 0x006fe20000000000 */
[----:B------:R-:W-:Y:S01]  /*f250*/  ULEA UR4, UP0, UR10, UR8, 0x2 ;  /* 0x000000080a047291 */ /* 0x000fe2000f80103f */
[----:B------:R-:W-:Y:S01]  /*f260*/  SEL R2, R12, RZ, P0 ;  /* 0x000000ff0c027207 */ /* 0x000fe20000000000 */
[----:B------:R-:W-:Y:S01]  /*f270*/  UIADD3 UR41, UR14, 0x31830, URZ ;  /* 0x000318300e297890 */ /* 0x000fe2000fffe03f */
[----:B------:R-:W-:Y:S01]  /*f280*/  LOP3.LUT R7, R7, R0, RZ, 0x3c, !PT ;  /* 0x0000000007077212 */ /* 0x000fe200078e3cff */
[----:B------:R-:W-:-:S02]  /*f290*/  UIADD3 UR32, UR14, 0x26100, URZ ;  /* 0x000261000e207890 */ /* 0x000fc4000fffe03f */
[----:B------:R-:W-:Y:S02]  /*f2a0*/  UIADD3 UR24, UR14, 0x28100, URZ ;  /* 0x000281000e187890 */ /* 0x000fe4000fffe03f */
[----:B------:R-:W-:Y:S02]  /*f2b0*/  UIADD3 UR16, UR14, 0x2a100, URZ ;  /* 0x0002a1000e107890 */ /* 0x000fe4000fffe03f */
[----:B------:R-:W-:Y:S02]  /*f2c0*/  ULEA.HI.X UR5, UR10, UR9, UR5, 0x2, UP0 ;  /* 0x000000090a057291 */ /* 0x000fe400080f1405 */
[----:B------:R-:W-:Y:S01]  /*f2d0*/  UIADD3 UR14, UR14, 0x2c300, URZ ;  /* 0x0002c3000e0e7890 */ /* 0x000fe2000fffe03f */
[----:B------:R-:W-:Y:S01]  /*f2e0*/  UMOV UR8, 0x0 ;  /* 0x0000000000087882 */ /* 0x000fe20000000000 */
[----:B------:R-:W-:Y:S01]  /*f2f0*/  UMOV UR9, 0x14f00000 ;  /* 0x14f0000000097882 */ /* 0x000fe20000000000 */
[----:B------:R-:W-:Y:S01]  /*f300*/  UMOV UR33, UR41 ;  /* 0x0000002900217c82 */ /* 0x000fe20008000000 */
[----:B------:R-:W-:Y:S01]  /*f310*/  UMOV UR35, UR43 ;  /* 0x0000002b00237c82 */ /* 0x000fe20008000000 */
[----:B------:R-:W-:Y:S01]  /*f320*/  UMOV UR29, UR21 ;  /* 0x00000015001d7c82 */ /* 0x000fe20008000000 */
[----:B------:R1:W-:Y:S01]  /*f330*/  UTMALDG.4D [UR40], [UR6], desc[UR8] ;  /* 0x00000828060075b4 */ /* 0x0003e20008019000 */
[----:B------:R-:W-:Y:S01]  /*f340*/  UMOV UR25, UR41 ;  /* 0x0000002900197c82 */ /* 0x000fe20008000000 */
[----:B------:R-:W-:Y:S01]  /*f350*/  UMOV UR27, UR43 ;  /* 0x0000002b001b7c82 */ /* 0x000fe20008000000 */
[----:B------:R-:W-:Y:S01]  /*f360*/  UMOV UR18, 0xc0 ;  /* 0x000000c000127882 */ /* 0x000fe20000000000 */
[----:B------:R-:W-:Y:S01]  /*f370*/  UMOV UR17, UR41 ;  /* 0x0000002900117c82 */ /* 0x000fe20008000000 */
[----:B------:R-:W-:Y:S01]  /*f380*/  UMOV UR19, UR43 ;  /* 0x0000002b00137c82 */ /* 0x000fe20008000000 */
[----:B------:R-:W-:Y:S01]  /*f390*/  UMOV UR15, UR41 ;  /* 0x00000029000f7c82 */ /* 0x000fe20008000000 */
[----:B------:R-:W-:Y:S01]  /*f3a0*/  UMOV UR10, 0x10 ;  /* 0x00000010000a7882 */ /* 0x000fe20000000000 */
[----:B------:R1:W-:Y:S01]  /*f3b0*/  UTMALDG.4D [UR32], [UR6], desc[UR8] ;  /* 0x00000820060075b4 */ /* 0x0003e20008019000 */
[----:B------:R1:W-:Y:S01]  /*f3c0*/  UTMALDG.4D [UR24], [UR6], desc[UR8] ;  /* 0x00000818060075b4 */ /* 0x0003e20008019000 */
[----:B------:R1:W-:Y:S01]  /*f3d0*/  UTMALDG.4D [UR16], [UR6], desc[UR8] ;  /* 0x00000810060075b4 */ /* 0x0003e20008019000 */
[----:B------:R1:W-:Y:S02]  /*f3e0*/  UBLKCP.S.G [UR14], [UR4], UR10 ;  /* 0x0000000e040073ba */ /* 0x0003e4000800020a */
[----:B-1----:R-:W-:Y:S01]  /*f3f0*/  NOP ;  /* 0x0000000000007918 */ /* 0x002fe20000000000 */
.L_x_382:
[----:B------:R-:W-:Y:S05]  /*f400*/  BSYNC B1 ;  /* 0x0000000000017941 */ /* 0x000fea0003800000 */
.L_x_380:
[----:B------:R-:W-:-:S03]  /*f410*/  UMOV UR4, 0xffffffff ;  /* 0xffffffff00047882 */ /* 0x000fc60000000000 */
[----:B------:R-:W-:Y:S05]  /*f420*/  BRA.DIV UR4, `(.L_x_393) ;  /* 0x00000006041c7947 */ /* 0x000fea000b800000 */
[----:B------:R-:W-:-:S13]  /*f430*/  ELECT P6, URZ, PT ;  /* 0x00000000003f782f */ /* 0x000fda00038c0000 */
.L_x_406:
[----:B------:R-:W-:Y:S05]  /*f440*/  @!P6 BRA `(.L_x_379) ;  /* 0x00000000007ce947 */ /* 0x000fea0003800000 */
[----:B------:R-:W2:Y:S02]  /*f450*/  LDL R0, [R1] ;  /* 0x0000000001007983 */ /* 0x000ea40000100800 */
[----:B--2---:R-:W-:-:S13]  /*f460*/  R2UR UR4, R0 ;  /* 0x00000000000472ca */ /* 0x004fda00000e0000 */
[----:B------:R-:W-:-:S06]  /*f470*/  ULOP3.LUT UR4, UR4, 0x2, URZ, 0xfc, !UPT ;  /* 0x0000000204047892 */ /* 0x000fcc000f8efc3f */
[----:B------:R-:W-:-:S05]  /*f480*/  IMAD.U32 R0, RZ, RZ, UR4 ;  /* 0x00000004ff007e24 */ /* 0x000fca000f8e00ff */
[----:B------:R-:W-:-:S13]  /*f490*/  ISETP.NE.AND P1, PT, R0, 0x3, PT ;  /* 0x000000030000780c */ /* 0x000fda0003f25270 */
[----:B------:R-:W-:Y:S05]  /*f4a0*/  @!P1 BRA `(.L_x_394) ;  /* 0x0000000000049947 */ /* 0x000fea0003800000 */
[----:B------:R-:W-:Y:S01]  /*f4b0*/  BPT.TRAP 0x1 ;  /* 0x000000040000795c */ /* 0x000fe20000300000 */
.L_x_394:
        /* <DEDUP_REMOVED lines=8> */
.L_x_407:
        /* <DEDUP_REMOVED lines=9> */
.L_x_408:
[----:B------:R-:W-:Y:S05]  /*f5d0*/  @!P1 BRA `(.L_x_397) ;  /* 0x0000000000049947 */ /* 0x000fea0003800000 */
[----:B------:R-:W-:Y:S01]  /*f5e0*/  BPT.TRAP 0x1 ;  /* 0x000000040000795c */ /* 0x000fe20000300000 */
.L_x_397:
[----:B------:R-:W-:-:S07]  /*f5f0*/  SHF.L.U32 R11, R11, 0x1f, RZ ;  /* 0x0000001f0b0b7819 */ /* 0x000fce00000006ff */
.L_x_398:
[----:B--2---:R2:W3:Y:S02]  /*f600*/  SYNCS.PHASECHK.TRANS64.TRYWAIT P0, [R4+URZ+0x31838], R11 ;  /* 0x0318380b040075a7 */ /* 0x0044e4000800017f */
[----:B---3--:R-:W-:Y:S05]  /*f610*/  @!P0 NANOSLEEP.SYNCS 0x989680 ;  /* 0x009896800000895d */ /* 0x008fea0003900000 */
[----:B------:R-:W3:Y:S02]  /*f620*/  @!P0 SYNCS.PHASECHK.TRANS64 P0, [R4+URZ+0x31838], R11 ;  /* 0x0318380b040085a7 */ /* 0x000ee4000800007f */
[----:B---3--:R-:W-:Y:S05]  /*f630*/  @!P0 BRA `(.L_x_398) ;  /* 0xfffffffc00f08947 */ /* 0x008fea000383ffff */
.L_x_379:
[----:B------:R-:W-:Y:S05]  /*f640*/  BSYNC B0 ;  /* 0x0000000000007941 */ /* 0x000fea0003800000 */
.L_x_378:
[----:B------:R-:W-:Y:S05]  /*f650*/  EXIT ;  /* 0x000000000000794d */ /* 0x000fea0003800000 */
.L_x_311:
[----:B-1----:R1:W2:Y:S02]  /*f660*/  SYNCS.PHASECHK.TRANS64.TRYWAIT P0, [R17+URZ+0x31800], R8 ;  /* 0x03180008110075a7 */ /* 0x0022a4000800017f */
[----:B--2---:R-:W-:Y:S05]  /*f670*/  @!P0 NANOSLEEP.SYNCS 0x989680 ;  /* 0x009896800000895d */ /* 0x004fea0003900000 */
[----:B------:R-:W2:Y:S02]  /*f680*/  @!P0 SYNCS.PHASECHK.TRANS64 P0, [R17+URZ+0x31800], R8 ;  /* 0x03180008110085a7 */ /* 0x000ea4000800007f */
[----:B--2---:R-:W-:Y:S05]  /*f690*/  @!P0 BRA `(.L_x_311) ;  /* 0xfffffffc00f08947 */ /* 0x004fea000383ffff */
[----:B------:R-:W-:Y:S05]  /*f6a0*/  BRA `(.L_x_310) ;  /* 0xffffff1400e47947 */ /* 0x000fea000383ffff */
.L_x_315:
[----:B--2---:R2:W3:Y:S02]  /*f6b0*/  SYNCS.PHASECHK.TRANS64.TRYWAIT P0, [R16+URZ+0x31810], R9 ;  /* 0x03181009100075a7 */ /* 0x0044e4000800017f */
[----:B---3--:R-:W-:Y:S05]  /*f6c0*/  @!P0 NANOSLEEP.SYNCS 0x989680 ;  /* 0x009896800000895d */ /* 0x008fea0003900000 */
[----:B------:R-:W3:Y:S02]  /*f6d0*/  @!P0 SYNCS.PHASECHK.TRANS64 P0, [R16+URZ+0x31810], R9 ;  /* 0x03181009100085a7 */ /* 0x000ee4000800007f */
[----:B---3--:R-:W-:Y:S05]  /*f6e0*/  @!P0 BRA `(.L_x_315) ;  /* 0xfffffffc00f08947 */ /* 0x008fea000383ffff */
[----:B------:R-:W-:Y:S05]  /*f6f0*/  BRA `(.L_x_314) ;  /* 0xffffff2000607947 */ /* 0x000fea000383ffff */
.L_x_319:
[----:B------:R1:W1:Y:S02]  /*f700*/  SYNCS.PHASECHK.TRANS64.TRYWAIT P0, [R17+URZ+0x31830], R10 ;  /* 0x0318300a110075a7 */ /* 0x000264000800017f */
[----:B-1----:R-:W-:Y:S05]  /*f710*/  @!P0 NANOSLEEP.SYNCS 0x989680 ;  /* 0x009896800000895d */ /* 0x002fea0003900000 */
[----:B------:R-:W1:Y:S02]  /*f720*/  @!P0 SYNCS.PHASECHK.TRANS64 P0, [R17+URZ+0x31830], R10 ;  /* 0x0318300a110085a7 */ /* 0x000e64000800007f */
[----:B-1----:R-:W-:Y:S05]  /*f730*/  @!P0 BRA `(.L_x_319) ;  /* 0xfffffffc00f08947 */ /* 0x002fea000383ffff */
[----:B------:R-:W-:Y:S05]  /*f740*/  BRA `(.L_x_318) ;  /* 0xffffff4400e87947 */ /* 0x000fea000383ffff */
.L_x_383:
[----:B-1----:R1:W2:Y:S02]  /*f750*/  SYNCS.PHASECHK.TRANS64.TRYWAIT P0, [R5+URZ+0x31820], R2 ;  /* 0x03182002050075a7 */ /* 0x0022a4000800017f */
[----:B--2---:R-:W-:Y:S05]  /*f760*/  @!P0 NANOSLEEP.SYNCS 0x989680 ;  /* 0x009896800000895d */ /* 0x004fea0003900000 */
[----:B------:R-:W2:Y:S02]  /*f770*/  @!P0 SYNCS.PHASECHK.TRANS64 P0, [R5+URZ+0x31820], R2 ;  /* 0x03182002050085a7 */ /* 0x000ea4000800007f */
[----:B--2---:R-:W-:Y:S05]  /*f780*/  @!P0 BRA `(.L_x_383) ;  /* 0xfffffffc00f08947 */ /* 0x004fea000383ffff */
[----:B------:R-:W-:Y:S05]  /*f790*/  BRA `(.L_x_399) ;  /* 0xffffffe800347947 */ /* 0x000fea000383ffff */
.L_x_386:
[----:B-1----:R1:W2:Y:S02]  /*f7a0*/  SYNCS.PHASECHK.TRANS64.TRYWAIT P1, [R5+URZ+0x31838], R8 ;  /* 0x03183808050075a7 */ /* 0x0022a4000802017f */
[----:B--2---:R-:W-:Y:S05]  /*f7b0*/  @!P1 NANOSLEEP.SYNCS 0x989680 ;  /* 0x009896800000995d */ /* 0x004fea0003900000 */
[----:B------:R-:W2:Y:S02]  /*f7c0*/  @!P1 SYNCS.PHASECHK.TRANS64 P1, [R5+URZ+0x31838], R8 ;  /* 0x03183808050095a7 */ /* 0x000ea4000802007f */
[----:B--2---:R-:W-:Y:S05]  /*f7d0*/  @!P1 BRA `(.L_x_386) ;  /* 0xfffffffc00f09947 */ /* 0x004fea000383ffff */
[----:B------:R-:W-:Y:S05]  /*f7e0*/  BRA `(.L_x_400) ;  /* 0xfffffff000547947 */ /* 0x000fea000383ffff */
.L_x_388:
[----:B------:R-:W-:-:S07]  /*f7f0*/  SHF.L.U32 R20, R7, 0x1f, RZ ;  /* 0x0000001f07147819 */ /* 0x000fce00000006ff */
.L_x_401:
[----:B-1----:R1:W2:Y:S02]  /*f800*/  SYNCS.PHASECHK.TRANS64.TRYWAIT P1, [R19+URZ+0x31820], R20 ;  /* 0x03182014130075a7 */ /* 0x0022a4000802017f */
[----:B--2---:R-:W-:Y:S05]  /*f810*/  @!P1 NANOSLEEP.SYNCS 0x989680 ;  /* 0x009896800000995d */ /* 0x004fea0003900000 */
[----:B------:R-:W2:Y:S02]  /*f820*/  @!P1 SYNCS.PHASECHK.TRANS64 P1, [R19+URZ+0x31820], R20 ;  /* 0x03182014130095a7 */ /* 0x000ea4000802007f */
[----:B--2---:R-:W-:Y:S05]  /*f830*/  @!P1 BRA `(.L_x_401) ;  /* 0xfffffffc00f09947 */ /* 0x004fea000383ffff */
[----:B------:R-:W-:Y:S05]  /*f840*/  BRA `(.L_x_402) ;  /* 0xfffffff400147947 */ /* 0x000fea000383ffff */
.L_x_391:
[----:B-1----:R1:W2:Y:S02]  /*f850*/  SYNCS.PHASECHK.TRANS64.TRYWAIT P1, [R5+URZ+0x31838], R0 ;  /* 0x03183800050075a7 */ /* 0x0022a4000802017f */
[----:B--2---:R-:W-:Y:S05]  /*f860*/  @!P1 NANOSLEEP.SYNCS 0x989680 ;  /* 0x009896800000995d */ /* 0x004fea0003900000 */
[----:B------:R-:W2:Y:S02]  /*f870*/  @!P1 SYNCS.PHASECHK.TRANS64 P1, [R5+URZ+0x31838], R0 ;  /* 0x03183800050095a7 */ /* 0x000ea4000802007f */
[----:B--2---:R-:W-:Y:S05]  /*f880*/  @!P1 BRA `(.L_x_391) ;  /* 0xfffffffc00f09947 */ /* 0x004fea000383ffff */
[----:B------:R-:W-:Y:S05]  /*f890*/  BRA `(.L_x_403) ;  /* 0xfffffff400f87947 */ /* 0x000fea000383ffff */
.L_x_393:
[----:B------:R-:W-:Y:S01]  /*f8a0*/  BSSY B1, `(.L_x_404) ;  /* 0x0000006000017945 */ /* 0x000fe20003800000 */
[----:B------:R-:W-:-:S07]  /*f8b0*/  IMAD.MOV.U32 R15, RZ, RZ, -0x1 ;  /* 0xffffffffff0f7424 */ /* 0x000fce00078e00ff */
[----:B------:R-:W-:Y:S05]  /*f8c0*/  WARPSYNC.COLLECTIVE R15, `(.L_x_405) ;  /* 0x000000000f0c7348 */ /* 0x000fea0003c00000 */
[----:B------:R-:W-:Y:S02]  /*f8d0*/  ELECT P6, UR62, PT ;  /* 0x00000000003e782f */ /* 0x000fe400038c0000 */
[----:B------:R-:W-:Y:S01]  /*f8e0*/  MOV R14, UR62 ;  /* 0x0000003e000e7c02 */ /* 0x000fe20008000f00 */
[----:B------:R-:W-:Y:S10]  /*f8f0*/  ENDCOLLECTIVE ;  /* 0x000000000000791b */ /* 0x000ff40003800000 */
.L_x_405:
[----:B------:R-:W-:Y:S05]  /*f900*/  BSYNC B1 ;  /* 0x0000000000017941 */ /* 0x000fea0003800000 */
.L_x_404:
[----:B------:R-:W-:Y:S05]  /*f910*/  BRA `(.L_x_406) ;  /* 0xfffffff800c87947 */ /* 0x000fea000383ffff */
.L_x_395:
[----:B-1----:R1:W2:Y:S02]  /*f920*/  SYNCS.PHASECHK.TRANS64.TRYWAIT P0, [R5+URZ], R0 ;  /* 0x00000000050075a7 */ /* 0x0022a4000800017f */
[----:B--2---:R-:W-:Y:S05]  /*f930*/  @!P0 NANOSLEEP.SYNCS 0x989680 ;  /* 0x009896800000895d */ /* 0x004fea0003900000 */
[----:B------:R-:W2:Y:S02]  /*f940*/  @!P0 SYNCS.PHASECHK.TRANS64 P0, [R5+URZ], R0 ;  /* 0x00000000050085a7 */ /* 0x000ea4000800007f */
[----:B--2---:R-:W-:Y:S05]  /*f950*/  @!P0 BRA `(.L_x_395) ;  /* 0xfffffffc00f08947 */ /* 0x004fea000383ffff */
[----:B------:R-:W-:Y:S05]  /*f960*/  BRA `(.L_x_407) ;  /* 0xfffffff800f47947 */ /* 0x000fea000383ffff */
.L_x_396:
[----:B-1----:R1:W2:Y:S02]  /*f970*/  SYNCS.PHASECHK.TRANS64.TRYWAIT P0, [R3+URZ], R0 ;  /* 0x00000000030075a7 */ /* 0x0022a4000800017f */
[----:B--2---:R-:W-:Y:S05]  /*f980*/  @!P0 NANOSLEEP.SYNCS 0x989680 ;  /* 0x009896800000895d */ /* 0x004fea0003900000 */
[----:B------:R-:W2:Y:S02]  /*f990*/  @!P0 SYNCS.PHASECHK.TRANS64 P0, [R3+URZ], R0 ;  /* 0x00000000030085a7 */ /* 0x000ea4000800007f */
[----:B--2---:R-:W-:Y:S05]  /*f9a0*/  @!P0 BRA `(.L_x_396) ;  /* 0xfffffffc00f08947 */ /* 0x004fea000383ffff */
[----:B------:R-:W-:Y:S05]  /*f9b0*/  BRA `(.L_x_408) ;  /* 0xfffffffc00047947 */ /* 0x000fea000383ffff */
.L_x_409:
        /* <DEDUP_REMOVED lines=12> */
.L_x_2201:


//--------------------- .text._ZN7cutlass13device_kernelIN5flash11enable_sm90INS1_16FlashAttnBwdSm90INS1_25CollectiveMainloopBwdSm90ILi2ELi1ELi1EN4cute5tupleIJNS5_1CILi1EEES8_S8_EEENS6_IJNS7_ILi64EEENS7_ILi80EEENS7_ILi256EEEEEENS_10bfloat16_tEfNS_4arch4Sm90ELb0ELb1ELb1ELb0ELb0ELb0ELb1ELb1ELi2ELi1ELi1ELi1ELb0EEENS1_24CollectiveEpilogueBwdGQAISD_fSG_Li256ELb0ELb0EEENS1_19SingleTileSchedulerILb0ELb0ELb0ELi80EEEEEEEEEvNT_6ParamsE --------------------------
	.section	.text._ZN7cutlass13device_kernelIN5flash11enable_sm90INS1_16FlashAttnBwdSm90INS1_25CollectiveMainloopBwdSm90ILi2ELi1ELi1EN4cute5tupleIJNS5_1CILi1EEES8_S8_EEENS6_IJNS7_ILi64EEENS7_ILi80EEENS7_ILi256EEEEEENS_10bfloat16_tEfNS_4arch4Sm90ELb0ELb1ELb1ELb0ELb0ELb0ELb1ELb1ELi2ELi1ELi1ELi1ELb0EEENS1_24CollectiveEpilogueBwdGQAISD_fSG_Li256ELb0ELb0EEENS1_19SingleTileSchedulerILb0ELb0ELb0ELi80EEEEEEEEEvNT_6ParamsE,"ax",@progbits
	.align	128
.text._ZN7cutlass13device_kernelIN5flash11enable_sm90INS1_16FlashAttnBwdSm90INS1_25CollectiveMainloopBwdSm90ILi2ELi1ELi1EN4cute5tupleIJNS5_1CILi1EEES8_S8_EEENS6_IJNS7_ILi64EEENS7_ILi80EEENS7_ILi256EEEEEENS_10bfloat16_tEfNS_4arch4Sm90ELb0ELb1ELb1ELb0ELb0ELb0ELb1ELb1ELi2ELi1ELi1ELi1ELb0EEENS1_24CollectiveEpilogueBwdGQAISD_fSG_Li256ELb0ELb0EEENS1_19SingleTileSchedulerILb0ELb0ELb0ELi80EEEEEEEEEvNT_6ParamsE:
        .type           _ZN7cutlass13device_kernelIN5flash11enable_sm90INS1_16FlashAttnBwdSm90INS1_25CollectiveMainloopBwdSm90ILi2ELi1ELi1EN4cute5tupleIJNS5_1CILi1EEES8_S8_EEENS6_IJNS7_ILi64EEENS7_ILi80EEENS7_ILi256EEEEEENS_10bfloat16_tEfNS_4arch4Sm90ELb0ELb1ELb1ELb0ELb0ELb0ELb1ELb1ELi2ELi1ELi1ELi1ELb0EEENS1_24CollectiveEpilogueBwdGQAISD_fSG_Li256ELb0ELb0EEENS1_19SingleTileSchedulerILb0ELb0ELb0ELi80EEEEEEEEEvNT_6ParamsE,@function
        .size           _ZN7cutlass13device_kernelIN5flash11enable_sm90INS1_16FlashAttnBwdSm90INS1_25CollectiveMainloopBwdSm90ILi2ELi1ELi1EN4cute5tupleIJNS5_1CILi1EEES8_S8_EEENS6_IJNS7_ILi64EEENS7_ILi80EEENS7_ILi256EEEEEENS_10bfloat16_tEfNS_4arch4Sm90ELb0ELb1ELb1ELb0ELb0ELb0ELb1ELb1ELi2ELi1ELi1ELi1ELb0EEENS1_24CollectiveEpilogueBwdGQAISD_fSG_Li256ELb0ELb0EEENS1_19SingleTileSchedulerILb0ELb0ELb0ELi80EEEEEEEEEvNT_6ParamsE,(.L_x_2202 - _ZN7cutlass13device_kernelIN5flash11enable_sm90INS1_16FlashAttnBwdSm90INS1_25CollectiveMainloopBwdSm90ILi2ELi1ELi1EN4cute5tupleIJNS5_1CILi1EEES8_S8_EEENS6_IJNS7_ILi64EEENS7_ILi80EEENS7_ILi256EEEEEENS_10bfloat16_tEfNS_4arch4Sm90ELb0ELb1ELb1ELb0ELb0ELb0ELb1ELb1ELi2ELi1ELi1ELi1ELb0EEENS1_24CollectiveEpilogueBwdGQAISD_fSG_Li256ELb0ELb0EEENS1_19SingleTileSchedulerILb0ELb0ELb0ELi80EEEEEEEEEvNT_6ParamsE)
        .other          _ZN7cutlass13device_kernelIN5flash11enable_sm90INS1_16FlashAttnBwdSm90INS1_25CollectiveMainloopBwdSm90ILi2ELi1ELi1EN4cute5tupleIJNS5_1CILi1EEES8_S8_EEENS6_IJNS7_ILi64EEENS7_ILi80EEENS7_ILi256EEEEEENS_10bfloat16_tEfNS_4arch4Sm90ELb0ELb1ELb1ELb0ELb0ELb0ELb1ELb1ELi2ELi1ELi1ELi1ELb0EEENS1_24CollectiveEpilogueBwdGQAISD_fSG_Li256ELb0ELb0EEENS1_19SingleTileSchedulerILb0ELb0ELb0ELi80EEEEEEEEEvNT_6ParamsE,@"STO_CUDA_ENTRY STV_DEFAULT"
_ZN7cutlass13device_kernelIN5flash11enable_sm90INS1_16FlashAttnBwdSm90INS1_25CollectiveMainloopBwdSm90ILi2ELi1ELi1EN4cute5tupleIJNS5_1CILi1EEES8_S8_EEENS6_IJNS7_ILi64EEENS7_ILi80EEENS7_ILi256EEEEEENS_10bfloat16_tEfNS_4arch4Sm90ELb0ELb1ELb1ELb0ELb0ELb0ELb1ELb1ELi2ELi1ELi1ELi1ELb0EEENS1_24CollectiveEpilogueBwdGQAISD_fSG_Li256ELb0ELb0EEENS1_19SingleTileSchedulerILb0ELb0ELb0ELi80EEEEEEEEEvNT_6ParamsE:
        /* <DEDUP_REMOVED lines=24> */
.L_x_411:
[----:B------:R-:W-:Y:S05]  /*0180*/  BSYNC B0 ;  /* 0x0000000000007941 */ /* 0x000fea0003800000 */
.L_x_410:
        /* <DEDUP_REMOVED lines=39> */
.L_x_412:
        /* <DEDUP_REMOVED lines=20> */
.L_x_413:
[----:B------:R-:W-:Y:S01]  /*0540*/  PLOP3.LUT P0, PT, PT, PT, UP0, 0x80, 0x0 ;  /* 0x000000000000781c */ /* 0x000fe20003f0f008 */
[----:B------:R-:W-:Y:S01]  /*0550*/  NOP ;  /* 0x0000000000007918 */ /* 0x000fe20000000000 */
[----:B------:R-:W-:Y:S01]  /*0560*/  BSSY B0, `(.L_x_414) ;  /* 0x0000ae4000007945 */ /* 0x000fe20003800000 */
[----:B------:R-:W-:Y:S01]  /*0570*/  LOP3.LUT R4, R21, 0x7f, RZ, 0xc0, !PT ;  /* 0x0000007f15047812 */ /* 0x000fe200078ec0ff */
[----:B-1234-:R-:W-:Y:S09]  /*0580*/  BAR.SYNC.DEFER_BLOCKING 0x0 ;  /* 0x0000000000007b1d */ /* 0x01eff20000010000 */
[----:B------:R-:W-:Y:S05]  /*0590*/  @!P0 BRA `(.L_x_415) ;  /* 0x0000009000c88947 */ /* 0x000fea0003800000 */
.L_x_416:
[----:B------:R-:W-:-:S08]  /*05a0*/  NOP ;  /* 0x0000000000007918 */ /* 0x000fd00000000000 */
[----:B------:R-:W1:Y:S02]  /*05b0*/  USETMAXREG.TRY_ALLOC.CTAPOOL UP0, 0xf0 ;  /* 0x000000f0000079c8 */ /* 0x000e640008000600 */
[----:B-1----:R-:W-:-:S13]  /*05c0*/  PLOP3.LUT P0, PT, PT, PT, UP0, 0x80, 0x0 ;  /* 0x000000000000781c */ /* 0x002fda0003f0f008 */
[----:B------:R-:W-:Y:S05]  /*05d0*/  @!P0 BRA `(.L_x_416) ;  /* 0xfffffffc00f08947 */ /* 0x000fea000383ffff */
[----:B------:R-:W1:Y:S02]  /*05e0*/  S2UR UR4, SR_CTAID.Z ;  /* 0x00000000000479c3 */ /* 0x000e640000002700 */
[----:B-1----:R-:W-:-:S13]  /*05f0*/  ISETP.LE.AND P0, PT, RZ, UR4, PT ;  /* 0x00000004ff007c0c */ /* 0x002fda000bf03270 */
[----:B------:R-:W-:Y:S05]  /*0600*/  @!P0 BRA `(.L_x_417) ;  /* 0x000000ac00648947 */ /* 0x000fea0003800000 */
        /* <DEDUP_REMOVED lines=103> */
.L_x_418:
[----:B------:R-:W-:Y:S02]  /*0c80*/  ISETP.GT.AND P1, PT, R234, R5, PT ;  /* 0x00000005ea00720c */ /* 0x000fe40003f24270 */
        /* <DEDUP_REMOVED lines=21> */
.L_x_420:
        /* <DEDUP_REMOVED lines=97> */
[----:B------:R-:W-:Y:S01]  /*13f0*/  ULDC.64 UR60, c[0x0][0x208] ;  /* 0x00008200003c7ab9 */ /* 0x000fe20000000a00 */
        /* <DEDUP_REMOVED lines=44> */
.L_x_440:
[----:B------:R-:W-:-:S13]  /*16c0*/  R2UR UR4, R236 ;  /* 0x00000000ec0472ca */ /* 0x000fda00000e0000 */
[----:B------:R-:W-:-:S06]  /*16d0*/  UISETP.NE.AND UP0, UPT, UR4, 0x3, UPT ;  /* 0x000000030400788c */ /* 0x000fcc000bf05270 */
[----:B------:R-:W-:-:S13]  /*16e0*/  PLOP3.LUT P0, PT, PT, PT, UP0, 0x40, 0x0 ;  /* 0x000000000000781c */ /* 0x000fda0003f0e808 */
[----:B-1----:R-:W-:Y:S05]  /*16f0*/  @P0 BRA `(.L_x_422) ;  /* 0x0000000000040947 */ /* 0x002fea0003800000 */
[----:B------:R-:W-:Y:S01]  /*1700*/  BPT.TRAP 0x1 ;  /* 0x000000040000795c */ /* 0x000fe20000300000 */
.L_x_422:
[----:B------:R-:W-:Y:S01]  /*1710*/  PLOP3.LUT P1, PT, PT, PT, UP0, 0x40, 0x0 ;  /* 0x000000000000781c */ /* 0x000fe20003f2e808 */
[----:B------:R-:W-:Y:S01]  /*1720*/  IMAD R16, R2, 0x8, R17 ;  /* 0x0000000802107824 */ /* 0x000fe200078e0211 */
[----:B------:R-:W-:-:S04]  /*1730*/  SHF.L.U32 R9, R19, 0x1f, RZ ;  /* 0x0000001f13097819 */ /* 0x000fc800000006ff */
[----:B------:R1:W2:Y:S07]  /*1740*/  SYNCS.PHASECHK.TRANS64.TRYWAIT P0, [R16+URZ+0x31810], R9 ;  /* 0x03181009100075a7 */ /* 0x0002ae000800017f */
[----:B------:R-:W-:Y:S05]  /*1750*/  @P1 BRA `(.L_x_423) ;  /* 0x0000000000041947 */ /* 0x000fea0003800000 */
[----:B------:R-:W-:Y:S01]  /*1760*/  BPT.TRAP 0x1 ;  /* 0x000000040000795c */ /* 0x000fe20000300000 */
.L_x_423:
        /* <DEDUP_REMOVED lines=11> */
.L_x_424:
[----:B------:R-:W-:Y:S01]  /*1820*/  IMAD R6, R2, 0x800, R11 ;  /* 0x0000080002067824 */ /* 0x000fe200078e020b */
[C---:B------:R-:W-:Y:S01]  /*1830*/  R2UR UR6, R5.reuse ;  /* 0x00000000050672ca */ /* 0x040fe200000e0000 */
[C---:B------:R-:W-:Y:S01]  /*1840*/  VIADD R8, R5.reuse, 0x80 ;  /* 0x0000008005087836 */ /* 0x040fe20000000000 */
[----:B------:R-:W-:Y:S01]  /*1850*/  WARPGROUP.ARRIVE ;  /* 0x00000000000079c5 */ /* 0x000fe20000000000 */
[C---:B-12---:R-:W-:Y:S01]  /*1860*/  VIADD R9, R5.reuse, 0x100 ;  /* 0x0000010005097836 */ /* 0x046fe20000000000 */
[----:B------:R-:W-:Y:S01]  /*1870*/  R2UR UR4, R6 ;  /* 0x00000000060472ca */ /* 0x000fe200000e0000 */
[----:B------:R-:W-:Y:S01]  /*1880*/  UMOV UR7, 0x40000000 ;  /* 0x4000000000077882 */ /* 0x000fe20000000000 */
[----:B------:R-:W-:Y:S01]  /*1890*/  R2UR UR8, R8 ;  /* 0x00000000080872ca */ /* 0x000fe200000e0000 */
[----:B------:R-:W-:Y:S01]  /*18a0*/  VIADD R8, R5, 0x180 ;  /* 0x0000018005087836 */ /* 0x000fe20000000000 */
[----:B------:R-:W-:Y:S01]  /*18b0*/  R2UR UR9, R9 ;  /* 0x00000000090972ca */ /* 0x000fe200000e0000 */
[----:B------:R-:W-:Y:S01]  /*18c0*/  VIADD R9, R5, 0x200 ;  /* 0x0000020005097836 */ /* 0x000fe20000000000 */
[----:B------:R-:W-:Y:S01]  /*18d0*/  UMOV UR5, 0x40000040 ;  /* 0x4000004000057882 */ /* 0x000fe20000000000 */
[----:B------:R-:W-:-:S02]  /*18e0*/  PLOP3.LUT P0, PT, PT, PT, UP0, 0x40, 0x0 ;  /* 0x000000000000781c */ /* 0x000fc40003f0e808 */
[----:B------:R-:W-:Y:S01]  /*18f0*/  R2UR UR10, R8 ;  /* 0x00000000080a72ca */ /* 0x000fe200000e0000 */
[----:B------:R-:W-:Y:S01]  /*1900*/  VIADD R8, R6, 0x2 ;  /* 0x0000000206087836 */ /* 0x000fe20000000000 */
[----:B------:R-:W-:Y:S01]  /*1910*/  R2UR UR11, R9 ;  /* 0x00000000090b72ca */ /* 0x000fe200000e0000 */
[----:B------:R-:W-:Y:S01]  /*1920*/  VIADD R9, R5, 0x2 ;  /* 0x0000000205097836 */ /* 0x000fe20000000000 */
        /* <DEDUP_REMOVED lines=398> */
[----:B------:R-:W-:Y:S01]  /*3210*/  VIADD R8, R5, 0x906 ;  /* 0x0000090605087836 */ /* 0x000fe20000000000 */
[----:B------:R-:W-:Y:S01]  /*3220*/  R2UR UR9, R6 ;  /* 0x00000000060972ca */ /* 0x000fe200000e0000 */
[----:B------:R-:W-:-:S02]  /*3230*/  IMAD R6, R2, 0x40, R18 ;  /* 0x0000004002067824 */ /* 0x000fc400078e0212 */
[----:B------:R-:W-:Y:S01]  /*3240*/  VIADD R5, R5, 0x986 ;  /* 0x0000098605057836 */ /* 0x000fe20000000000 */
[----:B------:R-:W-:Y:S01]  /*3250*/  R2UR UR10, R8 ;  /* 0x00000000080a72ca */ /* 0x000fe200000e0000 */
[----:B------:R-:W-:-:S03]  /*3260*/  IMAD R8, R6, 0x4, R17 ;  /* 0x0000000406087824 */ /* 0x000fc600078e0211 */
[----:B------:R-:W-:Y:S02]  /*3270*/  R2UR UR11, R5 ;  /* 0x00000000050b72ca */ /* 0x000fe400000e0000 */
[----:B------:R1:W2:Y:S04]  /*3280*/  LDS R6, [R8+0x2c100] ;  /* 0x02c1000008067984 */ /* 0x0002a80000000800 */
[----:B------:R1:W3:Y:S01]  /*3290*/  LDS R5, [R8+0x2c120] ;  /* 0x02c1200008057984 */ /* 0x0002e20000000800 */
        /* <DEDUP_REMOVED lines=13> */
[----:B-1----:R-:W-:Y:S05]  /*3370*/  @P0 BRA `(.L_x_426) ;  /* 0x0000000000040947 */ /* 0x002fea0003800000 */
[----:B------:R-:W-:Y:S01]  /*3380*/  BPT.TRAP 0x1 ;  /* 0x000000040000795c */ /* 0x000fe20000300000 */
.L_x_426:
[----:B------:R-:W-:Y:S02]  /*3390*/  R2UR UR4, R228 ;  /* 0x00000000e40472ca */ /* 0x000fe400000e0000 */
[----:B------:R-:W-:-:S11]  /*33a0*/  PLOP3.LUT P1, PT, PT, PT, UP0, 0x40, 0x0 ;  /* 0x000000000000781c */ /* 0x000fd60003f2e808 */
[----:B------:R-:W-:-:S05]  /*33b0*/  IMAD.U32 R10, RZ, RZ, UR4 ;  /* 0x00000004ff0a7e24 */ /* 0x000fca000f8e00ff */
[----:B------:R-:W-:-:S04]  /*33c0*/  SHF.L.U32 R10, R10, 0x1f, RZ ;  /* 0x0000001f0a0a7819 */ /* 0x000fc800000006ff */
[----:B------:R1:W4:Y:S01]  /*33d0*/  SYNCS.PHASECHK.TRANS64.TRYWAIT P0, [R17+URZ+0x31830], R10 ;  /* 0x0318300a110075a7 */ /* 0x000322000800017f */
[----:B------:R-:W-:Y:S05]  /*33e0*/  @P1 BRA `(.L_x_427) ;  /* 0x0000000000041947 */ /* 0x000fea0003800000 */
[----:B------:R-:W-:Y:S01]  /*33f0*/  BPT.TRAP 0x1 ;  /* 0x000000040000795c */ /* 0x000fe20000300000 */
.L_x_427:
        /* <DEDUP_REMOVED lines=11> */
.L_x_428:
        /* <DEDUP_REMOVED lines=13> */
[----:B------:R-:W-:-:S03]  /*3580*/  R2UR UR11, R10 ;  /* 0x000000000a0b72ca */ /* 0x000fc600000e0000 */
[----:B------:R-:W-:Y:S01]  /*3590*/  HGMMA.64x8x16.F32.BF16 R44, gdesc[UR4], RZ, !UPT ;  /* 0x00000000042c79f0 */ /* 0x000fe2000c7018ff */
[----:B------:R-:W-:Y:S01]  /*35a0*/  UMOV UR7, 0x40000000 ;  /* 0x4000000000077882 */ /* 0x000fe20000000000 */
[----:B------:R-:W-:Y:S02]  /*35b0*/  UMOV UR6, UR8 ;  /* 0x0000000800067c82 */ /* 0x000fe40008000000 */
[----:B------:R-:W-:Y:S01]  /*35c0*/  HGMMA.64x8x16.F32.BF16 R48, gdesc[UR4], RZ, !UPT ;  /* 0x00000000043079f0 */ /* 0x000fe2000c7018ff */
[----:B------:R-:W-:Y:S01]  /*35d0*/  UMOV UR6, UR9 ;  /* 0x0000000900067c82 */ /* 0x000fe20008000000 */
[----:B------:R-:W-:Y:S02]  /*35e0*/  UMOV UR7, 0x40000000 ;  /* 0x4000000000077882 */ /* 0x000fe40000000000 */
[----:B------:R-:W-:Y:S01]  /*35f0*/  HGMMA.64x8x16.F32.BF16 R52, gdesc[UR4], RZ, !UPT ;  /* 0x00000000043479f0 */ /* 0x000fe2000c7018ff */
[----:B------:R-:W-:Y:S01]  /*3600*/  UMOV UR6, UR10 ;  /* 0x0000000a00067c82 */ /* 0x000fe20008000000 */
[----:B------:R-:W-:-:S02]  /*3610*/  UMOV UR7, 0x40000000 ;  /* 0x4000000000077882 */ /* 0x000fc40000000000 */
[----:B------:R-:W-:Y:S01]  /*3620*/  HGMMA.64x8x16.F32.BF16 R216, gdesc[UR4], RZ, !UPT ;  /* 0x0000000004d879f0 */ /* 0x000fe2000c7018ff */
[----:B------:R-:W-:Y:S01]  /*3630*/  UMOV UR6, UR11 ;  /* 0x0000000b00067c82 */ /* 0x000fe20008000000 */
[----:B------:R-:W-:Y:S02]  /*3640*/  UMOV UR7, 0x40000000 ;  /* 0x4000000000077882 */ /* 0x000fe40000000000 */
[----:B------:R-:W-:Y:S01]  /*3650*/  HGMMA.64x8x16.F32.BF16 R220, gdesc[UR4], RZ, !UPT ;  /* 0x0000000004dc79f0 */ /* 0x000fe2000c7018ff */
        /* <DEDUP_REMOVED lines=374> */
[----:B------:R-:W-:Y:S01]  /*4dc0*/  UMOV UR7, 0x40000000 ;  /* 0x4000000000077882 */ /* 0x000fe20000000000 */
[----:B------:R-:W-:Y:S01]  /*4dd0*/  R2UR UR9, R9 ;  /* 0x00000000090972ca */ /* 0x000fe200000e0000 */
[----:B------:R-:W-:Y:S01]  /*4de0*/  HGMMA.64x8x16.F32.BF16 R216, gdesc[UR4], R216 ;  /* 0x0000000004d879f0 */ /* 0x000fe200087018d8 */
[----:B------:R-:W-:Y:S01]  /*4df0*/  UMOV UR6, UR11 ;  /* 0x0000000b00067c82 */ /* 0x000fe20008000000 */
[----:B------:R-:W-:-:S02]  /*4e00*/  UMOV UR7, 0x40000000 ;  /* 0x4000000000077882 */ /* 0x000fc40000000000 */
        /* <DEDUP_REMOVED lines=8> */
[C---:B------:R-:W-:Y:S02]  /*4e90*/  VIADD R8, R7.reuse, 0x906 ;  /* 0x0000090607087836 */ /* 0x040fe40000000000 */
        /* <DEDUP_REMOVED lines=17> */
[----:B------:R-:W-:Y:S01]  /*4fb0*/  ULDC UR6, c[0x0][0x750] ;  /* 0x0001d40000067ab9 */ /* 0x000fe20000000800 */
[----:B------:R-:W-:Y:S01]  /*4fc0*/  ULDC.64 UR4, c[0x0][0x748] ;  /* 0x0001d20000047ab9 */ /* 0x000fe20000000a00 */
[----:B------:R-:W-:Y:S01]  /*4fd0*/  UISETP.GE.AND UP1, UPT, UR6, 0x1, UPT ;  /* 0x000000010600788c */ /* 0x000fe2000bf26270 */
[----:B------:R-:W-:-:S02]  /*4fe0*/  WARPGROUP.DEPBAR.LE gsb0, 0x1 ;  /* 0x00008000000079c5 */ /* 0x000fc40000010100 */
        /* <DEDUP_REMOVED lines=20> */
[----:B------:R-:W-:Y:S01]  /*5130*/  PLOP3.LUT P1, PT, PT, PT, UP1, 0x80, 0x0 ;  /* 0x000000000000781c */ /* 0x000fe20003f2f018 */
[----:B------:R-:W1:Y:S01]  /*5140*/  MUFU.TANH R7, R7 ;  /* 0x0000000700077308 */ /* 0x000e620000002400 */
[----:B------:R-:W-:Y:S01]  /*5150*/  ULOP3.LUT UR4, URZ, UR4, URZ, 0x33, !UPT ;  /* 0x000000043f047292 */ /* 0x000fe2000f8e333f */
[----:B------:R-:W-:-:S02]  /*5160*/  VIADD R24, R232, UR5 ;  /* 0x00000005e8187c36 */ /* 0x000fc40008000000 */
[----:B------:R-:W-:-:S03]  /*5170*/  IMAD R38, R3, 0x40, R18 ;  /* 0x0000004003267824 */ /* 0x000fc600078e0212 */
[----:B------:R-:W-:Y:S01]  /*5180*/  VIADD R33, R232, UR4 ;  /* 0x00000004e8217c36 */ /* 0x000fe20008000000 */
[----:B------:R-:W4:Y:S01]  /*5190*/  MUFU.TANH R8, R8 ;  /* 0x0000000800087308 */ /* 0x000f220000002400 */
[C---:B------:R-:W-:Y:S02]  /*51a0*/  VIADDMNMX R32, R38.reuse, R24, R233, PT ;  /* 0x0000001826207246 */ /* 0x040fe400038001e9 */
[----:B------:R-:W-:-:S05]  /*51b0*/  IMAD.IADD R226, R38, 0x1, R33 ;  /* 0x0000000126e27824 */ /* 0x000fca00078e0221 */
[----:B------:R-:W1:Y:S08]  /*51c0*/  MUFU.TANH R9, R9 ;  /* 0x0000000900097308 */ /* 0x000e700000002400 */
        /* <DEDUP_REMOVED lines=16> */
[----:B------:R-:W1:Y:S01]  /*52d0*/  MUFU.TANH R34, R34 ;  /* 0x0000002200227308 */ /* 0x000e620000002400 */
[----:B----4-:R-:W-:Y:S05]  /*52e0*/  @!P1 BRA `(.L_x_430) ;  /* 0x0000000000649947 */ /* 0x010fea0003800000 */
[----:B------:R-:W4:Y:S01]  /*52f0*/  LDC R25, c[0x0][0x280] ;  /* 0x0000a000ff197b82 */ /* 0x000f220000000800 */
[----:B------:R-:W-:Y:S01]  /*5300*/  ULDC UR4, c[0x0][0x290] ;  /* 0x0000a40000047ab9 */ /* 0x000fe20000000800 */
[----:B------:R-:W-:Y:S01]  /*5310*/  BSSY B1, `(.L_x_431) ;  /* 0x0000013000017945 */ /* 0x000fe20003800000 */
[----:B----4-:R-:W-:-:S04]  /*5320*/  IADD3 R36, R38, UR4, -R25 ;  /* 0x0000000426247c10 */ /* 0x010fc8000fffe819 */
        /* <DEDUP_REMOVED lines=11> */
.L_x_432:
[----:B------:R-:W-:-:S06]  /*53e0*/  UISETP.NE.AND UP1, UPT, UR6, 0x1, UPT ;  /* 0x000000010600788c */ /* 0x000fcc000bf25270 */
[----:B------:R-:W-:-:S05]  /*53f0*/  PLOP3.LUT P0, PT, PT, PT, UP1, 0x80, 0x0 ;  /* 0x000000000000781c */ /* 0x000fca0003f0f018 */
[----:B------:R-:W-:-:S08]  /*5400*/  @UP1 ULDC UR4, c[0x0][0x754] ;  /* 0x0001d50000041ab9 */ /* 0x000fd00000000800 */
[----:B------:R-:W-:Y:S01]  /*5410*/  @P0 IMAD.HI.U32 R25, R36, UR4, RZ ;  /* 0x0000000424190c27 */ /* 0x000fe2000f8e00ff */
[----:B------:R-:W-:-:S04]  /*5420*/  @UP1 ULDC UR4, c[0x0][0x758] ;  /* 0x0001d60000041ab9 */ /* 0x000fc80000000800 */
[----:B------:R-:W-:-:S07]  /*5430*/  @P0 SHF.R.U32.HI R36, RZ, UR4, R25 ;  /* 0x00000004ff240c19 */ /* 0x000fce0008011619 */
.L_x_433:
[----:B------:R-:W-:Y:S05]  /*5440*/  BSYNC B1 ;  /* 0x0000000000017941 */ /* 0x000fea0003800000 */
.L_x_431:
[----:B------:R-:W-:-:S05]  /*5450*/  IMAD R25, R36, UR6, R229 ;  /* 0x0000000624197c24 */ /* 0x000fca000f8e02e5 */
[----:B------:R-:W-:Y:S02]  /*5460*/  VIMNMX R226, R226, R25, !PT ;  /* 0x00000019e2e27248 */ /* 0x000fe40007fe0100 */
[----:B------:R-:W-:-:S07]  /*5470*/  VIADDMNMX R32, R25, UR6, R32, PT ;  /* 0x0000000619207c46 */ /* 0x000fce000b800120 */
.L_x_430:
[----:B------:R-:W-:-:S05]  /*5480*/  VIADD R36, R38, 0x8 ;  /* 0x0000000826247836 */ /* 0x000fca0000000000 */
[----:B------:R-:W-:Y:S01]  /*5490*/  VIADDMNMX R25, R36, R24, R233, PT ;  /* 0x0000001824197246 */ /* 0x000fe200038001e9 */
[----:B------:R-:W-:Y:S01]  /*54a0*/  IMAD.IADD R24, R33, 0x1, R36 ;  /* 0x0000000121187824 */ /* 0x000fe200078e0224 */
[----:B------:R-:W-:Y:S06]  /*54b0*/  @!P1 BRA `(.L_x_434) ;  /* 0x0000000000649947 */ /* 0x000fec0003800000 */
        /* <DEDUP_REMOVED lines=15> */
.L_x_436:
[----:B------:R-:W-:-:S06]  /*55b0*/  UISETP.NE.AND UP1, UPT, UR6, 0x1, UPT ;  /* 0x000000010600788c */ /* 0x000fcc000bf25270 */
[----:B------:R-:W-:-:S05]  /*55c0*/  PLOP3.LUT P0, PT, PT, PT, UP1, 0x80, 0x0 ;  /* 0x000000000000781c */ /* 0x000fca0003f0f018 */
[----:B------:R-:W-:-:S08]  /*55d0*/  @UP1 ULDC UR4, c[0x0][0x754] ;  /* 0x0001d50000041ab9 */ /* 0x000fd00000000800 */
[----:B------:R-:W-:Y:S01]  /*55e0*/  @P0 IMAD.HI.U32 R33, R36, UR4, RZ ;  /* 0x0000000424210c27 */ /* 0x000fe2000f8e00ff */
[----:B------:R-:W-:-:S04]  /*55f0*/  @UP1 ULDC UR4, c[0x0][0x758] ;  /* 0x0001d60000041ab9 */ /* 0x000fc80000000800 */
[----:B------:R-:W-:-:S07]  /*5600*/  @P0 SHF.R.U32.HI R36, RZ, UR4, R33 ;  /* 0x00000004ff240c19 */ /* 0x000fce0008011621 */
.L_x_437:
[----:B------:R-:W-:Y:S05]  /*5610*/  BSYNC B1 ;  /* 0x0000000000017941 */ /* 0x000fea0003800000 */
.L_x_435:
[----:B------:R-:W-:-:S05]  /*5620*/  IMAD R36, R36, UR6, R229 ;  /* 0x0000000624247c24 */ /* 0x000fca000f8e02e5 */
[----:B------:R-:W-:Y:S02]  /*5630*/  VIMNMX R24, R24, R36, !PT ;  /* 0x0000002418187248 */ /* 0x000fe40007fe0100 */
[----:B------:R-:W-:-:S07]  /*5640*/  VIADDMNMX R25, R36, UR6, R25, PT ;  /* 0x0000000624197c46 */ /* 0x000fce000b800119 */
.L_x_434:
[----:B------:R-:W4:Y:S01]  /*5650*/  S2R R227, SR_CTAID.X ;  /* 0x0000000000e37919 */ /* 0x000f220000002500 */
[----:B------:R-:W-:Y:S01]  /*5660*/  ULDC UR4, c[0x0][0x744] ;  /* 0x0001d10000047ab9 */ /* 0x000fe20000000800 */
[----:B------:R-:W-:Y:S01]  /*5670*/  UMOV UR57, 0x40000040 ;  /* 0x4000004000397882 */ /* 0x000fe20000000000 */
[----:B------:R-:W-:Y:S01]  /*5680*/  UMOV UR59, 0x40 ;  /* 0x00000040003b7882 */ /* 0x000fe20000000000 */
[----:B------:R-:W-:Y:S01]  /*5690*/  UMOV UR9, UR57 ;  /* 0x0000003900097c82 */ /* 0x000fe20008000000 */
[----:B------:R-:W-:Y:S01]  /*56a0*/  UMOV UR11, 0x40 ;  /* 0x00000040000b7882 */ /* 0x000fe20000000000 */
[----:B------:R-:W-:Y:S01]  /*56b0*/  UMOV UR17, UR57 ;  /* 0x0000003900117c82 */ /* 0x000fe20008000000 */
        /* <DEDUP_REMOVED lines=20> */
[----:B----4-:R-:W-:-:S05]  /*5800*/  IMAD R227, R227, -0x50, RZ ;  /* 0xffffffb0e3e37824 */ /* 0x010fca00078e02ff */
        /* <DEDUP_REMOVED lines=10> */
[C---:B------:R-:W-:Y:S01]  /*58b0*/  FSEL R43, R8.reuse, -INF , !P4 ;  /* 0xff800000082b7808 */ /* 0x040fe20006000000 */
[----:B------:R-:W-:Y:S01]  /*58c0*/  FFMA.FTZ R8, -R8, R8, 1 ;  /* 0x3f80000008087423 */ /* 0x000fe20000010108 */
[----:B------:R-:W-:-:S02]  /*58d0*/  ISETP.LT.OR P2, PT, R25, 0x11, P2 ;  /* 0x000000111900780c */ /* 0x000fc40001741670 */
[C---:B-1----:R-:W-:Y:S01]  /*58e0*/  FSEL R36, R11.reuse, -INF , !P3 ;  /* 0xff8000000b247808 */ /* 0x042fe20005800000 */
[----:B------:R-:W-:Y:S01]  /*58f0*/  FFMA.FTZ R11, -R11, R11, 1 ;  /* 0x3f8000000b0b7423 */ /* 0x000fe2000001010b */
[----:B------:R-:W-:Y:S02]  /*5900*/  ISETP.LT.OR P5, PT, R25, 0x2, P5 ;  /* 0x000000021900780c */ /* 0x000fe40002fa1670 */
[----:B------:R-:W-:Y:S02]  /*5910*/  ISETP.GE.AND P0, PT, R227, 0x22, PT ;  /* 0x00000022e300780c */ /* 0x000fe40003f06270 */
[C---:B------:R-:W-:Y:S02]  /*5920*/  ISETP.GT.AND P4, PT, R226.reuse, 0x11, !P6 ;  /* 0x00000011e200780c */ /* 0x040fe40007784270 */
[----:B------:R-:W-:Y:S02]  /*5930*/  ISETP.GT.AND P3, PT, R226, 0x20, !P1 ;  /* 0x00000020e200780c */ /* 0x000fe40004f64270 */
[C---:B------:R-:W-:Y:S01]  /*5940*/  FSEL R35, R13.reuse, -INF , !P2 ;  /* 0xff8000000d237808 */ /* 0x040fe20005000000 */
[----:B------:R-:W-:Y:S01]  /*5950*/  FFMA.FTZ R13, -R13, R13, 1 ;  /* 0x3f8000000d0d7423 */ /* 0x000fe2000001010d */
[----:B------:R-:W-:-:S02]  /*5960*/  FSEL R224, R10, -INF , !P5 ;  /* 0xff8000000ae07808 */ /* 0x000fc40006800000 */
[----:B------:R-:W-:Y:S01]  /*5970*/  ISETP.LT.OR P4, PT, R32, 0x12, P4 ;  /* 0x000000122000780c */ /* 0x000fe20002781670 */
[--C-:B---3--:R-:W-:Y:S01]  /*5980*/  FFMA.FTZ R35, R35, UR4, -R5.reuse ;  /* 0x0000000423237c23 */ /* 0x108fe20008010805 */
[----:B------:R-:W-:Y:S01]  /*5990*/  ISETP.GT.AND P2, PT, R226, 0x21, !P0 ;  /* 0x00000021e200780c */ /* 0x000fe20004744270 */
[----:B------:R-:W-:Y:S01]  /*59a0*/  FFMA.FTZ R224, R224, UR4, -R5 ;  /* 0x00000004e0e07c23 */ /* 0x000fe20008010805 */
[----:B------:R-:W-:Y:S02]  /*59b0*/  ISETP.LT.OR P3, PT, R32, 0x21, P3 ;  /* 0x000000212000780c */ /* 0x000fe40001f61670 */
[----:B------:R-:W-:Y:S02]  /*59c0*/  ISETP.GE.AND P5, PT, R227, 0x31, PT ;  /* 0x00000031e300780c */ /* 0x000fe40003fa6270 */
[----:B------:R-:W-:Y:S01]  /*59d0*/  FSEL R39, R12, -INF , !P4 ;  /* 0xff8000000c277808 */ /* 0x000fe20006000000 */
[----:B------:R-:W-:Y:S01]  /*59e0*/  MUFU.EX2 R224, R224 ;  /* 0x000000e000e07308 */ /* 0x000fe20000000800 */
[----:B------:R-:W-:Y:S01]  /*59f0*/  ISETP.LT.OR P2, PT, R32, 0x22, P2 ;  /* 0x000000222000780c */ /* 0x000fe20001741670 */
[----:B------:R-:W-:Y:S01]  /*5a00*/  FFMA.FTZ R12, -R12, R12, 1 ;  /* 0x3f8000000c0c7423 */ /* 0x000fe2000001010c */
[C---:B------:R-:W-:Y:S01]  /*5a10*/  FSEL R40, R15.reuse, -INF , !P3 ;  /* 0xff8000000f287808 */ /* 0x040fe20005800000 */
[----:B------:R-:W-:Y:S01]  /*5a20*/  FFMA.FTZ R15, -R15, R15, 1 ;  /* 0x3f8000000f0f7423 */ /* 0x000fe2000001010f */
[----:B------:R-:W-:-:S02]  /*5a30*/  ISETP.GE.AND P4, PT, R227, 0x32, PT ;  /* 0x00000032e300780c */ /* 0x000fc40003f86270 */
[----:B------:R-:W-:Y:S02]  /*5a40*/  ISETP.GT.AND P3, PT, R226, 0x30, !P5 ;  /* 0x00000030e200780c */ /* 0x000fe40006f64270 */
[C---:B------:R-:W-:Y:S01]  /*5a50*/  FSEL R41, R20.reuse, -INF , !P2 ;  /* 0xff80000014297808 */ /* 0x040fe20005000000 */
[----:B------:R-:W-:Y:S01]  /*5a60*/  FFMA.FTZ R20, -R20, R20, 1 ;  /* 0x3f80000014147423 */ /* 0x000fe20000010114 */
[----:B------:R-:W-:Y:S02]  /*5a70*/  ISETP.GT.AND P2, PT, R226, 0x31, !P4 ;  /* 0x00000031e200780c */ /* 0x000fe40006744270 */
[C---:B------:R-:W-:Y:S02]  /*5a80*/  ISETP.LT.OR P3, PT, R32.reuse, 0x31, P3 ;  /* 0x000000312000780c */ /* 0x040fe40001f61670 */
[----:B------:R-:W-:Y:S02]  /*5a90*/  ISETP.LT.OR P2, PT, R32, 0x32, P2 ;  /* 0x000000322000780c */ /* 0x000fe40001741670 */
[----:B------:R-:W-:-:S02]  /*5aa0*/  FSEL R38, R23, -INF , !P3 ;  /* 0xff80000017267808 */ /* 0x000fc40005800000 */
[C---:B------:R-:W-:Y:S02]  /*5ab0*/  ISETP.GE.AND P3, PT, R227.reuse, 0x41, PT ;  /* 0x00000041e300780c */ /* 0x040fe40003f66270 */
[C---:B------:R-:W-:Y:S01]  /*5ac0*/  FSEL R33, R26.reuse, -INF , !P2 ;  /* 0xff8000001a217808 */ /* 0x040fe20005000000 */
[----:B------:R-:W-:Y:S01]  /*5ad0*/  FFMA.FTZ R26, -R26, R26, 1 ;  /* 0x3f8000001a1a7423 */ /* 0x000fe2000001011a */
[----:B------:R-:W-:Y:S02]  /*5ae0*/  ISETP.GT.AND P2, PT, R226, 0x40, !P3 ;  /* 0x00000040e200780c */ /* 0x000fe40005f44270 */
[----:B------:R-:W-:Y:S01]  /*5af0*/  ISETP.GE.AND P6, PT, R227, 0x1, PT ;  /* 0x00000001e300780c */ /* 0x000fe20003fc6270 */
[----:B--2---:R-:W-:Y:S01]  /*5b00*/  FFMA.FTZ R33, R33, UR4, -R6 ;  /* 0x0000000421217c23 */ /* 0x004fe20008010806 */
[----:B------:R-:W-:Y:S02]  /*5b10*/  ISETP.LT.OR P2, PT, R32, 0x41, P2 ;  /* 0x000000412000780c */ /* 0x000fe40001741670 */
[----:B------:R-:W-:-:S02]  /*5b20*/  P2R R42, PR, RZ, 0x2 ;  /* 0x00000002ff2a7803 */ /* 0x000fc40000000000 */
        /* <DEDUP_REMOVED lines=8> */
[--C-:B------:R-:W-:Y:S01]  /*5bb0*/  FFMA.FTZ R225, R225, UR4, -R6.reuse ;  /* 0x00000004e1e17c23 */ /* 0x100fe20008010806 */
[----:B------:R-:W-:Y:S02]  /*5bc0*/  ISETP.GT.AND P1, PT, R226, 0x41, !P2 ;  /* 0x00000041e200780c */ /* 0x000fe40005724270 */
[----:B------:R-:W-:Y:S02]  /*5bd0*/  FSEL R226, R9, -INF , !P6 ;  /* 0xff80000009e27808 */ /* 0x000fe40007000000 */
[----:B------:R-:W-:Y:S01]  /*5be0*/  ISETP.LT.OR P1, PT, R32, 0x42, P1 ;  /* 0x000000422000780c */ /* 0x000fe20000f21670 */
[----:B------:R-:W-:Y:S01]  /*5bf0*/  MUFU.EX2 R225, R225 ;  /* 0x000000e100e17308 */ /* 0x000fe20000000800 */
[----:B------:R-:W-:Y:S01]  /*5c00*/  ISETP.GE.AND P6, PT, R227, 0x12, PT ;  /* 0x00000012e300780c */ /* 0x000fe20003fc6270 */
[----:B------:R-:W-:Y:S01]  /*5c10*/  IMAD R227, R18, 0x4, R17 ;  /* 0x0000000412e37824 */ /* 0x000fe200078e0211 */
[----:B------:R-:W-:Y:S01]  /*5c20*/  FSEL R32, R30, -INF , !P1 ;  /* 0xff8000001e207808 */ /* 0x000fe20004800000 */
[----:B------:R-:W-:Y:S01]  /*5c30*/  FFMA.FTZ R226, R226, UR4, -R5 ;  /* 0x00000004e2e27c23 */ /* 0x000fe20008010805 */
[----:B------:R-:W-:Y:S01]  /*5c40*/  ISETP.NE.AND P1, PT, R42, RZ, PT ;  /* 0x000000ff2a00720c */ /* 0x000fe20003f25270 */
[----:B------:R-:W-:Y:S01]  /*5c50*/  FFMA.FTZ R42, R43, UR4, -R6 ;  /* 0x000000042b2a7c23 */ /* 0x000fe20008010806 */
[C---:B------:R-:W-:Y:S01]  /*5c60*/  ISETP.GT.AND P6, PT, R24.reuse, 0x11, !P6 ;  /* 0x000000111800780c */ /* 0x040fe200077c4270 */
[----:B------:R-:W1:Y:S01]  /*5c70*/  LDS R43, [R227+0x2c320] ;  /* 0x02c32000e32b7984 */ /* 0x000e620000000800 */
[C---:B------:R-:W-:Y:S01]  /*5c80*/  ISETP.GT.AND P1, PT, R24.reuse, 0x20, !P1 ;  /* 0x000000201800780c */ /* 0x040fe20004f24270 */
[----:B------:R-:W2:Y:S01]  /*5c90*/  MUFU.EX2 R226, R226 ;  /* 0x000000e200e27308 */ /* 0x000ea20000000800 */
[----:B------:R-:W-:-:S02]  /*5ca0*/  ISETP.GT.AND P5, PT, R24, 0x30, !P5 ;  /* 0x000000301800780c */ /* 0x000fc40006fa4270 */
[C---:B------:R-:W-:Y:S02]  /*5cb0*/  ISETP.GT.AND P4, PT, R24.reuse, 0x31, !P4 ;  /* 0x000000311800780c */ /* 0x040fe40006784270 */
[C---:B------:R-:W-:Y:S02]  /*5cc0*/  ISETP.GT.AND P3, PT, R24.reuse, 0x40, !P3 ;  /* 0x000000401800780c */ /* 0x040fe40005f64270 */
[----:B------:R-:W-:Y:S01]  /*5cd0*/  ISETP.GT.AND P2, PT, R24, 0x41, !P2 ;  /* 0x000000411800780c */ /* 0x000fe20005744270 */
[----:B------:R-:W3:Y:S01]  /*5ce0*/  MUFU.EX2 R42, R42 ;  /* 0x0000002a002a7308 */ /* 0x000ee20000000800 */
[----:B------:R1:W4:Y:S01]  /*5cf0*/  LDS R24, [R227+0x2c300] ;  /* 0x02c30000e3187984 */ /* 0x0003220000000800 */
[----:B------:R-:W-:Y:S02]  /*5d00*/  WARPGROUP.DEPBAR.LE gsb0, 0x0 ;  /* 0x00008000000079c5 */ /* 0x000fe40000010000 */
[C---:B------:R-:W-:Y:S02]  /*5d10*/  ISETP.LT.OR P6, PT, R25.reuse, 0x12, P6 ;  /* 0x000000121900780c */ /* 0x040fe400037c1670 */
[----:B------:R-:W-:-:S02]  /*5d20*/  ISETP.LT.OR P1, PT, R25, 0x21, P1 ;  /* 0x000000211900780c */ /* 0x000fc40000f21670 */
[C---:B------:R-:W-:Y:S02]  /*5d30*/  ISETP.LT.OR P0, PT, R25.reuse, 0x22, P0 ;  /* 0x000000221900780c */ /* 0x040fe40000701670 */
[C---:B------:R-:W-:Y:S02]  /*5d40*/  ISETP.LT.OR P5, PT, R25.reuse, 0x31, P5 ;  /* 0x000000311900780c */ /* 0x040fe40002fa1670 */
[C---:B------:R-:W-:Y:S02]  /*5d50*/  ISETP.LT.OR P4, PT, R25.reuse, 0x32, P4 ;  /* 0x000000321900780c */ /* 0x040fe40002781670 */
[C---:B------:R-:W-:Y:S02]  /*5d60*/  ISETP.LT.OR P3, PT, R25.reuse, 0x41, P3 ;  /* 0x000000411900780c */ /* 0x040fe40001f61670 */
[----:B------:R-:W-:Y:S02]  /*5d70*/  ISETP.LT.OR P2, PT, R25, 0x42, P2 ;  /* 0x000000421900780c */ /* 0x000fe40001741670 */
[----:B--2---:R-:W-:Y:S01]  /*5d80*/  F2FP.BF16.F32.PACK_AB R25, R224, R226 ;  /* 0x000000e2e019723e */ /* 0x004fe200000010ff */
[--C-:B-1----:R-:W-:Y:S01]  /*5d90*/  FADD.FTZ R227, R46, -R43.reuse ;  /* 0x8000002b2ee37221 */ /* 0x102fe20000010000 */
[--C-:B------:R-:W-:Y:S01]  /*5da0*/  FADD.FTZ R47, R47, -R43.reuse ;  /* 0x8000002b2f2f7221 */ /* 0x100fe20000010000 */
[----:B------:R-:W-:Y:S01]  /*5db0*/  FFMA.FTZ R46, -R14, R14, 1 ;  /* 0x3f8000000e2e7423 */ /* 0x000fe2000001010e */
[--C-:B------:R-:W-:Y:S01]  /*5dc0*/  FADD.FTZ R50, R50, -R43.reuse ;  /* 0x8000002b32327221 */ /* 0x100fe20000010000 */
[----:B------:R-:W-:Y:S01]  /*5dd0*/  FMUL.FTZ R227, R226, R227 ;  /* 0x000000e3e2e37220 */ /* 0x000fe20000410000 */
[----:B------:R-:W-:Y:S01]  /*5de0*/  FMUL.FTZ R47, R224, R47 ;  /* 0x0000002fe02f7220 */ /* 0x000fe20000410000 */
[--C-:B------:R-:W-:Y:S01]  /*5df0*/  FADD.FTZ R51, R51, -R43.reuse ;  /* 0x8000002b33337221 */ /* 0x100fe20000010000 */
[--C-:B------:R-:W-:Y:S01]  /*5e00*/  FADD.FTZ R54, R54, -R43.reuse ;  /* 0x8000002b36367221 */ /* 0x100fe20000010000 */
[--C-:B------:R-:W-:Y:S01]  /*5e10*/  FADD.FTZ R55, R55, -R43.reuse ;  /* 0x8000002b37377221 */ /* 0x100fe20000010000 */
[--C-:B------:R-:W-:Y:S01]  /*5e20*/  FADD.FTZ R219, R219, -R43.reuse ;  /* 0x8000002bdbdb7221 */ /* 0x100fe20000010000 */
[--C-:B------:R-:W-:Y:S01]  /*5e30*/  FADD.FTZ R218, R218, -R43.reuse ;  /* 0x8000002bdada7221 */ /* 0x100fe20000010000 */
[--C-:B----4-:R-:W-:Y:S01]  /*5e40*/  FADD.FTZ R44, R44, -R24.reuse ;  /* 0x800000182c2c7221 */ /* 0x110fe20000010000 */
        /* <DEDUP_REMOVED lines=9> */
[C---:B---3--:R-:W-:Y:S01]  /*5ee0*/  F2FP.BF16.F32.PACK_AB R24, R42.reuse, R225 ;  /* 0x000000e12a18723e */ /* 0x048fe200000010ff */
[----:B------:R-:W-:Y:S01]  /*5ef0*/  BAR.SYNC.DEFER_BLOCKING 0x9, 0x100 ;  /* 0x0244000000007b1d */ /* 0x000fe20000010000 */
[----:B------:R-:W-:Y:S01]  /*5f00*/  FMUL.FTZ R45, R42, R45 ;  /* 0x0000002d2a2d7220 */ /* 0x000fe20000410000 */
[----:B------:R-:W-:Y:S01]  /*5f10*/  FSEL R42, R28, -INF , !P4 ;  /* 0xff8000001c2a7808 */ /* 0x000fe20006000000 */
[----:B------:R-:W-:Y:S01]  /*5f20*/  FMUL.FTZ R44, R225, R44 ;  /* 0x0000002ce12c7220 */ /* 0x000fe20000410000 */
[--C-:B------:R-:W-:Y:S01]  /*5f30*/  FADD.FTZ R222, R222, -R43.reuse ;  /* 0x8000002bdede7221 */ /* 0x100fe20000010000 */
[----:B------:R-:W-:Y:S01]  /*5f40*/  FMUL.FTZ R45, R45, R8 ;  /* 0x000000082d2d7220 */ /* 0x000fe20000410000 */
[----:B------:R-:W-:Y:S01]  /*5f50*/  FADD.FTZ R43, R223, -R43 ;  /* 0x8000002bdf2b7221 */ /* 0x000fe20000010000 */
[----:B------:R1:W-:Y:S02]  /*5f60*/  STSM.16.M88.2 [R0+0x2c500], R24 ;  /* 0x02c5001800007844 */ /* 0x0003e40000000100 */
[--C-:B-1----:R-:W-:Y:S01]  /*5f70*/  FFMA.FTZ R25, R36, UR4, -R6.reuse ;  /* 0x0000000424197c23 */ /* 0x102fe20008010806 */
[--C-:B------:R-:W-:Y:S01]  /*5f80*/  FFMA.FTZ R24, R39, UR4, -R6.reuse ;  /* 0x0000000427187c23 */ /* 0x100fe20008010806 */
[--C-:B------:R-:W-:Y:S01]  /*5f90*/  FFMA.FTZ R39, R40, UR4, -R6.reuse ;  /* 0x0000000428277c23 */ /* 0x100fe20008010806 */
[--C-:B------:R-:W-:Y:S01]  /*5fa0*/  FFMA.FTZ R36, R41, UR4, -R6.reuse ;  /* 0x0000000429247c23 */ /* 0x100fe20008010806 */
[----:B------:R-:W-:Y:S01]  /*5fb0*/  FFMA.FTZ R41, R38, UR4, -R6 ;  /* 0x0000000426297c23 */ /* 0x000fe20008010806 */
[----:B------:R-:W-:Y:S01]  /*5fc0*/  FFMA.FTZ R40, -R9, R9, 1 ;  /* 0x3f80000009287423 */ /* 0x000fe20000010109 */
[----:B------:R-:W1:Y:S01]  /*5fd0*/  MUFU.EX2 R25, R25 ;  /* 0x0000001900197308 */ /* 0x000e620000000800 */
[----:B------:R-:W-:-:S02]  /*5fe0*/  VIADD R9, R17, 0x2c500 ;  /* 0x0002c50011097836 */ /* 0x000fc40000000000 */
[----:B------:R-:W-:-:S03]  /*5ff0*/  FMUL.FTZ R227, R227, R40 ;  /* 0x00000028e3e37220 */ /* 0x000fc60000410000 */
[----:B------:R-:W-:Y:S02]  /*6000*/  SHF.R.U32.HI R9, RZ, 0x4, R9 ;  /* 0x00000004ff097819 */ /* 0x000fe40000011609 */
[----:B------:R-:W2:Y:S02]  /*6010*/  MUFU.EX2 R24, R24 ;  /* 0x0000001800187308 */ /* 0x000ea40000000800 */
[----:B------:R-:W-:-:S04]  /*6020*/  LOP3.LUT R9, R9, 0x3fff, RZ, 0xc0, !PT ;  /* 0x00003fff09097812 */ /* 0x000fc800078ec0ff */
[----:B------:R-:W-:Y:S02]  /*6030*/  LOP3.LUT R9, R9, 0x80000, RZ, 0xfc, !PT ;  /* 0x0008000009097812 */ /* 0x000fe400078efcff */
[----:B------:R-:W3:Y:S01]  /*6040*/  MUFU.EX2 R39, R39 ;  /* 0x0000002700277308 */ /* 0x000ee20000000800 */
[----:B-1----:R-:W-:Y:S01]  /*6050*/  FMUL.FTZ R8, R25, R48 ;  /* 0x0000003019087220 */ /* 0x002fe20000410000 */
[----:B------:R-:W-:-:S03]  /*6060*/  R2UR UR58, R9 ;  /* 0x00000000093a72ca */ /* 0x000fc600000e0000 */
[----:B------:R-:W-:-:S03]  /*6070*/  FMUL.FTZ R8, R8, R11 ;  /* 0x0000000b08087220 */ /* 0x000fc60000410000 */
[----:B------:R-:W1:Y:S01]  /*6080*/  MUFU.EX2 R38, R33 ;  /* 0x0000002100267308 */ /* 0x000e620000000800 */
[C---:B--2---:R-:W-:Y:S01]  /*6090*/  FMUL.FTZ R11, R24.reuse, R49 ;  /* 0x00000031180b7220 */ /* 0x044fe20000410000 */
[----:B------:R-:W-:Y:S01]  /*60a0*/  FFMA.FTZ R49, -R29, R29, 1 ;  /* 0x3f8000001d317423 */ /* 0x000fe2000001011d */
[----:B------:R-:W-:Y:S02]  /*60b0*/  F2FP.BF16.F32.PACK_AB R24, R24, R25 ;  /* 0x000000191818723e */ /* 0x000fe400000010ff */
[----:B------:R-:W-:-:S03]  /*60c0*/  FMUL.FTZ R11, R11, R12 ;  /* 0x0000000c0b0b7220 */ /* 0x000fc60000410000 */
[----:B------:R-:W2:Y:S01]  /*60d0*/  MUFU.EX2 R36, R36 ;  /* 0x0000002400247308 */ /* 0x000ea20000000800 */
[----:B---3--:R-:W-:-:S04]  /*60e0*/  FMUL.FTZ R12, R39, R52 ;  /* 0x00000034270c7220 */ /* 0x008fc80000410000 */
[----:B------:R-:W-:Y:S01]  /*60f0*/  FMUL.FTZ R12, R12, R15 ;  /* 0x0000000f0c0c7220 */ /* 0x000fe20000410000 */
[--C-:B------:R-:W-:Y:S01]  /*6100*/  FFMA.FTZ R15, R37, UR4, -R6.reuse ;  /* 0x00000004250f7c23 */ /* 0x100fe20008010806 */
[----:B------:R-:W-:Y:S01]  /*6110*/  FFMA.FTZ R37, -R23, R23, 1 ;  /* 0x3f80000017257423 */ /* 0x000fe20000010117 */
[----:B------:R-:W3:Y:S01]  /*6120*/  MUFU.EX2 R41, R41 ;  /* 0x0000002900297308 */ /* 0x000ee20000000800 */
[----:B-1----:R-:W-:Y:S01]  /*6130*/  FMUL.FTZ R33, R38, R217 ;  /* 0x000000d926217220 */ /* 0x002fe20000410000 */
[----:B------:R-:W-:Y:S01]  /*6140*/  FFMA.FTZ R6, R32, UR4, -R6 ;  /* 0x0000000420067c23 */ /* 0x000fe20008010806 */
[----:B------:R-:W-:Y:S02]  /*6150*/  MOV R217, UR59 ;  /* 0x0000003b00d97c02 */ /* 0x000fe40008000f00 */
[----:B------:R-:W-:Y:S01]  /*6160*/  FMUL.FTZ R33, R33, R26 ;  /* 0x0000001a21217220 */ /* 0x000fe20000410000 */
[----:B------:R-:W-:Y:S01]  /*6170*/  FSEL R26, R14, -INF , !P6 ;  /* 0xff8000000e1a7808 */ /* 0x000fe20007000000 */
[--C-:B------:R-:W-:Y:S01]  /*6180*/  FFMA.FTZ R14, R42, UR4, -R5.reuse ;  /* 0x000000042a0e7c23 */ /* 0x100fe20008010805 */
[----:B------:R-:W1:Y:S01]  /*6190*/  MUFU.EX2 R15, R15 ;  /* 0x0000000f000f7308 */ /* 0x000e620000000800 */
[----:B--2---:R-:W-:Y:S01]  /*61a0*/  FMUL.FTZ R23, R36, R53 ;  /* 0x0000003524177220 */ /* 0x004fe20000410000 */
[----:B------:R-:W-:Y:S01]  /*61b0*/  FSEL R42, R31, -INF , !P3 ;  /* 0xff8000001f2a7808 */ /* 0x000fe20005800000 */
[----:B------:R-:W-:Y:S01]  /*61c0*/  FFMA.FTZ R32, R26, UR4, -R5 ;  /* 0x000000041a207c23 */ /* 0x000fe20008010805 */
[----:B------:R-:W-:Y:S01]  /*61d0*/  FSEL R26, R21, -INF , !P1 ;  /* 0xff800000151a7808 */ /* 0x000fe20004800000 */
[----:B------:R-:W-:Y:S01]  /*61e0*/  FMUL.FTZ R23, R23, R20 ;  /* 0x0000001417177220 */ /* 0x000fe20000410000 */
[----:B------:R-:W-:Y:S01]  /*61f0*/  F2FP.BF16.F32.PACK_AB R36, R36, R39 ;  /* 0x000000272424723e */ /* 0x000fe200000010ff */
[----:B------:R-:W-:Y:S01]  /*6200*/  FFMA.FTZ R31, -R31, R31, 1 ;  /* 0x3f8000001f1f7423 */ /* 0x000fe2000001011f */
[----:B------:R-:W2:Y:S01]  /*6210*/  MUFU.EX2 R29, R35 ;  /* 0x00000023001d7308 */ /* 0x000ea20000000800 */
[----:B---3--:R-:W-:Y:S01]  /*6220*/  FMUL.FTZ R216, R41, R216 ;  /* 0x000000d829d87220 */ /* 0x008fe20000410000 */
[----:B------:R-:W-:-:S02]  /*6230*/  F2FP.BF16.F32.PACK_AB R38, R38, R41 ;  /* 0x000000292626723e */ /* 0x000fc400000010ff */
[----:B------:R-:W-:Y:S01]  /*6240*/  F2FP.BF16.F32.PACK_AB R12, R23, R12 ;  /* 0x0000000c170c723e */ /* 0x000fe200000010ff */
[----:B------:R-:W-:Y:S01]  /*6250*/  FMUL.FTZ R20, R216, R37 ;  /* 0x00000025d8147220 */ /* 0x000fe20000410000 */
[----:B------:R-:W-:Y:S01]  /*6260*/  FFMA.FTZ R37, -R7, R7, 1 ;  /* 0x3f80000007257423 */ /* 0x000fe20000010107 */
[----:B------:R-:W-:Y:S01]  /*6270*/  MOV R216, UR58 ;  /* 0x0000003a00d87c02 */ /* 0x000fe20008000f00 */
[----:B------:R-:W3:Y:S01]  /*6280*/  MUFU.EX2 R32, R32 ;  /* 0x0000002000207308 */ /* 0x000ee20000000800 */
[----:B-1----:R-:W-:Y:S01]  /*6290*/  FMUL.FTZ R220, R15, R220 ;  /* 0x000000dc0fdc7220 */ /* 0x002fe20000410000 */
[----:B------:R-:W-:Y:S01]  /*62a0*/  FMUL.FTZ R44, R44, R37 ;  /* 0x000000252c2c7220 */ /* 0x000fe20000410000 */
[--C-:B------:R-:W-:Y:S01]  /*62b0*/  FFMA.FTZ R37, R26, UR4, -R5.reuse ;  /* 0x000000041a257c23 */ /* 0x100fe20008010805 */
[----:B------:R-:W-:Y:S01]  /*62c0*/  F2FP.BF16.F32.PACK_AB R20, R33, R20 ;  /* 0x000000142114723e */ /* 0x000fe200000010ff */
[----:B------:R-:W-:Y:S01]  /*62d0*/  FMUL.FTZ R7, R220, R49 ;  /* 0x00000031dc077220 */ /* 0x000fe20000410000 */
[----:B------:R-:W-:Y:S01]  /*62e0*/  FFMA.FTZ R49, -R30, R30, 1 ;  /* 0x3f8000001e317423 */ /* 0x000fe2000001011e */
[C---:B------:R-:W-:Y:S01]  /*62f0*/  FSEL R30, R22.reuse, -INF , !P0 ;  /* 0xff800000161e7808 */ /* 0x040fe20004000000 */
[----:B------:R-:W-:Y:S01]  /*6300*/  MUFU.EX2 R14, R14 ;  /* 0x0000000e000e7308 */ /* 0x000fe20000000800 */
[----:B--2---:R-:W-:Y:S01]  /*6310*/  FMUL.FTZ R50, R29, R50 ;  /* 0x000000321d327220 */ /* 0x004fe20000410000 */
[----:B------:R-:W-:Y:S01]  /*6320*/  FFMA.FTZ R22, -R22, R22, 1 ;  /* 0x3f80000016167423 */ /* 0x000fe20000010116 */
[----:B------:R-:W-:Y:S01]  /*6330*/  F2FP.BF16.F32.PACK_AB R44, R45, R44 ;  /* 0x0000002c2d2c723e */ /* 0x000fe200000010ff */
[----:B------:R-:W-:Y:S01]  /*6340*/  FFMA.FTZ R40, R30, UR4, -R5 ;  /* 0x000000041e287c23 */ /* 0x000fe20008010805 */
[----:B------:R-:W-:Y:S01]  /*6350*/  FFMA.FTZ R30, -R10, R10, 1 ;  /* 0x3f8000000a1e7423 */ /* 0x000fe2000001010a */
[----:B------:R-:W-:-:S02]  /*6360*/  FSEL R10, R27, -INF , !P5 ;  /* 0xff8000001b0a7808 */ /* 0x000fc40006800000 */
[----:B------:R-:W1:Y:S01]  /*6370*/  MUFU.EX2 R37, R37 ;  /* 0x0000002500257308 */ /* 0x000e620000000800 */
[----:B------:R-:W-:Y:S01]  /*6380*/  FMUL.FTZ R30, R47, R30 ;  /* 0x0000001e2f1e7220 */ /* 0x000fe20000410000 */
[--C-:B------:R-:W-:Y:S01]  /*6390*/  FFMA.FTZ R47, R42, UR4, -R5.reuse ;  /* 0x000000042a2f7c23 */ /* 0x100fe20008010805 */
[----:B------:R-:W-:Y:S01]  /*63a0*/  FSEL R42, R34, -INF , !P2 ;  /* 0xff800000222a7808 */ /* 0x000fe20005000000 */
[--C-:B------:R-:W-:Y:S01]  /*63b0*/  FFMA.FTZ R35, R10, UR4, -R5.reuse ;  /* 0x000000040a237c23 */ /* 0x100fe20008010805 */
[----:B------:R-:W-:Y:S01]  /*63c0*/  FMUL.FTZ R10, R50, R13 ;  /* 0x0000000d320a7220 */ /* 0x000fe20000410000 */
[C---:B---3--:R-:W-:Y:S01]  /*63d0*/  FMUL.FTZ R13, R32.reuse, R51 ;  /* 0x00000033200d7220 */ /* 0x048fe20000410000 */
[----:B------:R-:W-:Y:S01]  /*63e0*/  F2FP.BF16.F32.PACK_AB R25, R32, R29 ;  /* 0x0000001d2019723e */ /* 0x000fe200000010ff */
[----:B------:R-:W2:Y:S01]  /*63f0*/  MUFU.EX2 R40, R40 ;  /* 0x0000002800287308 */ /* 0x000ea20000000800 */
[----:B------:R-:W-:Y:S01]  /*6400*/  FFMA.FTZ R42, R42, UR4, -R5 ;  /* 0x000000042a2a7c23 */ /* 0x000fe20008010805 */
[----:B------:R-:W-:Y:S01]  /*6410*/  FMUL.FTZ R13, R13, R46 ;  /* 0x0000002e0d0d7220 */ /* 0x000fe20000410000 */
[C---:B------:R-:W-:Y:S01]  /*6420*/  VIADD R5, R9.reuse, 0x80 ;  /* 0x0000008009057836 */ /* 0x040fe20000000000 */
[----:B------:R-:W-:Y:S01]  /*6430*/  STSM.16.M88.2 [R0+0x2cd00], R24 ;  /* 0x02cd001800007844 */ /* 0x000fe20000000100 */
[----:B------:R-:W-:Y:S01]  /*6440*/  VIADD R46, R9, 0x100 ;  /* 0x00000100092e7836 */ /* 0x000fe20000000000 */
[----:B------:R-:W-:-:S02]  /*6450*/  F2FP.BF16.F32.PACK_AB R45, R30, R227 ;  /* 0x000000e31e2d723e */ /* 0x000fc400000010ff */
[----:B------:R-:W3:Y:S01]  /*6460*/  MUFU.EX2 R35, R35 ;  /* 0x0000002300237308 */ /* 0x000ee20000000800 */
[----:B------:R-:W-:Y:S01]  /*6470*/  R2UR UR4, R5 ;  /* 0x00000000050472ca */ /* 0x000fe200000e0000 */
[----:B-1----:R-:W-:Y:S01]  /*6480*/  FMUL.FTZ R5, R37, R54 ;  /* 0x0000003625057220 */ /* 0x002fe20000410000 */
[----:B------:R-:W-:Y:S01]  /*6490*/  R2UR UR5, R46 ;  /* 0x000000002e0572ca */ /* 0x000fe200000e0000 */
[----:B------:R-:W-:Y:S01]  /*64a0*/  FFMA.FTZ R46, -R21, R21, 1 ;  /* 0x3f800000152e7423 */ /* 0x000fe20000010115 */
[----:B------:R-:W-:Y:S01]  /*64b0*/  VIADD R21, R9, 0x180 ;  /* 0x0000018009157836 */ /* 0x000fe20000000000 */
[----:B------:R-:W-:Y:S02]  /*64c0*/  F2FP.BF16.F32.PACK_AB R29, R13, R10 ;  /* 0x0000000a0d1d723e */ /* 0x000fe400000010ff */
[----:B------:R-:W1:Y:S01]  /*64d0*/  MUFU.EX2 R6, R6 ;  /* 0x0000000600067308 */ /* 0x000e620000000800 */
[C---:B--2---:R-:W-:Y:S01]  /*64e0*/  FMUL.FTZ R55, R40.reuse, R55 ;  /* 0x0000003728377220 */ /* 0x044fe20000410000 */
[----:B------:R-:W-:Y:S01]  /*64f0*/  FMUL.FTZ R5, R5, R46 ;  /* 0x0000002e05057220 */ /* 0x000fe20000410000 */
[----:B------:R-:W-:-:S02]  /*6500*/  F2FP.BF16.F32.PACK_AB R37, R40, R37 ;  /* 0x000000252825723e */ /* 0x000fc400000010ff */
[----:B------:R-:W-:Y:S01]  /*6510*/  FMUL.FTZ R46, R55, R22 ;  /* 0x00000016372e7220 */ /* 0x000fe20000410000 */
[----:B------:R-:W-:Y:S01]  /*6520*/  FFMA.FTZ R22, -R27, R27, 1 ;  /* 0x3f8000001b167423 */ /* 0x000fe2000001011b */
[----:B------:R-:W-:Y:S01]  /*6530*/  FFMA.FTZ R27, -R28, R28, 1 ;  /* 0x3f8000001c1b7423 */ /* 0x000fe2000001011c */
[----:B------:R-:W2:Y:S01]  /*6540*/  MUFU.EX2 R47, R47 ;  /* 0x0000002f002f7308 */ /* 0x000ea20000000800 */
[----:B------:R-:W-:Y:S01]  /*6550*/  FFMA.FTZ R28, -R34, R34, 1 ;  /* 0x3f800000221c7423 */ /* 0x000fe20000010122 */
[C---:B------:R-:W-:Y:S01]  /*6560*/  FMUL.FTZ R34, R14.reuse, R219 ;  /* 0x000000db0e227220 */ /* 0x040fe20000410000 */
[----:B---3--:R-:W-:Y:S01]  /*6570*/  F2FP.BF16.F32.PACK_AB R39, R14, R35 ;  /* 0x000000230e27723e */ /* 0x008fe200000010ff */
[----:B------:R-:W-:Y:S01]  /*6580*/  STSM.16.M88.2 [R0+0x2d500], R36 ;  /* 0x02d5002400007844 */ /* 0x000fe20000000100 */
[----:B------:R-:W-:Y:S01]  /*6590*/  R2UR UR6, R21 ;  /* 0x00000000150672ca */ /* 0x000fe200000e0000 */
[----:B------:R-:W-:Y:S01]  /*65a0*/  FMUL.FTZ R21, R35, R218 ;  /* 0x000000da23157220 */ /* 0x000fe20000410000 */
[----:B------:R-:W-:Y:S01]  /*65b0*/  FMUL.FTZ R34, R34, R27 ;  /* 0x0000001b22227220 */ /* 0x000fe20000410000 */
[----:B------:R-:W3:Y:S01]  /*65c0*/  MUFU.EX2 R42, R42 ;  /* 0x0000002a002a7308 */ /* 0x000ee20000000800 */
[----:B-1----:R-:W-:Y:S01]  /*65d0*/  F2FP.BF16.F32.PACK_AB R14, R6, R15 ;  /* 0x0000000f060e723e */ /* 0x002fe200000010ff */
[----:B------:R-:W-:Y:S01]  /*65e0*/  STSM.16.M88.2 [R0+0x2dd00], R38 ;  /* 0x02dd002600007844 */ /* 0x000fe20000000100 */
[----:B------:R-:W-:Y:S01]  /*65f0*/  FMUL.FTZ R21, R21, R22 ;  /* 0x0000001615157220 */ /* 0x000fe20000410000 */
[----:B------:R-:W-:-:S02]  /*6600*/  IMAD R22, R4, 0x2000, R17 ;  /* 0x0000200004167824 */ /* 0x000fc400078e0211 */
[----:B------:R-:W-:Y:S01]  /*6610*/  FMUL.FTZ R26, R6, R221 ;  /* 0x000000dd061a7220 */ /* 0x000fe20000410000 */
[----:B------:R-:W-:Y:S01]  /*6620*/  F2FP.BF16.F32.PACK_AB R13, R46, R5 ;  /* 0x000000052e0d723e */ /* 0x000fe200000010ff */
[----:B------:R-:W-:Y:S01]  /*6630*/  VIADD R5, R9, 0x200 ;  /* 0x0000020009057836 */ /* 0x000fe20000000000 */
[----:B------:R-:W-:Y:S01]  /*6640*/  F2FP.BF16.F32.PACK_AB R21, R34, R21 ;  /* 0x000000152215723e */ /* 0x000fe200000010ff */
[----:B------:R-:W-:Y:S02]  /*6650*/  VIADD R6, R22, 0x24100 ;  /* 0x0002410016067836 */ /* 0x000fe40000000000 */
[----:B--2---:R-:W-:Y:S01]  /*6660*/  FMUL.FTZ R222, R47, R222 ;  /* 0x000000de2fde7220 */ /* 0x004fe20000410000 */
[----:B------:R-:W-:Y:S01]  /*6670*/  FMUL.FTZ R26, R26, R49 ;  /* 0x000000311a1a7220 */ /* 0x000fe20000410000 */
[----:B------:R-:W-:Y:S01]  /*6680*/  R2UR UR7, R5 ;  /* 0x00000000050772ca */ /* 0x000fe200000e0000 */
[----:B------:R-:W-:Y:S01]  /*6690*/  UMOV UR10, UR4 ;  /* 0x00000004000a7c82 */ /* 0x000fe20008000000 */
[----:B------:R-:W-:Y:S01]  /*66a0*/  SHF.R.U32.HI R6, RZ, 0x4, R6 ;  /* 0x00000004ff067819 */ /* 0x000fe20000011606 */
[----:B------:R-:W-:Y:S01]  /*66b0*/  FMUL.FTZ R27, R222, R31 ;  /* 0x0000001fde1b7220 */ /* 0x000fe20000410000 */
[----:B------:R-:W-:Y:S01]  /*66c0*/  F2FP.BF16.F32.PACK_AB R26, R26, R7 ;  /* 0x000000071a1a723e */ /* 0x000fe200000010ff */
[C---:B---3--:R-:W-:Y:S01]  /*66d0*/  FMUL.FTZ R43, R42.reuse, R43 ;  /* 0x0000002b2a2b7220 */ /* 0x048fe20000410000 */
[----:B------:R-:W-:Y:S01]  /*66e0*/  F2FP.BF16.F32.PACK_AB R15, R42, R47 ;  /* 0x0000002f2a0f723e */ /* 0x000fe200000010ff */
[----:B------:R-:W-:Y:S01]  /*66f0*/  UMOV UR12, UR10 ;  /* 0x0000000a000c7c82 */ /* 0x000fe20008000000 */
[----:B------:R-:W-:Y:S01]  /*6700*/  UMOV UR18, UR6 ;  /* 0x0000000600127c82 */ /* 0x000fe20008000000 */
[----:B------:R-:W-:Y:S01]  /*6710*/  FMUL.FTZ R48, R43, R28 ;  /* 0x0000001c2b307220 */ /* 0x000fe20000410000 */
[----:B------:R-:W-:Y:S01]  /*6720*/  F2FP.BF16.F32.PACK_AB R28, R11, R8 ;  /* 0x000000080b1c723e */ /* 0x000fe200000010ff */
[----:B------:R1:W-:Y:S01]  /*6730*/  STSM.16.M88.2 [R0+0x2e500], R14 ;  /* 0x02e5000e00007844 */ /* 0x0003e20000000100 */
[----:B------:R-:W-:Y:S01]  /*6740*/  LOP3.LUT R8, R6, 0x3fff, RZ, 0xc0, !PT ;  /* 0x00003fff06087812 */ /* 0x000fe200078ec0ff */
[C---:B------:R-:W-:Y:S01]  /*6750*/  VIADD R6, R9.reuse, 0x10 ;  /* 0x0000001009067836 */ /* 0x040fe20000000000 */
[----:B------:R-:W-:Y:S01]  /*6760*/  F2FP.BF16.F32.PACK_AB R27, R48, R27 ;  /* 0x0000001b301b723e */ /* 0x000fe200000010ff */
[----:B------:R2:W-:Y:S06]  /*6770*/  MEMBAR.ALL.CTA ;  /* 0x0000000000007992 */ /* 0x0005ec0000008000 */
[----:B--2---:R-:W2:Y:S01]  /*6780*/  FENCE.VIEW.ASYNC.S ;  /* 0x00000000000073c6 */ /* 0x004ea20000000000 */
[C---:B------:R-:W-:Y:S01]  /*6790*/  R2UR UR56, R8.reuse ;  /* 0x00000000083872ca */ /* 0x040fe200000e0000 */
[----:B------:R-:W-:Y:S01]  /*67a0*/  VIADD R5, R8, 0x80 ;  /* 0x0000008008057836 */ /* 0x000fe20000000000 */
[----:B------:R-:W-:Y:S01]  /*67b0*/  R2UR UR50, R6 ;  /* 0x00000000063272ca */ /* 0x000fe200000e0000 */
[----:B------:R-:W-:-:S03]  /*67c0*/  VIADD R6, R9, 0x110 ;  /* 0x0000011009067836 */ /* 0x000fc60000000000 */
[----:B------:R-:W-:Y:S01]  /*67d0*/  R2UR UR48, R5 ;  /* 0x00000000053072ca */ /* 0x000fe200000e0000 */
[C---:B------:R-:W-:Y:S02]  /*67e0*/  VIADD R5, R9.reuse, 0x90 ;  /* 0x0000009009057836 */ /* 0x040fe40000000000 */
[----:B-1----:R-:W-:Y:S02]  /*67f0*/  VIADD R14, R8, 0x180 ;  /* 0x00000180080e7836 */ /* 0x002fe40000000000 */
[----:B------:R-:W-:Y:S01]  /*6800*/  VIADD R15, R9, 0x30 ;  /* 0x00000030090f7836 */ /* 0x000fe20000000000 */
[----:B------:R-:W-:Y:S01]  /*6810*/  R2UR UR4, R5 ;  /* 0x00000000050472ca */ /* 0x000fe200000e0000 */
[----:B------:R-:W-:Y:S01]  /*6820*/  UMOV UR8, UR56 ;  /* 0x0000003800087c82 */ /* 0x000fe20008000000 */
[----:B------:R-:W-:Y:S01]  /*6830*/  UMOV UR16, UR56 ;  /* 0x0000003800107c82 */ /* 0x000fe20008000000 */
[----:B------:R-:W-:-:S04]  /*6840*/  VIADD R5, R9, 0x190 ;  /* 0x0000019009057836 */ /* 0x000fc80000000000 */
[----:B------:R-:W-:Y:S01]  /*6850*/  UMOV UR52, UR48 ;  /* 0x0000003000347c82 */ /* 0x000fe20008000000 */
[----:B------:R-:W-:Y:S01]  /*6860*/  R2UR UR54, R5 ;  /* 0x00000000053672ca */ /* 0x000fe200000e0000 */
[----:B------:R-:W-:Y:S01]  /*6870*/  VIADD R5, R9, 0x210 ;  /* 0x0000021009057836 */ /* 0x000fe20000000000 */
[----:B------:R-:W-:Y:S01]  /*6880*/  UMOV UR44, UR48 ;  /* 0x00000030002c7c82 */ /* 0x000fe20008000000 */
[----:B--2---:R-:W-:Y:S03]  /*6890*/  BAR.SYNC.DEFER_BLOCKING 0x9, 0x100 ;  /* 0x0244000000007b1d */ /* 0x004fe60000010000 */
        /* <DEDUP_REMOVED lines=8> */
[----:B------:R-:W-:Y:S01]  /*6920*/  UMOV UR40, UR28 ;  /* 0x0000001c00287c82 */ /* 0x000fe20008000000 */
[----:B------:R-:W-:Y:S01]  /*6930*/  STSM.16.M88.2 [R0+0x2ed00], R44 ;  /* 0x02ed002c00007844 */ /* 0x000fe20000000100 */
[----:B------:R-:W-:Y:S01]  /*6940*/  UMOV UR36, UR28 ;  /* 0x0000001c00247c82 */ /* 0x000fe20008000000 */
[----:B------:R-:W-:Y:S01]  /*6950*/  UMOV UR32, UR28 ;  /* 0x0000001c00207c82 */ /* 0x000fe20008000000 */
[----:B------:R-:W-:Y:S01]  /*6960*/  R2UR UR26, R5 ;  /* 0x00000000051a72ca */ /* 0x000fe200000e0000 */
[----:B------:R-:W-:Y:S01]  /*6970*/  STSM.16.M88.2 [R0+0x2f500], R28 ;  /* 0x02f5001c00007844 */ /* 0x000fe20000000100 */
[----:B------:R-:W-:Y:S01]  /*6980*/  UMOV UR24, UR28 ;  /* 0x0000001c00187c82 */ /* 0x000fe20008000000 */
[----:B------:R-:W-:Y:S02]  /*6990*/  IMAD R5, R4, 0x2800, R17 ;  /* 0x0000280004057824 */ /* 0x000fe400078e0211 */
[----:B------:R-:W-:Y:S03]  /*69a0*/  STSM.16.M88.2 [R0+0x2fd00], R12 ;  /* 0x02fd000c00007844 */ /* 0x000fe60000000100 */
[----:B------:R-:W-:Y:S01]  /*69b0*/  SHF.R.U32.HI R5, RZ, 0x4, R5 ;  /* 0x00000004ff057819 */ /* 0x000fe20000011605 */
[----:B------:R1:W-:Y:S03]  /*69c0*/  STSM.16.M88.2 [R0+0x30500], R20 ;  /* 0x0305001400007844 */ /* 0x0003e60000000100 */
[----:B------:R-:W-:Y:S01]  /*69d0*/  LOP3.LUT R5, R5, 0x3fff, RZ, 0xc0, !PT ;  /* 0x00003fff05057812 */ /* 0x000fe200078ec0ff */
[----:B------:R2:W-:Y:S01]  /*69e0*/  STSM.16.M88.2 [R0+0x30d00], R26 ;  /* 0x030d001a00007844 */ /* 0x0005e20000000100 */
[----:B------:R-:W-:-:S06]  /*69f0*/  WARPGROUP.ARRIVE ;  /* 0x00000000000079c5 */ /* 0x000fcc0000000000 */
[----:B------:R-:W-:Y:S01]  /*6a00*/  HGMMA.64x16x16.F32.BF16 R56, gdesc[UR56].tnspA.tnspB, R56 ;  /* 0x60200000383879f0 */ /* 0x000fe20008701838 */
[----:B-1----:R-:W-:-:S03]  /*6a10*/  VIADD R20, R9, 0xb0 ;  /* 0x000000b009147836 */ /* 0x002fc60000000000 */
[----:B------:R-:W-:Y:S01]  /*6a20*/  HGMMA.64x16x16.F32.BF16 R64, gdesc[UR8].tnspA.tnspB, R64 ;  /* 0x60200000084079f0 */ /* 0x000fe20008701840 */
[----:B------:R-:W-:Y:S01]  /*6a30*/  UMOV UR8, UR56 ;  /* 0x0000003800087c82 */ /* 0x000fe20008000000 */
[----:B------:R-:W-:Y:S01]  /*6a40*/  UMOV UR9, UR57 ;  /* 0x0000003900097c82 */ /* 0x000fe20008000000 */
[----:B------:R-:W-:Y:S01]  /*6a50*/  UMOV UR10, UR5 ;  /* 0x00000005000a7c82 */ /* 0x000fe20008000000 */
[----:B------:R-:W-:Y:S01]  /*6a60*/  UMOV UR11, 0x40 ;  /* 0x00000040000b7882 */ /* 0x000fe20000000000 */
[----:B------:R-:W-:Y:S01]  /*6a70*/  R2UR UR5, R6 ;  /* 0x00000000060572ca */ /* 0x000fe200000e0000 */
[----:B------:R-:W-:Y:S01]  /*6a80*/  HGMMA.64x16x16.F32.BF16 R72, gdesc[UR8].tnspA.tnspB, R72 ;  /* 0x60200000084879f0 */ /* 0x000fe20008701848 */
[----:B------:R-:W-:Y:S01]  /*6a90*/  UMOV UR8, UR18 ;  /* 0x0000001200087c82 */ /* 0x000fe20008000000 */
[----:B------:R-:W-:Y:S01]  /*6aa0*/  UMOV UR9, UR19 ;  /* 0x0000001300097c82 */ /* 0x000fe20008000000 */
[C---:B------:R-:W-:Y:S01]  /*6ab0*/  VIADD R6, R9.reuse, 0x20 ;  /* 0x0000002009067836 */ /* 0x040fe20000000000 */
        /* <DEDUP_REMOVED lines=14> */
[----:B------:R-:W-:Y:S01]  /*6ba0*/  R2UR UR30, R6 ;  /* 0x00000000061e72ca */ /* 0x000fe200000e0000 */
[----:B------:R-:W-:Y:S01]  /*6bb0*/  VIADD R6, R9, 0x120 ;  /* 0x0000012009067836 */ /* 0x000fe20000000000 */
[----:B------:R-:W-:Y:S01]  /*6bc0*/  MOV R7, UR56 ;  /* 0x0000003800077c02 */ /* 0x000fe20008000f00 */
[----:B------:R-:W-:Y:S01]  /*6bd0*/  UMOV UR56, UR12 ;  /* 0x0000000c00387c82 */ /* 0x000fe20008000000 */
[----:B------:R-:W-:Y:S01]  /*6be0*/  MOV R220, UR57 ;  /* 0x0000003900dc7c02 */ /* 0x000fe20008000f00 */
[----:B------:R-:W-:Y:S01]  /*6bf0*/  UMOV UR57, UR13 ;  /* 0x0000000d00397c82 */ /* 0x000fe20008000000 */
[----:B------:R-:W-:Y:S01]  /*6c00*/  R2UR UR38, R6 ;  /* 0x00000000062672ca */ /* 0x000fe200000e0000 */
[----:B------:R-:W-:Y:S01]  /*6c10*/  VIADD R6, R17, 0x2ed00 ;  /* 0x0002ed0011067836 */ /* 0x000fe20000000000 */
[----:B------:R-:W-:-:S02]  /*6c20*/  MOV R12, UR56 ;  /* 0x00000038000c7c02 */ /* 0x000fc40008000f00 */
[----:B------:R-:W-:Y:S01]  /*6c30*/  MOV R13, UR57 ;  /* 0x00000039000d7c02 */ /* 0x000fe20008000f00 */
[----:B------:R-:W-:Y:S01]  /*6c40*/  UMOV UR57, 0x40000040 ;  /* 0x4000004000397882 */ /* 0x000fe20000000000 */
[----:B------:R-:W-:-:S04]  /*6c50*/  SHF.R.U32.HI R6, RZ, 0x4, R6 ;  /* 0x00000004ff067819 */ /* 0x000fc80000011606 */
[----:B------:R-:W-:-:S04]  /*6c60*/  LOP3.LUT R23, R6, 0x3fff, RZ, 0xc0, !PT ;  /* 0x00003fff06177812 */ /* 0x000fc800078ec0ff */
[----:B------:R-:W-:Y:S01]  /*6c70*/  LOP3.LUT R6, R23, 0x400000, RZ, 0xfc, !PT ;  /* 0x0040000017067812 */ /* 0x000fe200078efcff */
[----:B------:R-:W-:Y:S03]  /*6c80*/  HGMMA.64x16x16.F32.BF16 R56, gdesc[UR48].tnspA.tnspB, R56 ;  /* 0x60200000303879f0 */ /* 0x000fe60008701838 */
[----:B------:R-:W-:Y:S01]  /*6c90*/  R2UR UR4, R6 ;  /* 0x00000000060472ca */ /* 0x000fe200000e0000 */
[----:B------:R-:W-:Y:S01]  /*6ca0*/  HGMMA.64x16x16.F32.BF16 R64, gdesc[UR16].tnspA.tnspB, R64 ;  /* 0x60200000104079f0 */ /* 0x000fe20008701840 */
[----:B------:R-:W-:Y:S01]  /*6cb0*/  UMOV UR16, UR48 ;  /* 0x0000003000107c82 */ /* 0x000fe20008000000 */
[----:B------:R-:W-:Y:S01]  /*6cc0*/  UMOV UR17, UR49 ;  /* 0x0000003100117c82 */ /* 0x000fe20008000000 */
[----:B------:R-:W-:Y:S01]  /*6cd0*/  UMOV UR18, UR5 ;  /* 0x0000000500127c82 */ /* 0x000fe20008000000 */
[----:B------:R-:W-:Y:S01]  /*6ce0*/  UMOV UR19, 0x40 ;  /* 0x0000004000137882 */ /* 0x000fe20000000000 */
[----:B------:R-:W-:Y:S01]  /*6cf0*/  UMOV UR58, UR18 ;  /* 0x00000012003a7c82 */ /* 0x000fe20008000000 */
[----:B------:R-:W-:Y:S01]  /*6d00*/  HGMMA.64x16x16.F32.BF16 R72, gdesc[UR16].tnspA.tnspB, R72 ;  /* 0x60200000104879f0 */ /* 0x000fe20008701848 */
[----:B------:R-:W-:Y:S01]  /*6d10*/  MOV R219, UR58 ;  /* 0x0000003a00db7c02 */ /* 0x000fe20008000f00 */
[----:B------:R-:W-:Y:S01]  /*6d20*/  UMOV UR58, UR6 ;  /* 0x00000006003a7c82 */ /* 0x000fe20008000000 */
[----:B------:R-:W-:Y:S01]  /*6d30*/  R2UR UR18, R20 ;  /* 0x00000000141272ca */ /* 0x000fe200000e0000 */
[----:B------:R-:W-:Y:S01]  /*6d40*/  HGMMA.64x16x16.F32.BF16 R80, gdesc[UR52].tnspA.tnspB, R80 ;  /* 0x60200000345079f0 */ /* 0x000fe20008701850 */
[----:B------:R-:W-:Y:S01]  /*6d50*/  MOV R10, UR58 ;  /* 0x0000003a000a7c02 */ /* 0x000fe20008000f00 */
[----:B------:R-:W-:Y:S01]  /*6d60*/  UMOV UR52, UR8 ;  /* 0x0000000800347c82 */ /* 0x000fe20008000000 */
[----:B------:R-:W-:Y:S01]  /*6d70*/  UMOV UR58, UR10 ;  /* 0x0000000a003a7c82 */ /* 0x000fe20008000000 */
[----:B------:R-:W-:Y:S01]  /*6d80*/  R2UR UR8, R14 ;  /* 0x000000000e0872ca */ /* 0x000fe200000e0000 */
[----:B------:R-:W-:Y:S01]  /*6d90*/  VIADD R14, R9, 0x130 ;  /* 0x00000130090e7836 */ /* 0x000fe20000000000 */
[----:B------:R-:W-:Y:S01]  /*6da0*/  HGMMA.64x16x16.F32.BF16 R88, gdesc[UR44].tnspA.tnspB, R88 ;  /* 0x602000002c5879f0 */ /* 0x000fe20008701858 */
[----:B------:R-:W-:Y:S01]  /*6db0*/  R2UR UR10, R15 ;  /* 0x000000000f0a72ca */ /* 0x000fe200000e0000 */
[----:B------:R-:W-:Y:S01]  /*6dc0*/  VIADD R15, R9, 0x1b0 ;  /* 0x000001b0090f7836 */ /* 0x000fe20000000000 */
[----:B------:R-:W-:Y:S01]  /*6dd0*/  R2UR UR5, R5 ;  /* 0x00000000050572ca */ /* 0x000fe200000e0000 */
[----:B------:R-:W-:Y:S01]  /*6de0*/  VIADD R9, R9, 0x230 ;  /* 0x0000023009097836 */ /* 0x000fe20000000000 */
[----:B------:R-:W-:Y:S01]  /*6df0*/  R2UR UR22, R14 ;  /* 0x000000000e1672ca */ /* 0x000fe200000e0000 */
[----:B------:R-:W-:Y:S01]  /*6e00*/  UMOV UR59, UR19 ;  /* 0x00000013003b7c82 */ /* 0x000fe20008000000 */
[----:B------:R-:W-:Y:S01]  /*6e10*/  R2UR UR14, R15 ;  /* 0x000000000f0e72ca */ /* 0x000fe200000e0000 */
[----:B------:R-:W-:Y:S01]  /*6e20*/  UMOV UR53, UR9 ;  /* 0x0000000900357c82 */ /* 0x000fe20008000000 */
[----:B------:R-:W-:Y:S01]  /*6e30*/  R2UR UR6, R9 ;  /* 0x00000000090672ca */ /* 0x000fe200000e0000 */
[----:B------:R-:W-:Y:S01]  /*6e40*/  UMOV UR9, 0x40000040 ;  /* 0x4000004000097882 */ /* 0x000fe20000000000 */
[----:B------:R-:W-:Y:S01]  /*6e50*/  MOV R218, UR59 ;  /* 0x0000003b00da7c02 */ /* 0x000fe20008000f00 */
[----:B------:R-:W-:Y:S01]  /*6e60*/  UMOV UR59, UR7 ;  /* 0x00000007003b7c82 */ /* 0x000fe20008000000 */
[----:B------:R-:W-:Y:S01]  /*6e70*/  UMOV UR16, UR8 ;  /* 0x0000000800107c82 */ /* 0x000fe20008000000 */
[----:B------:R-:W-:Y:S01]  /*6e80*/  MOV R11, UR59 ;  /* 0x0000003b000b7c02 */ /* 0x000fe20008000f00 */
[----:B------:R-:W-:Y:S01]  /*6e90*/  UMOV UR59, UR11 ;  /* 0x0000000b003b7c82 */ /* 0x000fe20008000000 */
[----:B------:R-:W-:Y:S01]  /*6ea0*/  UMOV UR11, 0x40 ;  /* 0x00000040000b7882 */ /* 0x000fe20000000000 */
[----:B------:R-:W-:Y:S01]  /*6eb0*/  UMOV UR17, UR9 ;  /* 0x0000000900117c82 */ /* 0x000fe20008000000 */
[----:B------:R-:W-:Y:S01]  /*6ec0*/  UMOV UR19, 0x40 ;  /* 0x0000004000137882 */ /* 0x000fe20000000000 */
[----:B------:R-:W-:Y:S01]  /*6ed0*/  MOV R221, UR58 ;  /* 0x0000003a00dd7c02 */ /* 0x000fe20008000f00 */
        /* <DEDUP_REMOVED lines=9> */
[----:B------:R-:W-:Y:S01]  /*6f70*/  MOV R222, UR59 ;  /* 0x0000003b00de7c02 */ /* 0x000fe20008000f00 */
[----:B------:R-:W-:Y:S01]  /*6f80*/  UMOV UR59, 0x8 ;  /* 0x00000008003b7882 */ /* 0x000fe20000000000 */
[----:B------:R-:W-:Y:S01]  /*6f90*/  VIADD R9, R5, 0x80 ;  /* 0x0000008005097836 */ /* 0x000fe20000000000 */
[----:B------:R-:W-:Y:S01]  /*6fa0*/  HGMMA.64x16x16.F32.BF16 R56, gdesc[UR28].tnspA.tnspB, R56 ;  /* 0x602000001c3879f0 */ /* 0x000fe20008701838 */
[----:B------:R-:W-:Y:S01]  /*6fb0*/  VIADD R14, R6, 0x80 ;  /* 0x00000080060e7836 */ /* 0x000fe20000000000 */
[----:B------:R-:W-:Y:S01]  /*6fc0*/  UMOV UR29, 0x40000040 ;  /* 0x40000040001d7882 */ /* 0x000fe20000000000 */
[----:B------:R-:W-:Y:S01]  /*6fd0*/  IMAD.U32 R20, RZ, RZ, UR58 ;  /* 0x0000003aff147e24 */ /* 0x000fe2000f8e00ff */
[----:B------:R-:W-:Y:S01]  /*6fe0*/  HGMMA.64x16x16.F32.BF16 R64, gdesc[UR40].tnspA.tnspB, R64 ;  /* 0x60200000284079f0 */ /* 0x000fe20008701840 */
[----:B------:R-:W-:Y:S01]  /*6ff0*/  IMAD.U32 R21, RZ, RZ, UR59 ;  /* 0x0000003bff157e24 */ /* 0x000fe2000f8e00ff */
[----:B------:R-:W-:Y:S01]  /*7000*/  UMOV UR40, UR52 ;  /* 0x0000003400287c82 */ /* 0x000fe20008000000 */
[----:B------:R-:W-:Y:S01]  /*7010*/  UMOV UR41, UR53 ;  /* 0x0000003500297c82 */ /* 0x000fe20008000000 */
[----:B------:R-:W-:Y:S04]  /*7020*/  HGMMA.64x16x16.F32.BF16 R72, gdesc[UR36].tnspA.tnspB, R72 ;  /* 0x60200000244879f0 */ /* 0x000fe80008701848 */
[----:B------:R-:W-:Y:S04]  /*7030*/  HGMMA.64x16x16.F32.BF16 R80, gdesc[UR32].tnspA.tnspB, R80 ;  /* 0x60200000205079f0 */ /* 0x000fe80008701850 */
[----:B------:R-:W-:Y:S01]  /*7040*/  HGMMA.64x16x16.F32.BF16 R88, gdesc[UR24].tnspA.tnspB, R88 ;  /* 0x60200000185879f0 */ /* 0x000fe20008701858 */
[----:B------:R-:W-:-:S03]  /*7050*/  UMOV UR25, UR29 ;  /* 0x0000001d00197c82 */ /* 0x000fc60008000000 */
[----:B------:R-:W-:Y:S01]  /*7060*/  HGMMA.64x16x16.F32.BF16 R56, gdesc[UR8].tnspA.tnspB, R56 ;  /* 0x60200000083879f0 */ /* 0x000fe20008701838 */
[----:B------:R-:W-:-:S03]  /*7070*/  UMOV UR9, 0x40000040 ;  /* 0x4000004000097882 */ /* 0x000fc60000000000 */
[----:B------:R-:W-:Y:S01]  /*7080*/  HGMMA.64x16x16.F32.BF16 R64, gdesc[UR16].tnspA.tnspB, R64 ;  /* 0x60200000104079f0 */ /* 0x000fe20008701840 */
[----:B------:R-:W-:-:S03]  /*7090*/  UMOV UR17, UR9 ;  /* 0x0000000900117c82 */ /* 0x000fc60008000000 */
        /* <DEDUP_REMOVED lines=10> */
[----:B-1----:R-:W-:Y:S06]  /*7140*/  BAR.SYNC.DEFER_BLOCKING 0x9, 0x100 ;  /* 0x0244000000007b1d */ /* 0x002fec0000010000 */
[----:B--2---:R-:W-:-:S06]  /*7150*/  WARPGROUP.ARRIVE ;  /* 0x00000000000079c5 */ /* 0x004fcc0000000000 */
[----:B------:R-:W-:Y:S01]  /*7160*/  HGMMA.64x64x16.F32.BF16 R24, gdesc[UR56].tnspA, RZ, !UPT ;  /* 0x20e00000381879f0 */ /* 0x000fe2000c7018ff */
[----:B------:R-:W-:Y:S01]  /*7170*/  UMOV UR56, UR4 ;  /* 0x0000000400387c82 */ /* 0x000fe20008000000 */
[----:B------:R-:W-:Y:S01]  /*7180*/  UMOV UR57, 0x40000040 ;  /* 0x4000004000397882 */ /* 0x000fe20000000000 */
[----:B------:R-:W-:Y:S01]  /*7190*/  UMOV UR58, UR5 ;  /* 0x00000005003a7c82 */ /* 0x000fe20008000000 */
[----:B------:R-:W-:Y:S01]  /*71a0*/  UMOV UR59, 0x8 ;  /* 0x00000008003b7882 */ /* 0x000fe20000000000 */
[----:B------:R-:W-:Y:S01]  /*71b0*/  IMAD.U32 R14, RZ, RZ, UR58 ;  /* 0x0000003aff0e7e24 */ /* 0x000fe2000f8e00ff */
[----:B------:R-:W-:Y:S01]  /*71c0*/  R2UR UR4, R9 ;  /* 0x00000000090472ca */ /* 0x000fe200000e0000 */
[----:B------:R-:W-:Y:S02]  /*71d0*/  IMAD.U32 R15, RZ, RZ, UR59 ;  /* 0x0000003bff0f7e24 */ /* 0x000fe4000f8e00ff */
[----:B------:R-:W-:Y:S01]  /*71e0*/  VIADD R9, R5, 0x180 ;  /* 0x0000018005097836 */ /* 0x000fe20000000000 */
[----:B------:R-:W-:Y:S01]  /*71f0*/  HGMMA.64x64x16.F32.BF16 R24, gdesc[UR56].tnspA, R24 ;  /* 0x20e00000381879f0 */ /* 0x000fe20008701818 */
[----:B------:R-:W-:Y:S01]  /*7200*/  R2UR UR56, R12 ;  /* 0x000000000c3872ca */ /* 0x000fe200000e0000 */
[----:B------:R-:W-:Y:S01]  /*7210*/  VIADD R12, R6, 0x100 ;  /* 0x00000100060c7836 */ /* 0x000fe20000000000 */
[----:B------:R-:W-:-:S02]  /*7220*/  R2UR UR59, R222 ;  /* 0x00000000de3b72ca */ /* 0x000fc400000e0000 */
[----:B------:R-:W-:Y:S02]  /*7230*/  R2UR UR58, R221 ;  /* 0x00000000dd3a72ca */ /* 0x000fe400000e0000 */
[----:B------:R-:W-:Y:S02]  /*7240*/  R2UR UR57, R13 ;  /* 0x000000000d3972ca */ /* 0x000fe400000e0000 */
[----:B------:R-:W-:-:S05]  /*7250*/  R2UR UR5, R12 ;  /* 0x000000000c0572ca */ /* 0x000fca00000e0000 */
[----:B------:R-:W-:Y:S01]  /*7260*/  UMOV UR32, UR56 ;  /* 0x0000003800207c82 */ /* 0x000fe20008000000 */
[----:B------:R-:W-:Y:S01]  /*7270*/  UMOV UR56, UR4 ;  /* 0x0000000400387c82 */ /* 0x000fe20008000000 */
[----:B------:R-:W-:Y:S01]  /*7280*/  UMOV UR37, UR59 ;  /* 0x0000003b00257c82 */ /* 0x000fe20008000000 */
[----:B------:R-:W-:Y:S01]  /*7290*/  UMOV UR59, 0x8 ;  /* 0x00000008003b7882 */ /* 0x000fe20000000000 */
[----:B------:R-:W-:Y:S01]  /*72a0*/  UMOV UR36, UR58 ;  /* 0x0000003a00247c82 */ /* 0x000fe20008000000 */
[----:B------:R-:W-:Y:S01]  /*72b0*/  IMAD.U32 R13, RZ, RZ, UR59 ;  /* 0x0000003bff0d7e24 */ /* 0x000fe2000f8e00ff */
[----:B------:R-:W-:Y:S01]  /*72c0*/  UMOV UR33, UR57 ;  /* 0x0000003900217c82 */ /* 0x000fe20008000000 */
[----:B------:R-:W-:Y:S01]  /*72d0*/  UMOV UR57, 0x40000040 ;  /* 0x4000004000397882 */ /* 0x000fe20000000000 */
[----:B------:R-:W-:Y:S01]  /*72e0*/  UMOV UR58, UR5 ;  /* 0x00000005003a7c82 */ /* 0x000fe20008000000 */
[----:B------:R-:W-:Y:S01]  /*72f0*/  R2UR UR4, R9 ;  /* 0x00000000090472ca */ /* 0x000fe200000e0000 */
[----:B------:R-:W-:-:S02]  /*7300*/  IMAD.U32 R12, RZ, RZ, UR58 ;  /* 0x0000003aff0c7e24 */ /* 0x000fc4000f8e00ff */
[----:B------:R-:W-:Y:S01]  /*7310*/  VIADD R9, R8, 0x400 ;  /* 0x0000040008097836 */ /* 0x000fe20000000000 */
[----:B------:R-:W-:Y:S01]  /*7320*/  HGMMA.64x64x16.F32.BF16 R24, gdesc[UR56].tnspA, R24 ;  /* 0x20e00000381879f0 */ /* 0x000fe20008701818 */
[----:B------:R-:W-:Y:S01]  /*7330*/  R2UR UR58, R10 ;  /* 0x000000000a3a72ca */ /* 0x000fe200000e0000 */
[----:B------:R-:W-:Y:S01]  /*7340*/  VIADD R10, R6, 0x180 ;  /* 0x00000180060a7836 */ /* 0x000fe20000000000 */
[----:B------:R-:W-:-:S06]  /*7350*/  R2UR UR59, R11 ;  /* 0x000000000b3b72ca */ /* 0x000fcc00000e0000 */
[----:B------:R-:W-:Y:S01]  /*7360*/  UMOV UR56, UR4 ;  /* 0x0000000400387c82 */ /* 0x000fe20008000000 */
[----:B------:R-:W-:Y:S01]  /*7370*/  UMOV UR57, 0x40000040 ;  /* 0x4000004000397882 */ /* 0x000fe20000000000 */
[----:B------:R-:W-:Y:S01]  /*7380*/  VIADD R6, R6, 0x200 ;  /* 0x0000020006067836 */ /* 0x000fe20000000000 */
[----:B------:R-:W-:Y:S02]  /*7390*/  R2UR UR5, R10 ;  /* 0x000000000a0572ca */ /* 0x000fe400000e0000 */
[----:B------:R-:W-:Y:S02]  /*73a0*/  UMOV UR48, UR58 ;  /* 0x0000003a00307c82 */ /* 0x000fe40008000000 */
[----:B------:R-:W-:Y:S01]  /*73b0*/  UMOV UR49, UR59 ;  /* 0x0000003b00317c82 */ /* 0x000fe20008000000 */
[----:B------:R-:W-:Y:S02]  /*73c0*/  UMOV UR59, 0x8 ;  /* 0x00000008003b7882 */ /* 0x000fe40000000000 */
[----:B------:R-:W-:-:S06]  /*73d0*/  IMAD.U32 R11, RZ, RZ, UR59 ;  /* 0x0000003bff0b7e24 */ /* 0x000fcc000f8e00ff */
[----:B------:R-:W-:Y:S01]  /*73e0*/  UMOV UR58, UR5 ;  /* 0x00000005003a7c82 */ /* 0x000fe20008000000 */
[----:B------:R-:W-:Y:S01]  /*73f0*/  R2UR UR5, R6 ;  /* 0x00000000060572ca */ /* 0x000fe200000e0000 */
[----:B------:R-:W-:Y:S01]  /*7400*/  IMAD.U32 R10, RZ, RZ, UR58 ;  /* 0x0000003aff0a7e24 */ /* 0x000fe2000f8e00ff */
[----:B------:R-:W-:Y:S01]  /*7410*/  HGMMA.64x64x16.F32.BF16 R24, gdesc[UR56].tnspA, R24 ;  /* 0x20e00000381879f0 */ /* 0x000fe20008701818 */
[----:B------:R-:W-:Y:S01]  /*7420*/  R2UR UR56, R7 ;  /* 0x00000000073872ca */ /* 0x000fe200000e0000 */
[----:B------:R-:W-:Y:S01]  /*7430*/  VIADD R7, R5, 0x200 ;  /* 0x0000020005077836 */ /* 0x000fe20000000000 */
[----:B------:R-:W-:Y:S02]  /*7440*/  R2UR UR59, R218 ;  /* 0x00000000da3b72ca */ /* 0x000fe400000e0000 */
[----:B------:R-:W-:Y:S02]  /*7450*/  R2UR UR58, R219 ;  /* 0x00000000db3a72ca */ /* 0x000fe400000e0000 */
[----:B------:R-:W-:-:S02]  /*7460*/  R2UR UR57, R220 ;  /* 0x00000000dc3972ca */ /* 0x000fc400000e0000 */
[----:B------:R-:W-:-:S05]  /*7470*/  R2UR UR4, R7 ;  /* 0x00000000070472ca */ /* 0x000fca00000e0000 */
[----:B------:R-:W-:Y:S02]  /*7480*/  UMOV UR44, UR56 ;  /* 0x00000038002c7c82 */ /* 0x000fe40008000000 */
        /* <DEDUP_REMOVED lines=8> */
[----:B------:R-:W-:Y:S01]  /*7510*/  ULDC.64 UR4, c[0x0][0x2c0] ;  /* 0x0000b00000047ab9 */ /* 0x000fe20000000a00 */
[----:B------:R-:W-:Y:S01]  /*7520*/  IMAD.U32 R7, RZ, RZ, UR59 ;  /* 0x0000003bff077e24 */ /* 0x000fe2000f8e00ff */
[----:B------:R-:W-:Y:S01]  /*7530*/  HGMMA.64x64x16.F32.BF16 R24, gdesc[UR56].tnspA, R24, gsb0 ;  /* 0x20e00000381879f0 */ /* 0x000fe20008001818 */
[----:B------:R-:W-:Y:S01]  /*7540*/  R2UR UR59, R217 ;  /* 0x00000000d93b72ca */ /* 0x000fe200000e0000 */
[----:B------:R-:W-:Y:S01]  /*7550*/  WARPGROUP.ARRIVE ;  /* 0x00000000000079c5 */ /* 0x000fe20000000000 */
[----:B------:R-:W-:Y:S01]  /*7560*/  R2UR UR58, R216 ;  /* 0x00000000d83a72ca */ /* 0x000fe200000e0000 */
[----:B------:R-:W-:Y:S01]  /*7570*/  UMOV UR57, 0x40000040 ;  /* 0x4000004000397882 */ /* 0x000fe20000000000 */
[----:B------:R-:W-:Y:S01]  /*7580*/  R2UR UR56, R9 ;  /* 0x00000000093872ca */ /* 0x000fe200000e0000 */
[----:B------:R-:W-:-:S12]  /*7590*/  VIADD R9, R8, 0x480 ;  /* 0x0000048008097836 */ /* 0x000fd80000000000 */
        /* <DEDUP_REMOVED lines=18> */
[----:B------:R-:W-:-:S02]  /*76c0*/  VIADD R9, R8, 0x500 ;  /* 0x0000050008097836 */ /* 0x000fc40000000000 */
[----:B------:R-:W-:-:S03]  /*76d0*/  VIADD R8, R8, 0x580 ;  /* 0x0000058008087836 */ /* 0x000fc60000000000 */
[----:B------:R-:W-:Y:S02]  /*76e0*/  R2UR UR28, R9 ;  /* 0x00000000091c72ca */ /* 0x000fe400000e0000 */
[----:B------:R-:W-:Y:S01]  /*76f0*/  R2UR UR8, R8 ;  /* 0x00000000080872ca */ /* 0x000fe200000e0000 */
[----:B------:R-:W-:-:S05]  /*7700*/  IMAD.SHL.U32 R8, R3, 0x4000, RZ ;  /* 0x0000400003087824 */ /* 0x000fca00078e00ff */
[----:B------:R-:W-:-:S04]  /*7710*/  IADD3 R9, P0, R8, R230, RZ ;  /* 0x000000e608097210 */ /* 0x000fc80007f1e0ff */
[----:B------:R-:W-:Y:S01]  /*7720*/  LEA.HI.X.SX32 R216, R8, R235, 0x1, P0 ;  /* 0x000000eb08d87211 */ /* 0x000fe200000f0eff */
[----:B------:R-:W-:Y:S01]  /*7730*/  UMOV UR40, UR28 ;  /* 0x0000001c00287c82 */ /* 0x000fe20008000000 */
[----:B------:R-:W-:Y:S01]  /*7740*/  UMOV UR36, UR28 ;  /* 0x0000001c00247c82 */ /* 0x000fe20008000000 */
[----:B------:R-:W-:Y:S01]  /*7750*/  UMOV UR32, UR28 ;  /* 0x0000001c00207c82 */ /* 0x000fe20008000000 */
[----:B------:R-:W-:Y:S01]  /*7760*/  UMOV UR24, UR28 ;  /* 0x0000001c00187c82 */ /* 0x000fe20008000000 */
[C---:B------:R-:W-:Y:S01]  /*7770*/  LEA R8, P0, R9.reuse, UR4, 0x2 ;  /* 0x0000000409087c11 */ /* 0x040fe2000f8010ff */
[----:B------:R-:W-:Y:S01]  /*7780*/  UMOV UR16, UR8 ;  /* 0x0000000800107c82 */ /* 0x000fe20008000000 */
[----:B------:R-:W-:Y:S01]  /*7790*/  UMOV UR20, UR8 ;  /* 0x0000000800147c82 */ /* 0x000fe20008000000 */
[----:B------:R-:W-:Y:S01]  /*77a0*/  UMOV UR12, UR8 ;  /* 0x00000008000c7c82 */ /* 0x000fe20008000000 */
[----:B------:R-:W-:Y:S01]  /*77b0*/  LEA.HI.X R9, R9, UR5, R216, 0x2, P0 ;  /* 0x0000000509097c11 */ /* 0x000fe200080f14d8 */
        /* <DEDUP_REMOVED lines=20> */
[----:B------:R-:W-:-:S05]  /*7900*/  VIADD R22, R22, 0x14100 ;  /* 0x0001410016167836 */ /* 0x000fca0000000000 */
[----:B------:R-:W-:-:S04]  /*7910*/  SHF.R.U32.HI R22, RZ, 0x4, R22 ;  /* 0x00000004ff167819 */ /* 0x000fc80000011616 */
[----:B------:R-:W-:-:S05]  /*7920*/  LOP3.LUT R237, R22, 0x3fff, RZ, 0xc0, !PT ;  /* 0x00003fff16ed7812 */ /* 0x000fca00078ec0ff */
[----:B------:R-:W-:Y:S01]  /*7930*/  IMAD R237, R2, 0x800, R237 ;  /* 0x0000080002ed7824 */ /* 0x000fe200078e02ed */
[----:B------:R-:W-:Y:S04]  /*7940*/  HGMMA.64x16x16.F32.BF16 R96, gdesc[UR8].tnspA.tnspB, R96 ;  /* 0x60200000086079f0 */ /* 0x000fe80008701860 */
[----:B------:R-:W-:Y:S04]  /*7950*/  HGMMA.64x16x16.F32.BF16 R104, gdesc[UR16].tnspA.tnspB, R104 ;  /* 0x60200000106879f0 */ /* 0x000fe80008701868 */
[----:B------:R-:W-:Y:S04]  /*7960*/  HGMMA.64x16x16.F32.BF16 R112, gdesc[UR20].tnspA.tnspB, R112 ;  /* 0x60200000147079f0 */ /* 0x000fe80008701870 */
[----:B------:R-:W-:Y:S04]  /*7970*/  HGMMA.64x16x16.F32.BF16 R120, gdesc[UR12].tnspA.tnspB, R120 ;  /* 0x602000000c7879f0 */ /* 0x000fe80008701878 */
[----:B------:R-:W-:Y:S03]  /*7980*/  HGMMA.64x16x16.F32.BF16 R128, gdesc[UR4].tnspA.tnspB, R128, gsb0 ;  /* 0x60200000048079f0 */ /* 0x000fe60008001880 */
[----:B------:R-:W-:-:S02]  /*7990*/  WARPGROUP.DEPBAR.LE gsb0, 0x1 ;  /* 0x00008000000079c5 */ /* 0x000fc40000010100 */
[----:B------:R1:W-:Y:S01]  /*79a0*/  REDG.E.ADD.F32x4.FTZ.RN.STRONG.GPU desc[UR60][R8.64], R24 ;  /* 0x00000018080079a6 */ /* 0x0003e2000c10f7bc */
[----:B------:R-:W-:Y:S01]  /*79b0*/  R2UR UR52, R237 ;  /* 0x00000000ed3472ca */ /* 0x000fe200000e0000 */
[----:B------:R-:W-:Y:S01]  /*79c0*/  WARPGROUP.ARRIVE ;  /* 0x00000000000079c5 */ /* 0x000fe20000000000 */
[----:B------:R-:W-:Y:S01]  /*79d0*/  UMOV UR53, 0x40000040 ;  /* 0x4000004000357882 */ /* 0x000fe20000000000 */
[----:B------:R-:W-:Y:S01]  /*79e0*/  UMOV UR55, 0x40 ;  /* 0x0000004000377882 */ /* 0x000fe20000000000 */
[----:B-1----:R-:W-:Y:S01]  /*79f0*/  LOP3.LUT R24, R23, 0x80000, RZ, 0xfc, !PT ;  /* 0x0008000017187812 */ /* 0x002fe200078efcff */
[----:B------:R-:W-:Y:S01]  /*7a00*/  UMOV UR59, 0x40 ;  /* 0x00000040003b7882 */ /* 0x000fe20000000000 */
[----:B------:R-:W-:Y:S01]  /*7a10*/  UMOV UR11, 0x40 ;  /* 0x00000040000b7882 */ /* 0x000fe20000000000 */
[----:B------:R-:W-:Y:S01]  /*7a20*/  UMOV UR45, 0x40000040 ;  /* 0x40000040002d7882 */ /* 0x000fe20000000000 */
[----:B------:R-:W-:Y:S01]  /*7a30*/  UMOV UR47, 0x40 ;  /* 0x00000040002f7882 */ /* 0x000fe20000000000 */
[C---:B------:R-:W-:Y:S01]  /*7a40*/  VIADD R22, R24.reuse, 0x80 ;  /* 0x0000008018167836 */ /* 0x040fe20000000000 */
[----:B------:R-:W-:Y:S01]  /*7a50*/  UMOV UR51, 0x40 ;  /* 0x0000004000337882 */ /* 0x000fe20000000000 */
[----:B------:R-:W-:Y:S01]  /*7a60*/  VIADD R23, R24, 0x100 ;  /* 0x0000010018177836 */ /* 0x000fe20000000000 */
[----:B------:R-:W-:Y:S01]  /*7a70*/  UMOV UR25, 0x40000040 ;  /* 0x4000004000197882 */ /* 0x000fe20000000000 */
[----:B------:R-:W-:Y:S01]  /*7a80*/  UMOV UR27, 0x40 ;  /* 0x00000040001b7882 */ /* 0x000fe20000000000 */
[----:B------:R-:W-:Y:S01]  /*7a90*/  R2UR UR4, R22 ;  /* 0x00000000160472ca */ /* 0x000fe200000e0000 */
[C---:B------:R-:W-:Y:S01]  /*7aa0*/  VIADD R22, R24.reuse, 0x180 ;  /* 0x0000018018167836 */ /* 0x040fe20000000000 */
[C---:B------:R-:W-:Y:S01]  /*7ab0*/  R2UR UR54, R24.reuse ;  /* 0x00000000183672ca */ /* 0x040fe200000e0000 */
[----:B------:R-:W-:Y:S01]  /*7ac0*/  VIADD R25, R24, 0x200 ;  /* 0x0000020018197836 */ /* 0x000fe20000000000 */
[----:B------:R-:W-:Y:S01]  /*7ad0*/  R2UR UR5, R23 ;  /* 0x00000000170572ca */ /* 0x000fe200000e0000 */
[----:B------:R-:W-:Y:S01]  /*7ae0*/  UMOV UR43, 0x40 ;  /* 0x00000040002b7882 */ /* 0x000fe20000000000 */
[----:B------:R-:W-:Y:S01]  /*7af0*/  R2UR UR6, R22 ;  /* 0x00000000160672ca */ /* 0x000fe200000e0000 */
[----:B------:R-:W-:Y:S01]  /*7b00*/  UMOV UR39, 0x40 ;  /* 0x0000004000277882 */ /* 0x000fe20000000000 */
[----:B------:R-:W-:Y:S01]  /*7b10*/  UMOV UR35, 0x40 ;  /* 0x0000004000237882 */ /* 0x000fe20000000000 */
[----:B------:R-:W-:Y:S01]  /*7b20*/  UMOV UR31, 0x40 ;  /* 0x00000040001f7882 */ /* 0x000fe20000000000 */
[----:B------:R-:W-:Y:S01]  /*7b30*/  PLOP3.LUT P0, PT, PT, PT, UP0, 0x40, 0x0 ;  /* 0x000000000000781c */ /* 0x000fe20003f0e808 */
[----:B------:R-:W-:Y:S01]  /*7b40*/  UMOV UR7, 0x40 ;  /* 0x0000004000077882 */ /* 0x000fe20000000000 */
[----:B------:R-:W-:Y:S01]  /*7b50*/  UMOV UR23, 0x40 ;  /* 0x0000004000177882 */ /* 0x000fe20000000000 */
[----:B------:R-:W-:Y:S01]  /*7b60*/  UMOV UR58, UR4 ;  /* 0x00000004003a7c82 */ /* 0x000fe20008000000 */
[----:B------:R-:W-:Y:S01]  /*7b70*/  R2UR UR4, R25 ;  /* 0x00000000190472ca */ /* 0x000fe200000e0000 */
[----:B------:R-:W-:Y:S01]  /*7b80*/  UMOV UR56, UR52 ;  /* 0x0000003400387c82 */ /* 0x000fe20008000000 */
[----:B------:R-:W-:Y:S01]  /*7b90*/  UMOV UR57, UR53 ;  /* 0x0000003500397c82 */ /* 0x000fe20008000000 */
[----:B------:R-:W-:Y:S01]  /*7ba0*/  HGMMA.64x16x16.F32.BF16 R136, gdesc[UR52].tnspA.tnspB, R136 ;  /* 0x60200000348879f0 */ /* 0x000fe20008701888 */
[----:B------:R-:W-:Y:S01]  /*7bb0*/  UMOV UR8, UR52 ;  /* 0x0000003400087c82 */ /* 0x000fe20008000000 */
[----:B------:R-:W-:Y:S01]  /*7bc0*/  UMOV UR9, UR53 ;  /* 0x0000003500097c82 */ /* 0x000fe20008000000 */
[----:B------:R-:W-:Y:S01]  /*7bd0*/  UMOV UR10, UR5 ;  /* 0x00000005000a7c82 */ /* 0x000fe20008000000 */
[----:B------:R-:W-:Y:S01]  /*7be0*/  HGMMA.64x16x16.F32.BF16 R144, gdesc[UR56].tnspA.tnspB, R144 ;  /* 0x60200000389079f0 */ /* 0x000fe20008701890 */
[----:B------:R-:W-:Y:S01]  /*7bf0*/  IMAD.U32 R216, RZ, RZ, UR10 ;  /* 0x0000000affd87e24 */ /* 0x000fe2000f8e00ff */
        /* <DEDUP_REMOVED lines=14> */
[----:B------:R1:W-:Y:S01]  /*7ce0*/  REDG.E.ADD.F32x4.FTZ.RN.STRONG.GPU desc[UR60][R8.64+0x800], R28 ;  /* 0x0008001c080079a6 */ /* 0x0003e2000c10f7bc */
[----:B------:R-:W-:Y:S01]  /*7cf0*/  HGMMA.64x16x16.F32.BF16 R168, gdesc[UR8].tnspA.tnspB, R168 ;  /* 0x6020000008a879f0 */ /* 0x000fe200087018a8 */
[----:B------:R-:W-:-:S02]  /*7d00*/  VIADD R25, R237, 0x80 ;  /* 0x00000080ed197836 */ /* 0x000fc40000000000 */
[C---:B------:R-:W-:Y:S01]  /*7d10*/  VIADD R26, R24.reuse, 0x10 ;  /* 0x00000010181a7836 */ /* 0x040fe20000000000 */
[----:B------:R-:W-:Y:S01]  /*7d20*/  UMOV UR49, UR45 ;  /* 0x0000002d00317c82 */ /* 0x000fe20008000000 */
[----:B------:R-:W-:Y:S01]  /*7d30*/  IMAD.U32 R220, RZ, RZ, UR10 ;  /* 0x0000000affdc7e24 */ /* 0x000fe2000f8e00ff */
[----:B------:R-:W-:Y:S01]  /*7d40*/  R2UR UR44, R25 ;  /* 0x00000000192c72ca */ /* 0x000fe200000e0000 */
[----:B------:R-:W-:Y:S01]  /*7d50*/  VIADD R25, R24, 0x110 ;  /* 0x0000011018197836 */ /* 0x000fe20000000000 */
[----:B------:R-:W-:Y:S01]  /*7d60*/  R2UR UR46, R26 ;  /* 0x000000001a2e72ca */ /* 0x000fe200000e0000 */
[C---:B------:R-:W-:Y:S01]  /*7d70*/  VIADD R26, R24.reuse, 0x90 ;  /* 0x00000090181a7836 */ /* 0x040fe20000000000 */
[----:B------:R-:W-:Y:S01]  /*7d80*/  UMOV UR41, UR25 ;  /* 0x0000001900297c82 */ /* 0x000fe20008000000 */
[----:B------:R-:W-:Y:S01]  /*7d90*/  IMAD.U32 R221, RZ, RZ, UR11 ;  /* 0x0000000bffdd7e24 */ /* 0x000fe2000f8e00ff */
[----:B------:R-:W-:Y:S01]  /*7da0*/  R2UR UR5, R25 ;  /* 0x00000000190572ca */ /* 0x000fe200000e0000 */
[----:B------:R-:W-:Y:S01]  /*7db0*/  VIADD R25, R24, 0x190 ;  /* 0x0000019018197836 */ /* 0x000fe20000000000 */
[----:B------:R-:W-:Y:S01]  /*7dc0*/  R2UR UR4, R26 ;  /* 0x000000001a0472ca */ /* 0x000fe200000e0000 */
[----:B------:R-:W-:Y:S01]  /*7dd0*/  UMOV UR37, UR25 ;  /* 0x0000001900257c82 */ /* 0x000fe20008000000 */
[----:B------:R-:W-:Y:S01]  /*7de0*/  UMOV UR33, UR25 ;  /* 0x0000001900217c82 */ /* 0x000fe20008000000 */
[----:B------:R-:W-:Y:S01]  /*7df0*/  UMOV UR29, UR25 ;  /* 0x00000019001d7c82 */ /* 0x000fe20008000000 */
[----:B------:R-:W-:Y:S01]  /*7e00*/  R2UR UR6, R25 ;  /* 0x00000000190672ca */ /* 0x000fe200000e0000 */
[C---:B------:R-:W-:Y:S01]  /*7e10*/  VIADD R25, R24.reuse, 0x210 ;  /* 0x0000021018197836 */ /* 0x040fe20000000000 */
[----:B------:R-:W-:Y:S01]  /*7e20*/  UMOV UR8, UR44 ;  /* 0x0000002c00087c82 */ /* 0x000fe20008000000 */
[----:B------:R-:W-:Y:S01]  /*7e30*/  UMOV UR15, 0x40 ;  /* 0x00000040000f7882 */ /* 0x000fe20000000000 */
[----:B------:R1:W-:Y:S02]  /*7e40*/  REDG.E.ADD.F32x4.FTZ.RN.STRONG.GPU desc[UR60][R8.64+0x1000], R32 ;  /* 0x00100020080079a6 */ /* 0x0003e4000c10f7bc */
[----:B------:R-:W-:Y:S01]  /*7e50*/  R2UR UR50, R25 ;  /* 0x00000000193272ca */ /* 0x000fe200000e0000 */
[----:B------:R-:W-:Y:S01]  /*7e60*/  UMOV UR9, UR45 ;  /* 0x0000002d00097c82 */ /* 0x000fe20008000000 */
[----:B------:R-:W-:Y:S01]  /*7e70*/  UMOV UR11, 0x40 ;  /* 0x00000040000b7882 */ /* 0x000fe20000000000 */
[----:B------:R-:W-:Y:S01]  /*7e80*/  UMOV UR10, UR4 ;  /* 0x00000004000a7c82 */ /* 0x000fe20008000000 */
[----:B------:R-:W-:Y:S01]  /*7e90*/  IMAD.U32 R223, RZ, RZ, UR11 ;  /* 0x0000000bffdf7e24 */ /* 0x000fe2000f8e00ff */
[----:B------:R-:W-:Y:S01]  /*7ea0*/  UMOV UR48, UR44 ;  /* 0x0000002c00307c82 */ /* 0x000fe20008000000 */
[----:B------:R-:W-:Y:S01]  /*7eb0*/  IMAD.U32 R222, RZ, RZ, UR10 ;  /* 0x0000000affde7e24 */ /* 0x000fe2000f8e00ff */
[----:B------:R-:W-:Y:S01]  /*7ec0*/  HGMMA.64x16x16.F32.BF16 R136, gdesc[UR44].tnspA.tnspB, R136 ;  /* 0x602000002c8879f0 */ /* 0x000fe20008701888 */
[----:B------:R-:W-:Y:S01]  /*7ed0*/  VIADD R26, R24, 0x20 ;  /* 0x00000020181a7836 */ /* 0x000fe20000000000 */
[----:B------:R1:W-:Y:S02]  /*7ee0*/  REDG.E.ADD.F32x4.FTZ.RN.STRONG.GPU desc[UR60][R8.64+0x1800], R36 ;  /* 0x00180024080079a6 */ /* 0x0003e4000c10f7bc */
        /* <DEDUP_REMOVED lines=12> */
[----:B------:R-:W-:Y:S01]  /*7fb0*/  VIADD R25, R237, 0x100 ;  /* 0x00000100ed197836 */ /* 0x000fe20000000000 */
[----:B------:R-:W-:Y:S01]  /*7fc0*/  HGMMA.64x16x16.F32.BF16 R160, gdesc[UR8].tnspA.tnspB, R160 ;  /* 0x6020000008a079f0 */ /* 0x000fe200087018a0 */
[----:B------:R-:W-:Y:S01]  /*7fd0*/  R2UR UR26, R26 ;  /* 0x000000001a1a72ca */ /* 0x000fe200000e0000 */
[----:B------:R1:W-:Y:S02]  /*7fe0*/  REDG.E.ADD.F32x4.FTZ.RN.STRONG.GPU desc[UR60][R8.64+0x2000], R40 ;  /* 0x00200028080079a6 */ /* 0x0003e4000c10f7bc */
[----:B------:R-:W-:Y:S01]  /*7ff0*/  HGMMA.64x16x16.F32.BF16 R168, gdesc[UR48].tnspA.tnspB, R168 ;  /* 0x6020000030a879f0 */ /* 0x000fe200087018a8 */
[----:B------:R-:W-:Y:S01]  /*8000*/  R2UR UR24, R25 ;  /* 0x00000000191872ca */ /* 0x000fe200000e0000 */
[C---:B------:R-:W-:Y:S01]  /*8010*/  VIADD R25, R24.reuse, 0x120 ;  /* 0x0000012018197836 */ /* 0x040fe20000000000 */
[----:B------:R-:W-:Y:S01]  /*8020*/  UMOV UR5, 0x40000040 ;  /* 0x4000004000057882 */ /* 0x000fe20000000000 */
[C---:B------:R-:W-:Y:S01]  /*8030*/  VIADD R26, R24.reuse, 0xa0 ;  /* 0x000000a0181a7836 */ /* 0x040fe20000000000 */
[----:B------:R1:W-:Y:S02]  /*8040*/  REDG.E.ADD.F32x4.FTZ.RN.STRONG.GPU desc[UR60][R8.64+0x2800], R44 ;  /* 0x0028002c080079a6 */ /* 0x0003e4000c10f7bc */
[----:B------:R-:W-:Y:S01]  /*8050*/  R2UR UR38, R25 ;  /* 0x00000000192672ca */ /* 0x000fe200000e0000 */
[----:B------:R-:W-:Y:S01]  /*8060*/  VIADD R25, R24, 0x1a0 ;  /* 0x000001a018197836 */ /* 0x000fe20000000000 */
[----:B------:R-:W-:-:S05]  /*8070*/  R2UR UR42, R26 ;  /* 0x000000001a2a72ca */ /* 0x000fca00000e0000 */
[----:B------:R-:W-:Y:S01]  /*8080*/  UMOV UR40, UR24 ;  /* 0x0000001800287c82 */ /* 0x000fe20008000000 */
[----:B------:R-:W-:Y:S01]  /*8090*/  R2UR UR34, R25 ;  /* 0x00000000192272ca */ /* 0x000fe200000e0000 */
[----:B------:R-:W-:Y:S01]  /*80a0*/  VIADD R25, R24, 0x220 ;  /* 0x0000022018197836 */ /* 0x000fe20000000000 */
[----:B------:R-:W-:Y:S01]  /*80b0*/  UMOV UR36, UR24 ;  /* 0x0000001800247c82 */ /* 0x000fe20008000000 */
[----:B------:R-:W-:Y:S01]  /*80c0*/  UMOV UR32, UR24 ;  /* 0x0000001800207c82 */ /* 0x000fe20008000000 */
[----:B------:R-:W-:Y:S01]  /*80d0*/  UMOV UR28, UR24 ;  /* 0x00000018001c7c82 */ /* 0x000fe20008000000 */
[----:B------:R-:W-:Y:S01]  /*80e0*/  HGMMA.64x16x16.F32.BF16 R136, gdesc[UR24].tnspA.tnspB, R136 ;  /* 0x60200000188879f0 */ /* 0x000fe20008701888 */
[----:B------:R-:W-:Y:S01]  /*80f0*/  R2UR UR30, R25 ;  /* 0x00000000191e72ca */ /* 0x000fe200000e0000 */
[----:B------:R-:W-:Y:S01]  /*8100*/  IMAD.U32 R226, RZ, RZ, UR10 ;  /* 0x0000000affe27e24 */ /* 0x000fe2000f8e00ff */
[----:B------:R-:W-:Y:S01]  /*8110*/  UMOV UR21, UR5 ;  /* 0x0000000500157c82 */ /* 0x000fe20008000000 */
[----:B------:R-:W-:Y:S01]  /*8120*/  HGMMA.64x16x16.F32.BF16 R144, gdesc[UR40].tnspA.tnspB, R144 ;  /* 0x60200000289079f0 */ /* 0x000fe20008701890 */
[----:B------:R-:W-:Y:S01]  /*8130*/  UMOV UR17, UR5 ;  /* 0x0000000500117c82 */ /* 0x000fe20008000000 */
[----:B------:R-:W-:Y:S01]  /*8140*/  IMAD.U32 R227, RZ, RZ, UR11 ;  /* 0x0000000bffe37e24 */ /* 0x000fe2000f8e00ff */
[----:B------:R-:W-:Y:S01]  /*8150*/  UMOV UR13, UR5 ;  /* 0x00000005000d7c82 */ /* 0x000fe20008000000 */
[----:B------:R-:W-:Y:S01]  /*8160*/  UMOV UR9, UR5 ;  /* 0x0000000500097c82 */ /* 0x000fe20008000000 */
[----:B------:R1:W-:Y:S01]  /*8170*/  REDG.E.ADD.F32x4.FTZ.RN.STRONG.GPU desc[UR60][R8.64+0x3000], R48 ;  /* 0x00300030080079a6 */ /* 0x0003e2000c10f7bc */
[----:B------:R-:W-:Y:S01]  /*8180*/  HGMMA.64x16x16.F32.BF16 R152, gdesc[UR36].tnspA.tnspB, R152 ;  /* 0x60200000249879f0 */ /* 0x000fe20008701898 */
[----:B------:R-:W-:-:S02]  /*8190*/  VIADD R25, R237, 0x180 ;  /* 0x00000180ed197836 */ /* 0x000fc40000000000 */
[C---:B------:R-:W-:Y:S01]  /*81a0*/  VIADD R26, R24.reuse, 0x30 ;  /* 0x00000030181a7836 */ /* 0x040fe20000000000 */
[----:B------:R-:W-:Y:S01]  /*81b0*/  UMOV UR11, 0x40 ;  /* 0x00000040000b7882 */ /* 0x000fe20000000000 */
[----:B------:R1:W-:Y:S01]  /*81c0*/  REDG.E.ADD.F32x4.FTZ.RN.STRONG.GPU desc[UR60][R8.64+0x3800], R52 ;  /* 0x00380034080079a6 */ /* 0x0003e2000c10f7bc */
[----:B------:R-:W-:Y:S01]  /*81d0*/  R2UR UR4, R25 ;  /* 0x00000000190472ca */ /* 0x000fe200000e0000 */
[----:B------:R-:W-:Y:S01]  /*81e0*/  HGMMA.64x16x16.F32.BF16 R160, gdesc[UR32].tnspA.tnspB, R160 ;  /* 0x6020000020a079f0 */ /* 0x000fe200087018a0 */
[----:B------:R-:W-:Y:S01]  /*81f0*/  VIADD R25, R24, 0x130 ;  /* 0x0000013018197836 */ /* 0x000fe20000000000 */
[----:B------:R-:W-:Y:S01]  /*8200*/  R2UR UR6, R26 ;  /* 0x000000001a0672ca */ /* 0x000fe200000e0000 */
[C---:B------:R-:W-:Y:S01]  /*8210*/  VIADD R26, R24.reuse, 0xb0 ;  /* 0x000000b0181a7836 */ /* 0x040fe20000000000 */
[----:B------:R-:W-:Y:S01]  /*8220*/  HGMMA.64x16x16.F32.BF16 R168, gdesc[UR28].tnspA.tnspB, R168 ;  /* 0x602000001ca879f0 */ /* 0x000fe200087018a8 */
[----:B------:R-:W-:Y:S01]  /*8230*/  IMAD.U32 R22, RZ, RZ, UR58 ;  /* 0x0000003aff167e24 */ /* 0x000fe2000f8e00ff */
[----:B------:R-:W-:Y:S01]  /*8240*/  R2UR UR18, R25 ;  /* 0x00000000191272ca */ /* 0x000fe200000e0000 */
[----:B------:R-:W-:Y:S01]  /*8250*/  VIADD R25, R24, 0x1b0 ;  /* 0x000001b018197836 */ /* 0x000fe20000000000 */
[----:B------:R-:W-:Y:S01]  /*8260*/  R2UR UR22, R26 ;  /* 0x000000001a1672ca */ /* 0x000fe200000e0000 */
[----:B------:R-:W-:-:S02]  /*8270*/  VIADD R24, R24, 0x230 ;  /* 0x0000023018187836 */ /* 0x000fc40000000000 */
[----:B------:R-:W-:Y:S01]  /*8280*/  IMAD.U32 R23, RZ, RZ, UR59 ;  /* 0x0000003bff177e24 */ /* 0x000fe2000f8e00ff */
[----:B------:R-:W-:Y:S01]  /*8290*/  R2UR UR14, R25 ;  /* 0x00000000190e72ca */ /* 0x000fe200000e0000 */
[----:B------:R-:W-:Y:S01]  /*82a0*/  UMOV UR20, UR4 ;  /* 0x0000000400147c82 */ /* 0x000fe20008000000 */
[----:B------:R-:W-:Y:S01]  /*82b0*/  R2UR UR10, R24 ;  /* 0x00000000180a72ca */ /* 0x000fe200000e0000 */
        /* <DEDUP_REMOVED lines=9> */
[----:B-1----:R-:W-:Y:S05]  /*8350*/  @P0 BRA `(.L_x_438) ;  /* 0x0000000000040947 */ /* 0x002fea0003800000 */
[----:B------:R-:W-:Y:S01]  /*8360*/  BPT.TRAP 0x1 ;  /* 0x000000040000795c */ /* 0x000fe20000300000 */
.L_x_438:
        /* <DEDUP_REMOVED lines=45> */
[----:B------:R-:W-:Y:S01]  /*8640*/  PLOP3.LUT P0, PT, PT, PT, UP0, 0x40, 0x0 ;  /* 0x000000000000781c */ /* 0x000fe20003f0e808 */
[----:B------:R-:W-:Y:S01]  /*8650*/  HGMMA.64x16x16.F32.BF16 R176, gdesc[UR52].tnspA.tnspB, R176 ;  /* 0x6020000034b079f0 */ /* 0x000fe200087018b0 */
[----:B------:R-:W-:Y:S01]  /*8660*/  R2UR UR54, R22 ;  /* 0x00000000163672ca */ /* 0x000fe200000e0000 */
[----:B------:R1:W-:Y:S01]  /*8670*/  REDG.E.ADD.F32x4.FTZ.RN.STRONG.GPU desc[UR60][R8.64+0x4000], R24 ;  /* 0x00400018080079a6 */ /* 0x0003e2000c10f7bc */
[----:B------:R-:W-:-:S02]  /*8680*/  R2UR UR55, R23 ;  /* 0x00000000173772ca */ /* 0x000fc400000e0000 */
        /* <DEDUP_REMOVED lines=60> */
[----:B-1----:R-:W-:Y:S05]  /*8a50*/  @P0 BRA `(.L_x_439) ;  /* 0x0000000000040947 */ /* 0x002fea0003800000 */
[----:B------:R-:W-:Y:S01]  /*8a60*/  BPT.TRAP 0x1 ;  /* 0x000000040000795c */ /* 0x000fe20000300000 */
.L_x_439:
        /* <DEDUP_REMOVED lines=96> */
.L_x_419:
[----:B------:R-:W-:Y:S05]  /*9070*/  @P0 BRA `(.L_x_417) ;  /* 0x0000002000c80947 */ /* 0x000fea0003800000 */
[----:B------:R-:W2:Y:S01]  /*9080*/  S2R R4, SR_TID.X ;  /* 0x0000000000047919 */ /* 0x000ea20000002100 */
[----:B------:R-:W3:Y:S01]  /*9090*/  S2UR UR6, SR_CgaCtaId ;  /* 0x00000000000679c3 */ /* 0x000ee20000008800 */
[----:B------:R-:W-:Y:S01]  /*90a0*/  UMOV UR4, 0x400 ;  /* 0x0000040000047882 */ /* 0x000fe20000000000 */
[----:B------:R-:W-:Y:S01]  /*90b0*/  ULDC.64 UR12, c[0x0][0x818] ;  /* 0x00020600000c7ab9 */ /* 0x000fe20000000a00 */
[----:B------:R-:W-:Y:S01]  /*90c0*/  ULDC.64 UR14, c[0x0][0x848] ;  /* 0x00021200000e7ab9 */ /* 0x000fe20000000a00 */
[----:B------:R-:W-:Y:S04]  /*90d0*/  BSSY B1, `(.L_x_441) ;  /* 0x0000056000017945 */ /* 0x000fe80003800000 */
[----:B------:R-:W-:Y:S08]  /*90e0*/  S2UR UR5, SR_CTAID.Y ;  /* 0x00000000000579c3 */ /* 0x000ff00000002600 */
[----:B------:R-:W4:Y:S01]  /*90f0*/  S2UR UR8, SR_CTAID.X ;  /* 0x00000000000879c3 */ /* 0x000f220000002500 */
[----:B---3--:R-:W-:-:S07]  /*9100*/  ULEA UR4, UR6, UR4, 0x18 ;  /* 0x0000000406047291 */ /* 0x008fce000f8ec03f */
[----:B------:R-:W3:Y:S01]  /*9110*/  S2UR UR16, SR_CTAID.Z ;  /* 0x00000000001079c3 */ /* 0x000ee20000002700 */
[----:B------:R-:W-:Y:S02]  /*9120*/  ULDC UR6, c[0x0][0x850] ;  /* 0x0002140000067ab9 */ /* 0x000fe40000000800 */
[----:B------:R-:W-:Y:S01]  /*9130*/  UISETP.NE.AND UP0, UPT, UR6, 0x1, UPT ;  /* 0x000000010600788c */ /* 0x000fe2000bf05270 */
[----:B--2---:R-:W-:-:S05]  /*9140*/  VIADD R3, R4, 0xffffff80 ;  /* 0xffffff8004037836 */ /* 0x004fca0000000000 */
[----:B------:R-:W-:Y:S01]  /*9150*/  SHF.R.S32.HI R0, RZ, 0x1f, R3 ;  /* 0x0000001fff007819 */ /* 0x000fe20000011403 */
[----:B------:R-:W-:Y:S01]  /*9160*/  BAR.SYNC.DEFER_BLOCKING 0x1, 0x100 ;  /* 0x0044000000007b1d */ /* 0x000fe20000010000 */
[----:B------:R-:W-:Y:S02]  /*9170*/  ISETP.NE.AND P0, PT, R3, RZ, PT ;  /* 0x000000ff0300720c */ /* 0x000fe40003f05270 */
[----:B------:R-:W-:Y:S01]  /*9180*/  LEA.HI R2, R0, R3, RZ, 0x7 ;  /* 0x0000000300027211 */ /* 0x000fe200078f38ff */
[----:B----4-:R-:W-:Y:S02]  /*9190*/  UIMAD UR8, UR8, 0x5000, URZ ;  /* 0x00005000080878a4 */ /* 0x010fe4000f8e023f */
[----:B------:R-:W-:Y:S01]  /*91a0*/  @UP0 ULDC UR6, c[0x0][0x854] ;  /* 0x0002150000060ab9 */ /* 0x000fe20000000800 */
[----:B------:R-:W-:Y:S01]  /*91b0*/  LOP3.LUT R0, R2, 0x3fffff80, RZ, 0xc0, !PT ;  /* 0x3fffff8002007812 */ /* 0x000fe200078ec0ff */
[----:B------:R-:W-:Y:S01]  /*91c0*/  UIMAD.WIDE.U32 UR6, UR5, UR6, URZ ;  /* 0x00000006050672a5 */ /* 0x000fe2000f8e003f */
[----:B------:R-:W-:Y:S01]  /*91d0*/  SHF.R.S32.HI R5, RZ, 0x7, R2 ;  /* 0x00000007ff057819 */ /* 0x000fe20000011402 */
[----:B------:R-:W-:-:S02]  /*91e0*/  @UP0 ULDC UR9, c[0x0][0x858] ;  /* 0x0002160000090ab9 */ /* 0x000fc40000000800 */
[----:B------:R-:W-:Y:S01]  /*91f0*/  IMAD.IADD R0, R3, 0x1, -R0 ;  /* 0x0000000103007824 */ /* 0x000fe200078e0a00 */
[----:B------:R-:W-:Y:S02]  /*9200*/  @UP0 USHF.R.U32.HI UR5, URZ, UR9, UR7 ;  /* 0x000000093f050299 */ /* 0x000fe40008011607 */
[----:B------:R-:W-:Y:S01]  /*9210*/  USHF.R.S32.HI UR9, URZ, 0x1f, UR8 ;  /* 0x0000001f3f097899 */ /* 0x000fe20008011408 */
[----:B------:R-:W-:Y:S01]  /*9220*/  IMAD R0, R5, 0xa00, R0 ;  /* 0x00000a0005007824 */ /* 0x000fe200078e0200 */
[----:B------:R-:W-:Y:S02]  /*9230*/  USHF.R.S32.HI UR10, URZ, 0x1f, UR5 ;  /* 0x0000001f3f0a7899 */ /* 0x000fe40008011405 */
[----:B------:R-:W-:Y:S01]  /*9240*/  UIMAD.WIDE.U32 UR6, UR5, UR12, UR8 ;  /* 0x0000000c050672a5 */ /* 0x000fe2000f8e0008 */
[----:B------:R-:W-:Y:S01]  /*9250*/  IMAD.SHL.U32 R0, R0, 0x4, RZ ;  /* 0x0000000400007824 */ /* 0x000fe200078e00ff */
[----:B------:R-:W-:Y:S02]  /*9260*/  UIMAD UR11, UR10, UR12, URZ ;  /* 0x0000000c0a0b72a4 */ /* 0x000fe4000f8e023f */
[----:B---3--:R-:W-:-:S02]  /*9270*/  USHF.R.S32.HI UR17, URZ, 0x1f, UR16 ;  /* 0x0000001f3f117899 */ /* 0x008fc40008011410 */
[----:B------:R-:W-:Y:S01]  /*9280*/  LEA R0, R0, UR4, 0x2 ;  /* 0x0000000400007c11 */ /* 0x000fe2000f8e10ff */
[----:B------:R-:W-:-:S03]  /*9290*/  UIMAD UR11, UR5, UR13, UR11 ;  /* 0x0000000d050b72a4 */ /* 0x000fc6000f8e020b */
[----:B------:R-:W-:Y:S01]  /*92a0*/  ULDC.64 UR12, c[0x0][0x840] ;  /* 0x00021000000c7ab9 */ /* 0x000fe20000000a00 */
[----:B------:R2:W-:Y:S01]  /*92b0*/  STS.128 [R0], R56 ;  /* 0x0000003800007388 */ /* 0x0005e20000000c00 */
[----:B------:R-:W-:Y:S02]  /*92c0*/  UIMAD UR10, UR10, UR12, URZ ;  /* 0x0000000c0a0a72a4 */ /* 0x000fe4000f8e023f */
[----:B------:R-:W-:Y:S01]  /*92d0*/  UIMAD.WIDE.U32 UR8, UR5, UR12, UR8 ;  /* 0x0000000c050872a5 */ /* 0x000fe2000f8e0008 */
[----:B------:R2:W-:Y:S01]  /*92e0*/  STS.128 [R0+0x800], R60 ;  /* 0x0008003c00007388 */ /* 0x0005e20000000c00 */
[----:B------:R-:W-:Y:S02]  /*92f0*/  UIMAD UR10, UR5, UR13, UR10 ;  /* 0x0000000d050a72a4 */ /* 0x000fe4000f8e020a */
[----:B------:R-:W-:Y:S01]  /*9300*/  UIADD3 UR7, UR7, UR11, URZ ;  /* 0x0000000b07077290 */ /* 0x000fe2000fffe03f */
[----:B------:R2:W-:Y:S01]  /*9310*/  STS.128 [R0+0x1000], R96 ;  /* 0x0010006000007388 */ /* 0x0005e20000000c00 */
[----:B------:R-:W-:Y:S01]  /*9320*/  ULDC.64 UR12, c[0x0][0x820] ;  /* 0x00020800000c7ab9 */ /* 0x000fe20000000a00 */
[----:B------:R-:W-:-:S02]  /*9330*/  UIMAD UR11, UR17, UR14, URZ ;  /* 0x0000000e110b72a4 */ /* 0x000fc4000f8e023f */
[----:B------:R2:W-:Y:S01]  /*9340*/  STS.128 [R0+0x1800], R100 ;  /* 0x0018006400007388 */ /* 0x0005e20000000c00 */
[----:B------:R-:W-:Y:S02]  /*9350*/  UIMAD UR5, UR17, UR12, URZ ;  /* 0x0000000c110572a4 */ /* 0x000fe4000f8e023f */
[----:B------:R-:W-:Y:S01]  /*9360*/  UIADD3 UR9, UR9, UR10, URZ ;  /* 0x0000000a09097290 */ /* 0x000fe2000fffe03f */
[----:B------:R2:W-:Y:S01]  /*9370*/  STS.128 [R0+0x2000], R64 ;  /* 0x0020004000007388 */ /* 0x0005e20000000c00 */
[----:B------:R-:W-:Y:S02]  /*9380*/  UIMAD UR5, UR16, UR13, UR5 ;  /* 0x0000000d100572a4 */ /* 0x000fe4000f8e0205 */
[----:B------:R-:W-:Y:S01]  /*9390*/  UIMAD.WIDE.U32 UR6, UR16, UR12, UR6 ;  /* 0x0000000c100672a5 */ /* 0x000fe2000f8e0006 */
[----:B------:R2:W-:Y:S01]  /*93a0*/  STS.128 [R0+0x2800], R68 ;  /* 0x0028004400007388 */ /* 0x0005e20000000c00 */
[----:B------:R-:W-:Y:S02]  /*93b0*/  UIMAD UR11, UR16, UR15, UR11 ;  /* 0x0000000f100b72a4 */ /* 0x000fe4000f8e020b */
[----:B------:R-:W-:Y:S01]  /*93c0*/  UIMAD.WIDE.U32 UR8, UR16, UR14, UR8 ;  /* 0x0000000e100872a5 */ /* 0x000fe2000f8e0008 */
[----:B------:R2:W-:Y:S01]  /*93d0*/  STS.128 [R0+0x3000], R104 ;  /* 0x0030006800007388 */ /* 0x0005e20000000c00 */
[----:B------:R-:W-:Y:S01]  /*93e0*/  ULDC.64 UR12, c[0x0][0x800] ;  /* 0x00020000000c7ab9 */ /* 0x000fe20000000a00 */
[----:B------:R-:W-:Y:S01]  /*93f0*/  ULDC.64 UR14, c[0x0][0x828] ;  /* 0x00020a00000e7ab9 */ /* 0x000fe20000000a00 */
[----:B------:R-:W-:Y:S01]  /*9400*/  UIADD3 UR7, UR7, UR5, URZ ;  /* 0x0000000507077290 */ /* 0x000fe2000fffe03f */
[----:B------:R2:W-:Y:S01]  /*9410*/  STS.128 [R0+0x3800], R108 ;  /* 0x0038006c00007388 */ /* 0x0005e20000000c00 */
[----:B------:R-:W-:-:S02]  /*9420*/  ULEA UR12, UP0, UR6, UR12, 0x2 ;  /* 0x0000000c060c7291 */ /* 0x000fc4000f80103f */
[----:B------:R-:W-:Y:S01]  /*9430*/  UIADD3 UR5, UR9, UR11, URZ ;  /* 0x0000000b09057290 */ /* 0x000fe2000fffe03f */
[----:B------:R2:W-:Y:S01]  /*9440*/  STS.128 [R0+0x4000], R72 ;  /* 0x0040004800007388 */ /* 0x0005e20000000c00 */
[----:B------:R-:W-:Y:S02]  /*9450*/  ULEA UR14, UP1, UR8, UR14, 0x2 ;  /* 0x0000000e080e7291 */ /* 0x000fe4000f82103f */
[----:B------:R-:W-:Y:S01]  /*9460*/  ULEA.HI.X UR13, UR6, UR13, UR7, 0x2, UP0 ;  /* 0x0000000d060d7291 */ /* 0x000fe200080f1407 */
[----:B------:R2:W-:Y:S01]  /*9470*/  STS.128 [R0+0x4800], R76 ;  /* 0x0048004c00007388 */ /* 0x0005e20000000c00 */
[----:B------:R-:W-:-:S03]  /*9480*/  ULEA.HI.X UR7, UR8, UR15, UR5, 0x2, UP1 ;  /* 0x0000000f08077291 */ /* 0x000fc600088f1405 */
        /* <DEDUP_REMOVED lines=18> */
[----:B------:R-:W-:-:S09]  /*95b0*/  UMOV UR6, UR14 ;  /* 0x0000000e00067c82 */ /* 0x000fd20008000000 */
.L_x_443:
[----:B------:R-:W-:Y:S01]  /*95c0*/  @P0 ELECT P1, URZ, PT ;  /* 0x00000000003f082f */ /* 0x000fe20003820000 */
[----:B------:R3:W-:-:S12]  /*95d0*/  UBLKRED.G.S.ADD.F32.RN [UR6], [UR4], UR5, desc[UR8] ;  /* 0x00000806040073bb */ /* 0x0007d800080a1405 */
[----:B------:R-:W-:Y:S02]  /*95e0*/  @P1 PLOP3.LUT P0, PT, P1, PT, PT, 0x8, 0x0 ;  /* 0x000000000000181c */ /* 0x000fe40000f0e170 */
[----:B------:R-:W-:-:S11]  /*95f0*/  PLOP3.LUT P1, PT, PT, PT, PT, 0x8, 0x0 ;  /* 0x000000000000781c */ /* 0x000fd60003f2e170 */
[----:B---3--:R-:W-:Y:S05]  /*9600*/  @P0 BRA.U.ANY `(.L_x_443) ;  /* 0xfffffffd00ec0947 */ /* 0x008fea000393ffff */
[----:B------:R0:W-:Y:S01]  /*9610*/  UTMACMDFLUSH ;  /* 0x00000000000079b7 */ /* 0x0001e20000000000 */
[----:B------:R-:W-:-:S04]  /*9620*/  DEPBAR.LE SB0, 0x0 ;  /* 0x000080000000791a */ /* 0x000fc80000000000 */
.L_x_442:
[----:B------:R-:W-:Y:S05]  /*9630*/  BSYNC B1 ;  /* 0x0000000000017941 */ /* 0x000fea0003800000 */
.L_x_441:
        /* <DEDUP_REMOVED lines=23> */
[----:B----4-:R-:W4:Y:S02]  /*97b0*/  FENCE.VIEW.ASYNC.S ;  /* 0x00000000000073c6 */ /* 0x010f240000000000 */
[----:B----4-:R-:W-:Y:S06]  /*97c0*/  BAR.SYNC.DEFER_BLOCKING 0x1, 0x100 ;  /* 0x0044000000007b1d */ /* 0x010fec0000010000 */
[----:B------:R-:W-:Y:S05]  /*97d0*/  @P0 BRA `(.L_x_417) ;  /* 0x0000001800f00947 */ /* 0x000fea0003800000 */
[----:B------:R-:W-:Y:S01]  /*97e0*/  PLOP3.LUT P0, PT, PT, PT, PT, 0x80, 0x0 ;  /* 0x000000000000781c */ /* 0x000fe20003f0f070 */
[----:B------:R-:W-:Y:S01]  /*97f0*/  UMOV UR5, 0x1400 ;  /* 0x0000140000057882 */ /* 0x000fe20000000000 */
[----:B------:R-:W-:Y:S01]  /*9800*/  UMOV UR8, 0x0 ;  /* 0x0000000000087882 */ /* 0x000fe20000000000 */
[----:B------:R-:W-:Y:S01]  /*9810*/  UMOV UR9, 0x14f00000 ;  /* 0x14f0000000097882 */ /* 0x000fe20000000000 */
[----:B------:R-:W-:Y:S01]  /*9820*/  UMOV UR6, UR12 ;  /* 0x0000000c00067c82 */ /* 0x000fe20008000000 */
[----:B------:R-:W-:-:S08]  /*9830*/  UMOV UR7, UR13 ;  /* 0x0000000d00077c82 */ /* 0x000fd00008000000 */
.L_x_444:
[----:B------:R-:W-:Y:S01]  /*9840*/  @P0 ELECT P1, URZ, PT ;  /* 0x00000000003f082f */ /* 0x000fe20003820000 */
[----:B------:R4:W-:-:S12]  /*9850*/  UBLKRED.G.S.ADD.F32.RN [UR6], [UR4], UR5, desc[UR8] ;  /* 0x00000806040073bb */ /* 0x0009d800080a1405 */
[----:B------:R-:W-:Y:S02]  /*9860*/  @P1 PLOP3.LUT P0, PT, P1, PT, PT, 0x8, 0x0 ;  /* 0x000000000000181c */ /* 0x000fe40000f0e170 */
[----:B------:R-:W-:-:S11]  /*9870*/  PLOP3.LUT P1, PT, PT, PT, PT, 0x8, 0x0 ;  /* 0x000000000000781c */ /* 0x000fd60003f2e170 */
[----:B----4-:R-:W-:Y:S05]  /*9880*/  @P0 BRA.U.ANY `(.L_x_444) ;  /* 0xfffffffd00ec0947 */ /* 0x010fea000393ffff */
[----:B------:R0:W-:Y:S01]  /*9890*/  UTMACMDFLUSH ;  /* 0x00000000000079b7 */ /* 0x0001e20000000000 */
[----:B------:R-:W-:-:S04]  /*98a0*/  DEPBAR.LE SB0, 0x0 ;  /* 0x000080000000791a */ /* 0x000fc80000000000 */
[----:B------:R-:W-:Y:S05]  /*98b0*/  BRA `(.L_x_417) ;  /* 0x0000001800b87947 */ /* 0x000fea0003800000 */
.L_x_415:
        /* <DEDUP_REMOVED lines=41> */
.L_x_446:
        /* <DEDUP_REMOVED lines=8> */
[----:B------:R-:W-:Y:S01]  /*9bd0*/  IMAD.MOV.U32 R0, RZ, RZ, RZ ;  /* 0x000000ffff007224 */ /* 0x000fe200078e00ff */
[----:B------:R-:W-:Y:S01]  /*9be0*/  UIMAD UR6, UR10, UR6, URZ ;  /* 0x000000060a0672a4 */ /* 0x000fe2000f8e023f */
[----:B------:R-:W-:Y:S01]  /*9bf0*/  IMAD.MOV.U32 R12, RZ, RZ, 0x1 ;  /* 0x00000001ff0c7424 */ /* 0x000fe200078e00ff */
[----:B------:R-:W-:Y:S02]  /*9c00*/  UIMAD UR10, UR10, UR12, URZ ;  /* 0x0000000c0a0a72a4 */ /* 0x000fe4000f8e023f */
        /* <DEDUP_REMOVED lines=30> */
.L_x_462:
        /* <DEDUP_REMOVED lines=12> */
.L_x_448:
        /* <DEDUP_REMOVED lines=20> */
[----:B------:R-:W-:Y:S01]  /*9ff0*/  UIADD3 UR9, UP0, UR19, UR30, URZ ;  /* 0x0000001e13097290 */ /* 0x000fe2000ff1e03f */
[----:B------:R-:W-:Y:S01]  /*a000*/  IMAD.MOV.U32 R12, RZ, RZ, 0x1 ;  /* 0x00000001ff0c7424 */ /* 0x000fe200078e00ff */
[----:B------:R-:W-:Y:S01]  /*a010*/  UIADD3 UR16, UR8, 0x14100, URZ ;  /* 0x0001410008107890 */ /* 0x000fe2000fffe03f */
[----:B-1----:R-:W-:Y:S01]  /*a020*/  IMAD.MOV.U32 R9, RZ, RZ, R2 ;  /* 0x000000ffff097224 */ /* 0x002fe200078e0002 */
[----:B------:R-:W-:Y:S01]  /*a030*/  ULEA.HI.X.SX32 UR10, UR19, UR38, 0x1, UP0 ;  /* 0x00000026130a7291 */ /* 0x000fe200080f0e3f */
[----:B------:R-:W-:Y:S01]  /*a040*/  IMAD.MOV.U32 R10, RZ, RZ, R3 ;  /* 0x000000ffff0a7224 */ /* 0x000fe200078e0003 */
[----:B------:R-:W-:-:S02]  /*a050*/  ULEA UR54, UP0, UR9, UR14, 0x2 ;  /* 0x0000000e09367291 */ /* 0x000fc4000f80103f */
[C---:B------:R-:W-:Y:S01]  /*a060*/  IADD3 R0, P1, R9.reuse, 0xf0, RZ ;  /* 0x000000f009007810 */ /* 0x040fe20007f3e0ff */
[----:B------:R-:W-:Y:S02]  /*a070*/  UIADD3 UR40, UR8, 0x16100, URZ ;  /* 0x0001610008287890 */ /* 0x000fe4000fffe03f */
[----:B------:R-:W-:Y:S01]  /*a080*/  UIADD3 UR32, UR8, 0x18100, URZ ;  /* 0x0001810008207890 */ /* 0x000fe2000fffe03f */
[----:B------:R-:W-:Y:S01]  /*a090*/  R2UR UR48, R0 ;  /* 0x00000000003072ca */ /* 0x000fe200000e0000 */
[----:B------:R-:W-:Y:S01]  /*a0a0*/  UIADD3 UR24, UR8, 0x1a100, URZ ;  /* 0x0001a10008187890 */ /* 0x000fe2000fffe03f */
[C---:B------:R-:W-:Y:S01]  /*a0b0*/  IADD3 R0, P2, R9.reuse, 0x2f0, RZ ;  /* 0x000002f009007810 */ /* 0x040fe20007f5e0ff */
[----:B------:R-:W-:Y:S02]  /*a0c0*/  UIADD3 UR52, UR8, 0x2c100, URZ ;  /* 0x0002c10008347890 */ /* 0x000fe4000fffe03f */
        /* <DEDUP_REMOVED lines=8> */
[--C-:B------:R-:W-:Y:S01]  /*a150*/  IMAD.X R0, RZ, RZ, R10.reuse, P1 ;  /* 0x000000ffff007224 */ /* 0x100fe200008e060a */
[----:B------:R-:W-:Y:S01]  /*a160*/  UMOV UR29, UR21 ;  /* 0x00000015001d7c82 */ /* 0x000fe20008000000 */
[----:B------:R-:W-:Y:S01]  /*a170*/  UMOV UR25, UR17 ;  /* 0x0000001100197c82 */ /* 0x000fe20008000000 */
[----:B------:R-:W-:Y:S01]  /*a180*/  UMOV UR27, UR19 ;  /* 0x00000013001b7c82 */ /* 0x000fe20008000000 */
[----:B------:R-:W-:Y:S01]  /*a190*/  UMOV UR9, 0x10 ;  /* 0x0000001000097882 */ /* 0x000fe20000000000 */
[----:B------:R-:W-:Y:S01]  /*a1a0*/  R2UR UR49, R0 ;  /* 0x00000000003172ca */ /* 0x000fe200000e0000 */
[--C-:B------:R-:W-:Y:S01]  /*a1b0*/  IMAD.X R0, RZ, RZ, R10.reuse, P2 ;  /* 0x000000ffff007224 */ /* 0x100fe200010e060a */
[----:B------:R-:W-:Y:S01]  /*a1c0*/  UMOV UR53, UR17 ;  /* 0x0000001100357c82 */ /* 0x000fe20008000000 */
[----:B------:R-:W-:Y:S01]  /*a1d0*/  UMOV UR13, UR21 ;  /* 0x00000015000d7c82 */ /* 0x000fe20008000000 */
[----:B------:R-:W-:Y:S01]  /*a1e0*/  UMOV UR10, UR18 ;  /* 0x00000012000a7c82 */ /* 0x000fe20008000000 */
[----:B------:R-:W-:Y:S01]  /*a1f0*/  UIADD3 UR56, UR8, 0x5000, URZ ;  /* 0x0000500008387890 */ /* 0x000fe2000fffe03f */
[----:B------:R-:W-:Y:S01]  /*a200*/  R2UR UR5, R0 ;  /* 0x00000000000572ca */ /* 0x000fe200000e0000 */
[----:B------:R-:W-:Y:S01]  /*a210*/  IMAD.X R0, RZ, RZ, R10, P3 ;  /* 0x000000ffff007224 */ /* 0x000fe200018e060a */
[----:B------:R-:W-:Y:S01]  /*a220*/  ISETP.GE.AND P1, PT, R5, R11, PT ;  /* 0x0000000b0500720c */ /* 0x000fe20003f26270 */
[----:B------:R-:W-:Y:S01]  /*a230*/  UMOV UR58, 0x80 ;  /* 0x00000080003a7882 */ /* 0x000fe20000000000 */
[----:B------:R-:W-:Y:S01]  /*a240*/  UMOV UR59, UR11 ;  /* 0x0000000b003b7c82 */ /* 0x000fe20008000000 */
[----:B------:R-:W-:Y:S01]  /*a250*/  UMOV UR60, UR12 ;  /* 0x0000000c003c7c82 */ /* 0x000fe20008000000 */
[----:B------:R-:W-:Y:S01]  /*a260*/  R2UR UR7, R0 ;  /* 0x00000000000772ca */ /* 0x000fe200000e0000 */
[----:B------:R1:W-:Y:S01]  /*a270*/  UTMALDG.4D [UR16], [UR48], desc[UR50] ;  /* 0x00003210300075b4 */ /* 0x0003e20008019000 */
[----:B------:R-:W-:Y:S01]  /*a280*/  UMOV UR61, UR21 ;  /* 0x00000015003d7c82 */ /* 0x000fe20008000000 */
        /* <DEDUP_REMOVED lines=43> */
[----:B----4-:R-:W-:Y:S05]  /*a540*/  @P1 BRA `(.L_x_449) ;  /* 0x0000000800201947 */ /* 0x010fea0003800000 */
        /* <DEDUP_REMOVED lines=20> */
.L_x_454:
[----:B------:R-:W-:-:S04]  /*a690*/  SHF.L.U32 R9, R12, 0x1f, RZ ;  /* 0x0000001f0c097819 */ /* 0x000fc800000006ff */
[----:B------:R-:W1:Y:S02]  /*a6a0*/  SYNCS.PHASECHK.TRANS64.TRYWAIT P1, [R6+URZ+0x31838], R9 ;  /* 0x03183809060075a7 */ /* 0x000e64000802017f */
[----:B-1----:R-:W-:Y:S05]  /*a6b0*/  @!P1 BRA `(.L_x_450) ;  /* 0x0000000c00909947 */ /* 0x002fea0003800000 */
.L_x_463:
[----:B------:R-:W-:Y:S05]  /*a6c0*/  @P0 BRA `(.L_x_451) ;  /* 0x0000000000140947 */ /* 0x000fea0003800000 */
[----:B------:R-:W-:Y:S01]  /*a6d0*/  ISETP.NE.AND P1, PT, R14, RZ, PT ;  /* 0x000000ff0e00720c */ /* 0x000fe20003f25270 */
[----:B-1----:R-:W-:-:S04]  /*a6e0*/  IMAD.MOV.U32 R9, RZ, RZ, 0x8100 ;  /* 0x00008100ff097424 */ /* 0x002fc800078e00ff */
[----:B------:R2:W-:Y:S08]  /*a6f0*/  SYNCS.ARRIVE.TRANS64 RZ, [R6+URZ+0x31830], R9 ;  /* 0x0318300906ff79a7 */ /* 0x0005f0000800003f */
[----:B------:R-:W-:Y:S05]  /*a700*/  @!P1 BRA `(.L_x_451) ;  /* 0x0000000000049947 */ /* 0x000fea0003800000 */
[----:B------:R-:W-:Y:S01]  /*a710*/  BPT.TRAP 0x1 ;  /* 0x000000040000795c */ /* 0x000fe20000300000 */
.L_x_451:
[----:B-12---:R-:W-:Y:S01]  /*a720*/  IMAD.MOV.U32 R9, RZ, RZ, R2 ;  /* 0x000000ffff097224 */ /* 0x006fe200078e0002 */
[----:B------:R-:W-:Y:S01]  /*a730*/  R2UR UR19, R15 ;  /* 0x000000000f1372ca */ /* 0x000fe200000e0000 */
[----:B------:R-:W-:Y:S01]  /*a740*/  IMAD.MOV.U32 R10, RZ, RZ, R3 ;  /* 0x000000ffff0a7224 */ /* 0x000fe200078e0003 */
[----:B------:R-:W-:Y:S01]  /*a750*/  R2UR UR14, R6 ;  /* 0x00000000060e72ca */ /* 0x000fe200000e0000 */
[----:B------:R-:W-:Y:S01]  /*a760*/  VIADD R13, R13, 0x1 ;  /* 0x000000010d0d7836 */ /* 0x000fe20000000000 */
[----:B------:R-:W-:Y:S01]  /*a770*/  IADD3 R0, P2, R9, 0x1f0, RZ ;  /* 0x000001f009007810 */ /* 0x000fe20007f5e0ff */
[----:B------:R-:W-:Y:S01]  /*a780*/  UMOV UR8, 0x0 ;  /* 0x0000000000087882 */ /* 0x000fe20000000000 */
[----:B------:R-:W-:Y:S01]  /*a790*/  UMOV UR9, 0x14f00000 ;  /* 0x14f0000000097882 */ /* 0x000fe20000000000 */
[----:B------:R-:W-:Y:S01]  /*a7a0*/  UMOV UR18, URZ ;  /* 0x0000003f00127c82 */ /* 0x000fe20008000000 */
[----:B------:R-:W-:Y:S01]  /*a7b0*/  R2UR UR6, R0 ;  /* 0x00000000000672ca */ /* 0x000fe200000e0000 */
[----:B------:R-:W-:Y:S01]  /*a7c0*/  IMAD.X R0, RZ, RZ, R10, P2 ;  /* 0x000000ffff007224 */ /* 0x000fe200010e060a */
[C---:B------:R-:W-:Y:S01]  /*a7d0*/  ISETP.NE.AND P1, PT, R13.reuse, 0x2, PT ;  /* 0x000000020d00780c */ /* 0x040fe20003f25270 */
[----:B------:R-:W-:Y:S01]  /*a7e0*/  UMOV UR34, 0x40 ;  /* 0x0000004000227882 */ /* 0x000fe20000000000 */
[----:B------:R-:W-:Y:S01]  /*a7f0*/  R2UR UR4, R16 ;  /* 0x00000000100472ca */ /* 0x000fe200000e0000 */
[----:B------:R-:W-:Y:S01]  /*a800*/  UIADD3 UR19, UR19, -0x40, URZ ;  /* 0xffffffc013137890 */ /* 0x000fe2000fffe03f */
[----:B------:R-:W-:Y:S01]  /*a810*/  R2UR UR7, R0 ;  /* 0x00000000000772ca */ /* 0x000fe200000e0000 */
        /* <DEDUP_REMOVED lines=23> */
[----:B------:R-:W-:Y:S01]  /*a990*/  ISETP.NE.AND P2, PT, R4, RZ, PT ;  /* 0x000000ff0400720c */ /* 0x000fe20003f45270 */
        /* <DEDUP_REMOVED lines=8> */
.L_x_465:
[----:B------:R-:W-:Y:S01]  /*aa20*/  LOP3.LUT R12, R12, 0x1, RZ, 0x3c, !PT ;  /* 0x000000010c0c7812 */ /* 0x000fe200078e3cff */
[----:B------:R-:W-:Y:S06]  /*aa30*/  @P2 BRA `(.L_x_453) ;  /* 0x0000000000142947 */ /* 0x000fec0003800000 */
[----:B------:R-:W-:Y:S01]  /*aa40*/  ISETP.NE.AND P1, PT, R14, RZ, PT ;  /* 0x000000ff0e00720c */ /* 0x000fe20003f25270 */
[----:B-1----:R-:W-:-:S04]  /*aa50*/  IMAD.MOV.U32 R0, RZ, RZ, 0x8100 ;  /* 0x00008100ff007424 */ /* 0x002fc800078e00ff */
[----:B------:R2:W-:Y:S08]  /*aa60*/  SYNCS.ARRIVE.TRANS64 RZ, [R20+URZ+0x31810], R0 ;  /* 0x0318100014ff79a7 */ /* 0x0005f0000800003f */
[----:B------:R-:W-:Y:S05]  /*aa70*/  @!P1 BRA `(.L_x_453) ;  /* 0x0000000000049947 */ /* 0x000fea0003800000 */
[----:B------:R-:W-:Y:S01]  /*aa80*/  BPT.TRAP 0x1 ;  /* 0x000000040000795c */ /* 0x000fe20000300000 */
.L_x_453:
        /* <DEDUP_REMOVED lines=13> */
[----:B------:R-:W-:Y:S01]  /*ab60*/  R2UR UR15, R19 ;  /* 0x00000000130f72ca */ /* 0x000fe200000e0000 */
[----:B------:R-:W-:Y:S01]  /*ab70*/  UIADD3 UR41, UR41, 0x31810, URZ ;  /* 0x0003181029297890 */ /* 0x000fe2000fffe03f */
[----:B------:R-:W-:Y:S01]  /*ab80*/  ISETP.GE.AND P1, PT, R5, R11, PT ;  /* 0x0000000b0500720c */ /* 0x000fe20003f26270 */
[----:B------:R-:W-:Y:S01]  /*ab90*/  UMOV UR45, UR21 ;  /* 0x00000015002d7c82 */ /* 0x000fe20008000000 */
        /* <DEDUP_REMOVED lines=20> */
[----:B------:R-:W-:Y:S01]  /*ace0*/  UIADD3 UR8, UR8, 0x2c100, URZ ;  /* 0x0002c10008087890 */ /* 0x000fe2000fffe03f */
[----:B------:R-:W-:Y:S01]  /*acf0*/  IMAD.X R18, RZ, RZ, R18, P3 ;  /* 0x000000ffff127224 */ /* 0x000fe200018e0612 */
[----:B------:R-:W-:Y:S01]  /*ad00*/  UMOV UR25, UR41 ;  /* 0x0000002900197c82 */ /* 0x000fe20008000000 */
        /* <DEDUP_REMOVED lines=12> */
.L_x_449:
[----:B------:R-:W-:-:S04]  /*add0*/  SHF.L.U32 R3, R12, 0x1f, RZ ;  /* 0x0000001f0c037819 */ /* 0x000fc800000006ff */
[----:B------:R-:W1:Y:S02]  /*ade0*/  SYNCS.PHASECHK.TRANS64.TRYWAIT P1, [R6+URZ+0x31838], R3 ;  /* 0x03183803060075a7 */ /* 0x000e64000802017f */
[----:B-1----:R-:W-:Y:S05]  /*adf0*/  @!P1 BRA `(.L_x_455) ;  /* 0x0000000400ec9947 */ /* 0x002fea0003800000 */
.L_x_466:
[----:B------:R-:W-:Y:S05]  /*ae00*/  @P0 BRA `(.L_x_456) ;  /* 0x0000000000140947 */ /* 0x000fea0003800000 */
[----:B------:R-:W-:Y:S01]  /*ae10*/  LOP3.LUT P0, RZ, R21, 0x1f, RZ, 0xc0, !PT ;  /* 0x0000001f15ff7812 */ /* 0x000fe2000780c0ff */
[----:B-1----:R-:W-:-:S04]  /*ae20*/  IMAD.MOV.U32 R3, RZ, RZ, 0x8100 ;  /* 0x00008100ff037424 */ /* 0x002fc800078e00ff */
[----:B------:R2:W-:Y:S08]  /*ae30*/  SYNCS.ARRIVE.TRANS64 RZ, [R6+URZ+0x31830], R3 ;  /* 0x0318300306ff79a7 */ /* 0x0005f0000800003f */
[----:B------:R-:W-:Y:S05]  /*ae40*/  @!P0 BRA `(.L_x_456) ;  /* 0x0000000000048947 */ /* 0x000fea0003800000 */
[----:B------:R-:W-:Y:S01]  /*ae50*/  BPT.TRAP 0x1 ;  /* 0x000000040000795c */ /* 0x000fe20000300000 */
.L_x_456:
        /* <DEDUP_REMOVED lines=18> */
[----:B------:R-:W-:Y:S01]  /*af80*/  ISETP.NE.AND P0, PT, R0, 0x2, PT ;  /* 0x000000020000780c */ /* 0x000fe20003f05270 */
        /* <DEDUP_REMOVED lines=31> */
.L_x_445:
[----:B------:R-:W-:Y:S05]  /*b180*/  WARPSYNC.ALL ;  /* 0x0000000000007948 */ /* 0x000fea0003800000 */
[----:B------:R-:W-:-:S13]  /*b190*/  ELECT P0, URZ, PT ;  /* 0x00000000003f782f */ /* 0x000fda0003800000 */
        /* <DEDUP_REMOVED lines=8> */
.L_x_457:
        /* <DEDUP_REMOVED lines=8> */
.L_x_467:
        /* <DEDUP_REMOVED lines=9> */
.L_x_468:
[----:B------:R-:W-:Y:S05]  /*b330*/  @!P1 BRA `(.L_x_460) ;  /* 0x0000000000049947 */ /* 0x000fea0003800000 */
[----:B------:R-:W-:Y:S01]  /*b340*/  BPT.TRAP 0x1 ;  /* 0x000000040000795c */ /* 0x000fe20000300000 */
.L_x_460:
[----:B------:R-:W-:-:S07]  /*b350*/  SHF.L.U32 R12, R12, 0x1f, RZ ;  /* 0x0000001f0c0c7819 */ /* 0x000fce00000006ff */
.L_x_461:
[----:B--2---:R2:W3:Y:S02]  /*b360*/  SYNCS.PHASECHK.TRANS64.TRYWAIT P0, [R7+URZ+0x31838], R12 ;  /* 0x0318380c070075a7 */ /* 0x0044e4000800017f */
[----:B---3--:R-:W-:Y:S05]  /*b370*/  @!P0 NANOSLEEP.SYNCS 0x989680 ;  /* 0x009896800000895d */ /* 0x008fea0003900000 */
[----:B------:R-:W3:Y:S02]  /*b380*/  @!P0 SYNCS.PHASECHK.TRANS64 P0, [R7+URZ+0x31838], R12 ;  /* 0x0318380c070085a7 */ /* 0x000ee4000800007f */
[----:B---3--:R-:W-:Y:S05]  /*b390*/  @!P0 BRA `(.L_x_461) ;  /* 0xfffffffc00f08947 */ /* 0x008fea000383ffff */
.L_x_417:
[----:B------:R-:W-:Y:S05]  /*b3a0*/  BSYNC B0 ;  /* 0x0000000000007941 */ /* 0x000fea0003800000 */
.L_x_414:
[----:B------:R-:W-:Y:S05]  /*b3b0*/  EXIT ;  /* 0x000000000000794d */ /* 0x000fea0003800000 */
.L_x_421:
[----:B-1----:R1:W2:Y:S02]  /*b3c0*/  SYNCS.PHASECHK.TRANS64.TRYWAIT P0, [R17+URZ+0x31800], R8 ;  /* 0x03180008110075a7 */ /* 0x0022a4000800017f */
[----:B--2---:R-:W-:Y:S05]  /*b3d0*/  @!P0 NANOSLEEP.SYNCS 0x989680 ;  /* 0x009896800000895d */ /* 0x004fea0003900000 */
[----:B------:R-:W2:Y:S02]  /*b3e0*/  @!P0 SYNCS.PHASECHK.TRANS64 P0, [R17+URZ+0x31800], R8 ;  /* 0x03180008110085a7 */ /* 0x000ea4000800007f */
[----:B--2---:R-:W-:Y:S05]  /*b3f0*/  @!P0 BRA `(.L_x_421) ;  /* 0xfffffffc00f08947 */ /* 0x004fea000383ffff */
[----:B------:R-:W-:Y:S05]  /*b400*/  BRA `(.L_x_420) ;  /* 0xffffff5800747947 */ /* 0x000fea000383ffff */
.L_x_425:
[----:B--2---:R2:W3:Y:S02]  /*b410*/  SYNCS.PHASECHK.TRANS64.TRYWAIT P0, [R16+URZ+0x31810], R9 ;  /* 0x03181009100075a7 */ /* 0x0044e4000800017f */
[----:B---3--:R-:W-:Y:S05]  /*b420*/  @!P0 NANOSLEEP.SYNCS 0x989680 ;  /* 0x009896800000895d */ /* 0x008fea0003900000 */
[----:B------:R-:W3:Y:S02]  /*b430*/  @!P0 SYNCS.PHASECHK.TRANS64 P0, [R16+URZ+0x31810], R9 ;  /* 0x03181009100085a7 */ /* 0x000ee4000800007f */
[----:B---3--:R-:W-:Y:S05]  /*b440*/  @!P0 BRA `(.L_x_425) ;  /* 0xfffffffc00f08947 */ /* 0x008fea000383ffff */
[----:B------:R-:W-:Y:S05]  /*b450*/  BRA `(.L_x_424) ;  /* 0xffffff6000f07947 */ /* 0x000fea000383ffff */
.L_x_429:
[----:B----4-:R4:W1:Y:S02]  /*b460*/  SYNCS.PHASECHK.TRANS64.TRYWAIT P0, [R17+URZ+0x31830], R10 ;  /* 0x0318300a110075a7 */ /* 0x010864000800017f */
[----:B-1----:R-:W-:Y:S05]  /*b470*/  @!P0 NANOSLEEP.SYNCS 0x989680 ;  /* 0x009896800000895d */ /* 0x002fea0003900000 */
[----:B------:R-:W1:Y:S02]  /*b480*/  @!P0 SYNCS.PHASECHK.TRANS64 P0, [R17+URZ+0x31830], R10 ;  /* 0x0318300a110085a7 */ /* 0x000e64000800007f */
[----:B-1----:R-:W-:Y:S05]  /*b490*/  @!P0 BRA `(.L_x_429) ;  /* 0xfffffffc00f08947 */ /* 0x002fea000383ffff */
[----:B------:R-:W-:Y:S05]  /*b4a0*/  BRA `(.L_x_428) ;  /* 0xffffff8000007947 */ /* 0x000fea000383ffff */
.L_x_447:
[----:B-1----:R1:W2:Y:S02]  /*b4b0*/  SYNCS.PHASECHK.TRANS64.TRYWAIT P0, [R6+URZ+0x31820], R3 ;  /* 0x03182003060075a7 */ /* 0x0022a4000800017f */
[----:B--2---:R-:W-:Y:S05]  /*b4c0*/  @!P0 NANOSLEEP.SYNCS 0x989680 ;  /* 0x009896800000895d */ /* 0x004fea0003900000 */
[----:B------:R-:W2:Y:S02]  /*b4d0*/  @!P0 SYNCS.PHASECHK.TRANS64 P0, [R6+URZ+0x31820], R3 ;  /* 0x03182003060085a7 */ /* 0x000ea4000800007f */
[----:B--2---:R-:W-:Y:S05]  /*b4e0*/  @!P0 BRA `(.L_x_447) ;  /* 0xfffffffc00f08947 */ /* 0x004fea000383ffff */
[----:B------:R-:W-:Y:S05]  /*b4f0*/  BRA `(.L_x_462) ;  /* 0xffffffe8003c7947 */ /* 0x000fea000383ffff */
.L_x_450:
[----:B-1----:R1:W2:Y:S02]  /*b500*/  SYNCS.PHASECHK.TRANS64.TRYWAIT P1, [R6+URZ+0x31838], R9 ;  /* 0x03183809060075a7 */ /* 0x0022a4000802017f */
[----:B--2---:R-:W-:Y:S05]  /*b510*/  @!P1 NANOSLEEP.SYNCS 0x989680 ;  /* 0x009896800000995d */ /* 0x004fea0003900000 */
[----:B------:R-:W2:Y:S02]  /*b520*/  @!P1 SYNCS.PHASECHK.TRANS64 P1, [R6+URZ+0x31838], R9 ;  /* 0x03183809060095a7 */ /* 0x000ea4000802007f */
[----:B--2---:R-:W-:Y:S05]  /*b530*/  @!P1 BRA `(.L_x_450) ;  /* 0xfffffffc00f09947 */ /* 0x004fea000383ffff */
[----:B------:R-:W-:Y:S05]  /*b540*/  BRA `(.L_x_463) ;  /* 0xfffffff0005c7947 */ /* 0x000fea000383ffff */
.L_x_452:
[----:B------:R-:W-:-:S07]  /*b550*/  SHF.L.U32 R0, R8, 0x1f, RZ ;  /* 0x0000001f08007819 */ /* 0x000fce00000006ff */
.L_x_464:
[----:B-1----:R1:W2:Y:S02]  /*b560*/  SYNCS.PHASECHK.TRANS64.TRYWAIT P1, [R20+URZ+0x31820], R0 ;  /* 0x03182000140075a7 */ /* 0x0022a4000802017f */
[----:B--2---:R-:W-:Y:S05]  /*b570*/  @!P1 NANOSLEEP.SYNCS 0x989680 ;  /* 0x009896800000995d */ /* 0x004fea0003900000 */
[----:B------:R-:W2:Y:S02]  /*b580*/  @!P1 SYNCS.PHASECHK.TRANS64 P1, [R20+URZ+0x31820], R0 ;  /* 0x03182000140095a7 */ /* 0x000ea4000802007f */
[----:B--2---:R-:W-:Y:S05]  /*b590*/  @!P1 BRA `(.L_x_464) ;  /* 0xfffffffc00f09947 */ /* 0x004fea000383ffff */
[----:B------:R-:W-:Y:S05]  /*b5a0*/  BRA `(.L_x_465) ;  /* 0xfffffff4001c7947 */ /* 0x000fea000383ffff */
.L_x_455:
[----:B-1----:R1:W2:Y:S02]  /*b5b0*/  SYNCS.PHASECHK.TRANS64.TRYWAIT P1, [R6+URZ+0x31838], R3 ;  /* 0x03183803060075a7 */ /* 0x0022a4000802017f */
[----:B--2---:R-:W-:Y:S05]  /*b5c0*/  @!P1 NANOSLEEP.SYNCS 0x989680 ;  /* 0x009896800000995d */ /* 0x004fea0003900000 */
[----:B------:R-:W2:Y:S02]  /*b5d0*/  @!P1 SYNCS.PHASECHK.TRANS64 P1, [R6+URZ+0x31838], R3 ;  /* 0x03183803060095a7 */ /* 0x000ea4000802007f */
[----:B--2---:R-:W-:Y:S05]  /*b5e0*/  @!P1 BRA `(.L_x_455) ;  /* 0xfffffffc00f09947 */ /* 0x004fea000383ffff */
[----:B------:R-:W-:Y:S05]  /*b5f0*/  BRA `(.L_x_466) ;  /* 0xfffffff800007947 */ /* 0x000fea000383ffff */
.L_x_458:
[----:B-1----:R1:W2:Y:S02]  /*b600*/  SYNCS.PHASECHK.TRANS64.TRYWAIT P0, [R5+URZ], R2 ;  /* 0x00000002050075a7 */ /* 0x0022a4000800017f */
[----:B--2---:R-:W-:Y:S05]  /*b610*/  @!P0 NANOSLEEP.SYNCS 0x989680 ;  /* 0x009896800000895d */ /* 0x004fea0003900000 */
[----:B------:R-:W2:Y:S02]  /*b620*/  @!P0 SYNCS.PHASECHK.TRANS64 P0, [R5+URZ], R2 ;  /* 0x00000002050085a7 */ /* 0x000ea4000800007f */
[----:B--2---:R-:W-:Y:S05]  /*b630*/  @!P0 BRA `(.L_x_458) ;  /* 0xfffffffc00f08947 */ /* 0x004fea000383ffff */
[----:B------:R-:W-:Y:S05]  /*b640*/  BRA `(.L_x_467) ;  /* 0xfffffffc00147947 */ /* 0x000fea000383ffff */
.L_x_459:
[----:B-1----:R1:W2:Y:S02]  /*b650*/  SYNCS.PHASECHK.TRANS64.TRYWAIT P0, [R3+URZ], R0 ;  /* 0x00000000030075a7 */ /* 0x0022a4000800017f */
[----:B--2---:R-:W-:Y:S05]  /*b660*/  @!P0 NANOSLEEP.SYNCS 0x989680 ;  /* 0x009896800000895d */ /* 0x004fea0003900000 */
[----:B------:R-:W2:Y:S02]  /*b670*/  @!P0 SYNCS.PHASECHK.TRANS64 P0, [R3+URZ], R0 ;  /* 0x00000000030085a7 */ /* 0x000ea4000800007f */
[----:B--2---:R-:W-:Y:S05]  /*b680*/  @!P0 BRA `(.L_x_459) ;  /* 0xfffffffc00f08947 */ /* 0x004fea000383ffff */
[----:B------:R-:W-:Y:S05]  /*b690*/  BRA `(.L_x_468) ;  /* 0xfffffffc00247947 */ /* 0x000fea000383ffff */
.L_x_469:
        /* <DEDUP_REMOVED lines=14> */
.L_x_2202:


//--------------------- .text._ZN7cutlass13device_kernelIN5flash11enable_sm90INS1_16FlashAttnBwdSm90INS1_25CollectiveMainloopBwdSm90ILi2ELi1ELi1EN4cute5tupleIJNS5_1CILi1EEES8_S8_EEENS6_IJNS7_ILi64EEENS7_ILi80EEENS7_ILi256EEEEEENS_10bfloat16_tEfNS_4arch4Sm90ELb0ELb1ELb1ELb1ELb0ELb0ELb1ELb1ELi2ELi1ELi1ELi1ELb0EEENS1_21CollectiveEpilogueBwdISD_SE_SG_Li256ELb1ELb1ELi2EEENS1_19SingleTileSchedulerILb1ELb0ELb0ELi80EEEEEEEEEvNT_6ParamsE --------------------------
	.section	.text._ZN7cutlass13device_kernelIN5flash11enable_sm90INS1_16FlashAttnBwdSm90INS1_25CollectiveMainloopBwdSm90ILi2ELi1ELi1EN4cute5tupleIJNS5_1CILi1EEES8_S8_EEENS6_IJNS7_ILi64EEENS7_ILi80EEENS7_ILi256EEEEEENS_10bfloat16_tEfNS_4arch4Sm90ELb0ELb1ELb1ELb1ELb0ELb0ELb1ELb1ELi2ELi1ELi1ELi1ELb0EEENS1_21CollectiveEpilogueBwdISD_SE_SG_Li256ELb1ELb1ELi2EEENS1_19SingleTileSchedulerILb1ELb0ELb0ELi80EEEEEEEEEvNT_6ParamsE,"ax",@progbits
	.align	128
.text._ZN7cutlass13device_kernelIN5flash11enable_sm90INS1_16FlashAttnBwdSm90INS1_25CollectiveMainloopBwdSm90ILi2ELi1ELi1EN4cute5tupleIJNS5_1CILi1EEES8_S8_EEENS6_IJNS7_ILi64EEENS7_ILi80EEENS7_ILi256EEEEEENS_10bfloat16_tEfNS_4arch4Sm90ELb0ELb1ELb1ELb1ELb0ELb0ELb1ELb1ELi2ELi1ELi1ELi1ELb0EEENS1_21CollectiveEpilogueBwdISD_SE_SG_Li256ELb1ELb1ELi2EEENS1_19SingleTileSchedulerILb1ELb0ELb0ELi80EEEEEEEEEvNT_6ParamsE:
        .type           _ZN7cutlass13device_kernelIN5flash11enable_sm90INS1_16FlashAttnBwdSm90INS1_25CollectiveMainloopBwdSm90ILi2ELi1ELi1EN4cute5tupleIJNS5_1CILi1EEES8_S8_EEENS6_IJNS7_ILi64EEENS7_ILi80EEENS7_ILi256EEEEEENS_10bfloat16_tEfNS_4arch4Sm90ELb0ELb1ELb1ELb1ELb0ELb0ELb1ELb1ELi2ELi1ELi1ELi1ELb0EEENS1_21CollectiveEpilogueBwdISD_SE_SG_Li256ELb1ELb1ELi2EEENS1_19SingleTileSchedulerILb1ELb0ELb0ELi80EEEEEEEEEvNT_6ParamsE,@function
        .size           _ZN7cutlass13device_kernelIN5flash11enable_sm90INS1_16FlashAttnBwdSm90INS1_25CollectiveMainloopBwdSm90ILi2ELi1ELi1EN4cute5tupleIJNS5_1CILi1EEES8_S8_EEENS6_IJNS7_ILi64EEENS7_ILi80EEENS7_ILi256EEEEEENS_10bfloat16_tEfNS_4arch4Sm90ELb0ELb1ELb1ELb1ELb0ELb0ELb1ELb1ELi2ELi1ELi1ELi1ELb0EEENS1_21CollectiveEpilogueBwdISD_SE_SG_Li256ELb1ELb1ELi2EEENS1_19SingleTileSchedulerILb1ELb0ELb0ELi80EEEEEEEEEvNT_6ParamsE,(.L_x_2203 - _ZN7cutlass13device_kernelIN5flash11enable_sm90INS1_16FlashAttnBwdSm90INS1_25CollectiveMainloopBwdSm90ILi2ELi1ELi1EN4cute5tupleIJNS5_1CILi1EEES8_S8_EEENS6_IJNS7_ILi64EEENS7_ILi80EEENS7_ILi256EEEEEENS_10bfloat16_tEfNS_4arch4Sm90ELb0ELb1ELb1ELb1ELb0ELb0ELb1ELb1ELi2ELi1ELi1ELi1ELb0EEENS1_21CollectiveEpilogueBwdISD_SE_SG_Li256ELb1ELb1ELi2EEENS1_19SingleTileSchedulerILb1ELb0ELb0ELi80EEEEEEEEEvNT_6ParamsE)
        .other          _ZN7cutlass13device_kernelIN5flash11enable_sm90INS1_16FlashAttnBwdSm90INS1_25CollectiveMainloopBwdSm90ILi2ELi1ELi1EN4cute5tupleIJNS5_1CILi1EEES8_S8_EEENS6_IJNS7_ILi64EEENS7_ILi80EEENS7_ILi256EEEEEENS_10bfloat16_tEfNS_4arch4Sm90ELb0ELb1ELb1ELb1ELb0ELb0ELb1ELb1ELi2ELi1ELi1ELi1ELb0EEENS1_21CollectiveEpilogueBwdISD_SE_SG_Li256ELb1ELb1ELi2EEENS1_19SingleTileSchedulerILb1ELb0ELb0ELi80EEEEEEEEEvNT_6ParamsE,@"STO_CUDA_ENTRY STV_DEFAULT"
_ZN7cutlass13device_kernelIN5flash11enable_sm90INS1_16FlashAttnBwdSm90INS1_25CollectiveMainloopBwdSm90ILi2ELi1ELi1EN4cute5tupleIJNS5_1CILi1EEES8_S8_EEENS6_IJNS7_ILi64EEENS7_ILi80EEENS7_ILi256EEEEEENS_10bfloat16_tEfNS_4arch4Sm90ELb0ELb1ELb1ELb1ELb0ELb0ELb1ELb1ELi2ELi1ELi1ELi1ELb0EEENS1_21CollectiveEpilogueBwdISD_SE_SG_Li256ELb1ELb1ELi2EEENS1_19SingleTileSchedulerILb1ELb0ELb0ELi80EEEEEEEEEvNT_6ParamsE:
[----:B------:R-:W0:Y:S02]  /*0000*/  LDC R1, c[0x0][0x28] ;  /* 0x00000a00ff017b82 */ /* 0x000e240000000800 */
[----:B0-----:R-:W-:Y:S01]  /*0010*/  VIADD R1, R1, 0xfffffff8 ;  /* 0xfffffff801017836 */ /* 0x001fe20000000000 */
[----:B------:R-:W0:Y:S01]  /*0020*/  S2R R21, SR_TID.X ;  /* 0x0000000000157919 */ /* 0x000e220000002100 */
[----:B------:R-:W-:Y:S01]  /*0030*/  ELECT P0, URZ, PT ;  /* 0x00000000003f782f */ /* 0x000fe20003800000 */
[----:B------:R-:W-:Y:S01]  /*0040*/  BSSY B0, `(.L_x_470) ;  /* 0x0000014000007945 */ /* 0x000fe20003800000 */
[----:B0-----:R-:W-:-:S05]  /*0050*/  SHF.R.U32.HI R0, RZ, 0x5, R21 ;  /* 0x00000005ff007819 */ /* 0x001fca0000011615 */
[----:B------:R-:W0:Y:S02]  /*0060*/  SHFL.IDX PT, R2, R0, RZ, 0x1f ;  /* 0x00001fff00027589 */ /* 0x000e2400000e0000 */
[----:B0-----:R-:W-:Y:S02]  /*0070*/  ISETP.EQ.AND P0, PT, R2, RZ, P0 ;  /* 0x000000ff0200720c */ /* 0x001fe40000702270 */
        /* <DEDUP_REMOVED lines=16> */
.L_x_471:
[----:B------:R-:W-:Y:S05]  /*0180*/  BSYNC B0 ;  /* 0x0000000000007941 */ /* 0x000fea0003800000 */
.L_x_470:
[----:B------:R-:W-:Y:S01]  /*0190*/  VOTEU.ANY UP0, P0 ;  /* 0x00000000003f7886 */ /* 0x000fe20000000100 */
[----:B------:R-:W0:Y:S01]  /*01a0*/  SHFL.IDX PT, R2, R2, RZ, 0x1f ;  /* 0x00001fff02027589 */ /* 0x000e2200000e0000 */
[----:B------:R-:W-:Y:S01]  /*01b0*/  UMOV UR4, 0x1 ;  /* 0x0000000100047882 */ /* 0x000fe20000000000 */
[----:B------:R-:W-:Y:S02]  /*01c0*/  VOTEU.ANY UP1, P0 ;  /* 0x00000000003f7886 */ /* 0x000fe40000020100 */
[----:B------:R-:W1:Y:S01]  /*01d0*/  @UP0 S2UR UR7, SR_CgaCtaId ;  /* 0x00000000000709c3 */ /* 0x000e620000008800 */
[----:B------:R-:W-:Y:S01]  /*01e0*/  @UP0 UMOV UR6, 0x400 ;  /* 0x0000040000060882 */ /* 0x000fe20000000000 */
[----:B------:R-:W-:-:S04]  /*01f0*/  @UP0 UIADD3 UR4, -UR4, 0x100000, URZ ;  /* 0x0010000004040890 */ /* 0x000fc8000fffe13f */
[----:B------:R-:W-:Y:S02]  /*0200*/  @UP0 USHF.L.U32 UR5, UR4, 0xb, URZ ;  /* 0x0000000b04050899 */ /* 0x000fe4000800063f */
[----:B------:R-:W-:Y:S01]  /*0210*/  @UP0 USHF.L.U32 UR4, UR4, 0x1, URZ ;  /* 0x0000000104040899 */ /* 0x000fe2000800063f */
[----:B------:R-:W2:Y:S01]  /*0220*/  SHFL.IDX PT, R3, R0, RZ, 0x1f ;  /* 0x00001fff00037589 */ /* 0x000ea200000e0000 */
[----:B0-----:R-:W-:Y:S01]  /*0230*/  R2UR UR8, R2 ;  /* 0x00000000020872ca */ /* 0x001fe200000e0000 */
[----:B-1----:R-:W-:-:S03]  /*0240*/  @UP0 ULEA UR6, UR7, UR6, 0x18 ;  /* 0x0000000607060291 */ /* 0x002fc6000f8ec03f */
[----:B------:R-:W-:Y:S01]  /*0250*/  UMOV UR7, 0x1 ;  /* 0x0000000100077882 */ /* 0x000fe20000000000 */
[----:B--2---:R-:W-:-:S08]  /*0260*/  ISETP.NE.AND P1, PT, R3, RZ, PT ;  /* 0x000000ff0300720c */ /* 0x004fd00003f25270 */
[----:B------:R-:W-:Y:S01]  /*0270*/  UISETP.NE.AND UP0, UPT, UR8, URZ, UPT ;  /* 0x0000003f0800728c */ /* 0x000fe2000bf05270 */
[----:B------:R-:W0:Y:S02]  /*0280*/  FENCE.VIEW.ASYNC.S ;  /* 0x00000000000073c6 */ /* 0x000e240000000000 */
[----:B0-----:R0:W1:Y:S02]  /*0290*/  @UP1 SYNCS.EXCH.64 URZ, [UR6+0x31600], UR4 ;  /* 0x03160004063f15b2 */ /* 0x0010640008000100 */
[----:B0-----:R-:W-:-:S06]  /*02a0*/  USEL UR4, UR7, 0x2, !UP0 ;  /* 0x0000000207047887 */ /* 0x001fcc000c000000 */
[----:B------:R-:W-:-:S05]  /*02b0*/  IMAD.U32 R2, RZ, RZ, UR4 ;  /* 0x00000004ff027e24 */ /* 0x000fca000f8e00ff */
[----:B------:R0:W-:Y:S01]  /*02c0*/  STL [R1], R2 ;  /* 0x0000000201007387 */ /* 0x0001e20000100800 */
[----:B------:R-:W-:Y:S05]  /*02d0*/  @P1 BRA `(.L_x_472) ;  /* 0x0000000000481947 */ /* 0x000fea0003800000 */
[----:B------:R-:W2:Y:S01]  /*02e0*/  S2UR UR5, SR_CgaCtaId ;  /* 0x00000000000579c3 */ /* 0x000ea20000008800 */
        /* <DEDUP_REMOVED lines=12> */
[----:B--2---:R2:W3:Y:S08]  /*03b0*/  SYNCS.EXCH.64 URZ, [UR8+0x31610], UR6 ;  /* 0x03161006083f75b2 */ /* 0x0044f00008000100 */
[----:B------:R2:W4:Y:S01]  /*03c0*/  SYNCS.EXCH.64 URZ, [UR8+0x31620], UR4 ;  /* 0x03162004083f75b2 */ /* 0x0005220008000100 */
[----:B------:R2:W0:Y:S01]  /*03d0*/  SYNCS.EXCH.64 URZ, [UR8+0x31618], UR6 ;  /* 0x03161806083f75b2 */ /* 0x0004220008000100 */
[----:B------:R2:W0:Y:S01]  /*03e0*/  SYNCS.EXCH.64 URZ, [UR8+0x31628], UR4 ;  /* 0x03162804083f75b2 */ /* 0x0004220008000100 */
[----:B------:R-:W-:Y:S01]  /*03f0*/  NOP ;  /* 0x0000000000007918 */ /* 0x000fe20000000000 */
.L_x_472:
[----:B0-----:R-:W0:Y:S01]  /*0400*/  SHFL.IDX PT, R2, R0, RZ, 0x1f ;  /* 0x00001fff00027589 */ /* 0x001e2200000e0000 */
[----:B------:R-:W-:Y:S01]  /*0410*/  NOP ;  /* 0x0000000000007918 */ /* 0x000fe20000000000 */
[----:B0-----:R-:W-:-:S13]  /*0420*/  ISETP.NE.AND P0, PT, R2, RZ, PT ;  /* 0x000000ff0200720c */ /* 0x001fda0003f05270 */
[----:B------:R-:W-:Y:S05]  /*0430*/  @P0 BRA `(.L_x_473) ;  /* 0x0000000000400947 */ /* 0x000fea0003800000 */
[----:B--2---:R-:W0:Y:S01]  /*0440*/  S2UR UR5, SR_CgaCtaId ;  /* 0x00000000000579c3 */ /* 0x004e220000008800 */
[----:B------:R-:W-:Y:S01]  /*0450*/  UMOV UR4, 0x400 ;  /* 0x0000040000047882 */ /* 0x000fe20000000000 */
[----:B------:R-:W-:Y:S01]  /*0460*/  UMOV UR6, 0x1 ;  /* 0x0000000100067882 */ /* 0x000fe20000000000 */
[----:B------:R-:W-:Y:S01]  /*0470*/  UMOV UR7, 0x100 ;  /* 0x0000010000077882 */ /* 0x000fe20000000000 */
[----:B------:R-:W-:Y:S01]  /*0480*/  ELECT P0, URZ, PT ;  /* 0x00000000003f782f */ /* 0x000fe20003800000 */
[----:B0-----:R-:W-:Y:S02]  /*0490*/  ULEA UR8, UR5, UR4, 0x18 ;  /* 0x0000000405087291 */ /* 0x001fe4000f8ec03f */
[----:B------:R-:W-:-:S04]  /*04a0*/  UIADD3 UR4, -UR6, 0x100000, URZ ;  /* 0x0010000006047890 */ /* 0x000fc8000fffe13f */
[----:B------:R-:W-:Y:S02]  /*04b0*/  USHF.L.U32 UR5, UR4, 0xb, URZ ;  /* 0x0000000b04057899 */ /* 0x000fe4000800063f */
[----:B------:R-:W-:Y:S02]  /*04c0*/  USHF.L.U32 UR4, UR4, 0x1, URZ ;  /* 0x0000000104047899 */ /* 0x000fe4000800063f */
[----:B------:R-:W-:-:S04]  /*04d0*/  UIADD3 UR6, -UR7, 0x100000, URZ ;  /* 0x0010000007067890 */ /* 0x000fc8000fffe13f */
[----:B------:R-:W-:Y:S02]  /*04e0*/  USHF.L.U32 UR7, UR6, 0xb, URZ ;  /* 0x0000000b06077899 */ /* 0x000fe4000800063f */
[----:B------:R-:W-:Y:S01]  /*04f0*/  USHF.L.U32 UR6, UR6, 0x1, URZ ;  /* 0x0000000106067899 */ /* 0x000fe2000800063f */
[----:B------:R-:W0:Y:S03]  /*0500*/  FENCE.VIEW.ASYNC.S ;  /* 0x00000000000073c6 */ /* 0x000e260000000000 */
[----:B0-----:R0:W2:Y:S08]  /*0510*/  SYNCS.EXCH.64 URZ, [UR8+0x31630], UR4 ;  /* 0x03163004083f75b2 */ /* 0x0010b00008000100 */
[----:B------:R0:W0:Y:S01]  /*0520*/  SYNCS.EXCH.64 URZ, [UR8+0x31638], UR6 ;  /* 0x03163806083f75b2 */ /* 0x0000220008000100 */
[----:B------:R-:W-:Y:S01]  /*0530*/  NOP ;  /* 0x0000000000007918 */ /* 0x000fe20000000000 */
.L_x_473:
[----:B------:R-:W-:Y:S01]  /*0540*/  PLOP3.LUT P0, PT, PT, PT, UP0, 0x80, 0x0 ;  /* 0x000000000000781c */ /* 0x000fe20003f0f008 */
[----:B------:R-:W-:Y:S01]  /*0550*/  NOP ;  /* 0x0000000000007918 */ /* 0x000fe20000000000 */
[----:B------:R-:W-:Y:S01]  /*0560*/  BSSY B0, `(.L_x_474) ;  /* 0x0000f59000007945 */ /* 0x000fe20003800000 */
[----:B------:R-:W-:Y:S01]  /*0570*/  LOP3.LUT R11, R21, 0x7f, RZ, 0xc0, !PT ;  /* 0x0000007f150b7812 */ /* 0x000fe200078ec0ff */
[----:B01234-:R-:W-:Y:S09]  /*0580*/  BAR.SYNC.DEFER_BLOCKING 0x0 ;  /* 0x0000000000007b1d */ /* 0x01fff20000010000 */
[----:B------:R-:W-:Y:S05]  /*0590*/  @!P0 BRA `(.L_x_475) ;  /* 0x000000d000848947 */ /* 0x000fea0003800000 */
.L_x_476:
        /* <DEDUP_REMOVED lines=15> */
.L_x_477:
        /* <DEDUP_REMOVED lines=11> */
.L_x_479:
[----:B------:R-:W2:Y:S02]  /*0740*/  LDC R0, c[0x0][0x8bc] ;  /* 0x00022f00ff007b82 */ /* 0x000ea40000000800 */
.L_x_478:
[----:B0-----:R-:W-:-:S05]  /*0750*/  IMAD R11, R2, 0x50, RZ ;  /* 0x00000050020b7824 */ /* 0x001fca00078e02ff */
[----:B--2--5:R-:W-:-:S04]  /*0760*/  ISETP.GE.AND P0, PT, R11, R0, PT ;  /* 0x000000000b00720c */ /* 0x024fc80003f06270 */
[----:B-1----:R-:W-:-:S04]  /*0770*/  SEL R234, R7, 0xffffffff, !P0 ;  /* 0xffffffff07ea7807 */ /* 0x002fc80004000000 */
[----:B------:R-:W-:-:S13]  /*0780*/  ISETP.GE.AND P0, PT, R234, RZ, PT ;  /* 0x000000ffea00720c */ /* 0x000fda0003f06270 */
[----:B------:R-:W-:Y:S05]  /*0790*/  @!P0 BRA `(.L_x_480) ;  /* 0x000000f000d48947 */ /* 0x000fea0003800000 */
[----:B------:R-:W0:Y:S01]  /*07a0*/  LDC.64 R6, c[0x0][0x770] ;  /* 0x0001dc00ff067b82 */ /* 0x000e220000000a00 */
[----:B------:R-:W-:-:S07]  /*07b0*/  ULDC.64 UR6, c[0x0][0x208] ;  /* 0x0000820000067ab9 */ /* 0x000fce0000000a00 */
[----:B------:R-:W1:Y:S08]  /*07c0*/  LDC.64 R8, c[0x0][0x780] ;  /* 0x0001e000ff087b82 */ /* 0x000e700000000a00 */
[----:B------:R-:W2:Y:S01]  /*07d0*/  LDC.64 R4, c[0x0][0x770] ;  /* 0x0001dc00ff047b82 */ /* 0x000ea20000000a00 */
[----:B0-----:R-:W-:-:S04]  /*07e0*/  ISETP.NE.U32.AND P1, PT, R6, RZ, PT ;  /* 0x000000ff0600720c */ /* 0x001fc80003f25070 */
[----:B------:R-:W-:Y:S02]  /*07f0*/  ISETP.NE.AND.EX P1, PT, R7, RZ, PT, P1 ;  /* 0x000000ff0700720c */ /* 0x000fe40003f25310 */
[----:B-1----:R-:W-:-:S04]  /*0800*/  ISETP.NE.U32.AND P0, PT, R8, RZ, PT ;  /* 0x000000ff0800720c */ /* 0x002fc80003f05070 */
[----:B------:R-:W-:Y:S01]  /*0810*/  ISETP.NE.AND.EX P0, PT, R9, RZ, PT, P0 ;  /* 0x000000ff0900720c */ /* 0x000fe20003f05300 */
[----:B--2---:R-:W-:-:S06]  /*0820*/  IMAD.WIDE R8, R234, 0x4, R4 ;  /* 0x00000004ea087825 */ /* 0x004fcc00078e0204 */
[----:B------:R-:W2:Y:S06]  /*0830*/  @P1 LDG.E R3, desc[UR6][R8.64] ;  /* 0x0000000608031981 */ /* 0x000eac000c1e1900 */
[----:B------:R-:W0:Y:S08]  /*0840*/  @P0 LDC.64 R6, c[0x0][0x780] ;  /* 0x0001e000ff060b82 */ /* 0x000e300000000a00 */
[----:B------:R-:W1:Y:S01]  /*0850*/  LDC R0, c[0x0][0x290] ;  /* 0x0000a400ff007b82 */ /* 0x000e620000000800 */
[----:B------:R-:W-:-:S02]  /*0860*/  ULDC UR4, c[0x0][0x280] ;  /* 0x0000a00000047ab9 */ /* 0x000fc40000000800 */
[----:B------:R-:W-:Y:S01]  /*0870*/  IMAD.U32 R5, RZ, RZ, UR4 ;  /* 0x00000004ff057e24 */ /* 0x000fe2000f8e00ff */
[----:B------:R-:W-:Y:S02]  /*0880*/  ULDC.64 UR4, c[0x0][0x788] ;  /* 0x0001e20000047ab9 */ /* 0x000fe40000000a00 */
[----:B------:R-:W-:-:S04]  /*0890*/  ISETP.NE.U32.AND P2, PT, RZ, UR4, PT ;  /* 0x00000004ff007c0c */ /* 0x000fc8000bf45070 */
[----:B------:R-:W-:Y:S01]  /*08a0*/  ISETP.NE.AND.EX P2, PT, RZ, UR5, PT, P2 ;  /* 0x00000005ff007c0c */ /* 0x000fe2000bf45320 */
[----:B0-----:R-:W-:-:S05]  /*08b0*/  @P0 IMAD.WIDE R6, R234, 0x4, R6 ;  /* 0x00000004ea060825 */ /* 0x001fca00078e0206 */
        /* <DEDUP_REMOVED lines=12> */
.L_x_481:
[----:B------:R-:W-:Y:S01]  /*0980*/  @P1 LOP3.LUT R3, R4, 0xffffc000, RZ, 0xc0, !PT ;  /* 0xffffc00004031812 */ /* 0x000fe200078ec0ff */
[----:B------:R-:W-:Y:S06]  /*0990*/  @!P2 BRA `(.L_x_482) ;  /* 0x000000000014a947 */ /* 0x000fec0003800000 */
[----:B------:R-:W0:Y:S01]  /*09a0*/  LDC.64 R6, c[0x0][0x788] ;  /* 0x0001e200ff067b82 */ /* 0x000e220000000a00 */
[----:B------:R-:W-:Y:S01]  /*09b0*/  ULDC.64 UR4, c[0x0][0x208] ;  /* 0x0000820000047ab9 */ /* 0x000fe20000000a00 */
[----:B0-----:R-:W-:-:S05]  /*09c0*/  IMAD.WIDE R6, R234, 0x4, R6 ;  /* 0x00000004ea067825 */ /* 0x001fca00078e0206 */
[----:B------:R0:W5:Y:S01]  /*09d0*/  LDG.E R0, desc[UR4][R6.64] ;  /* 0x0000000406007981 */ /* 0x000162000c1e1900 */
[----:B------:R-:W-:Y:S05]  /*09e0*/  BRA `(.L_x_483) ;  /* 0x0000000000287947 */ /* 0x000fea0003800000 */
.L_x_482:
        /* <DEDUP_REMOVED lines=10> */
.L_x_483:
[----:B-----5:R-:W-:Y:S01]  /*0a90*/  VIADD R4, R5, 0x3f ;  /* 0x0000003f05047836 */ /* 0x020fe20000000000 */
[----:B------:R-:W-:Y:S01]  /*0aa0*/  ISETP.GE.AND P2, PT, R2, RZ, PT ;  /* 0x000000ff0200720c */ /* 0x000fe20003f46270 */
[----:B------:R-:W-:Y:S01]  /*0ab0*/  ULDC UR4, c[0x0][0x74c] ;  /* 0x0001d30000047ab9 */ /* 0x000fe20000000800 */
[----:B0-----:R-:W-:Y:S02]  /*0ac0*/  IADD3 R6, R11, R5, -R0 ;  /* 0x000000050b067210 */ /* 0x001fe40007ffe800 */
[----:B------:R-:W-:Y:S02]  /*0ad0*/  SHF.R.S32.HI R7, RZ, 0x1f, R4 ;  /* 0x0000001fff077819 */ /* 0x000fe40000011404 */
[----:B------:R-:W-:Y:S01]  /*0ae0*/  PLOP3.LUT P0, PT, PT, PT, PT, 0x80, 0x0 ;  /* 0x000000000000781c */ /* 0x000fe20003f0f070 */
[----:B------:R-:W-:Y:S01]  /*0af0*/  VIADD R6, R6, -UR4 ;  /* 0x8000000406067c36 */ /* 0x000fe20008000000 */
[----:B------:R-:W-:-:S04]  /*0b00*/  LEA.HI R7, R7, R4, RZ, 0x6 ;  /* 0x0000000407077211 */ /* 0x000fc800078f30ff */
[----:B------:R-:W-:Y:S02]  /*0b10*/  SHF.R.S32.HI R7, RZ, 0x6, R7 ;  /* 0x00000006ff077819 */ /* 0x000fe40000011407 */
[----:B------:R-:W-:Y:S02]  /*0b20*/  SHF.R.S32.HI R9, RZ, 0x1f, R6 ;  /* 0x0000001fff097819 */ /* 0x000fe40000011406 */
[----:B------:R-:W-:Y:S02]  /*0b30*/  R2UR UR61, R7 ;  /* 0x00000000073d72ca */ /* 0x000fe400000e0000 */
[----:B------:R-:W-:Y:S01]  /*0b40*/  LEA.HI R9, R9, R6, RZ, 0x6 ;  /* 0x0000000609097211 */ /* 0x000fe200078f30ff */
[----:B------:R-:W-:-:S12]  /*0b50*/  @!P2 BRA `(.L_x_484) ;  /* 0x000000000024a947 */ /* 0x000fd80003800000 */
[----:B------:R-:W-:Y:S01]  /*0b60*/  IADD3 R4, -R0, 0x8f, R5 ;  /* 0x0000008f00047810 */ /* 0x000fe20007ffe105 */
[----:B------:R-:W-:-:S03]  /*0b70*/  ULDC UR4, c[0x0][0x748] ;  /* 0x0001d20000047ab9 */ /* 0x000fc60000000800 */
[----:B------:R-:W-:-:S04]  /*0b80*/  IADD3 R4, R4, UR4, R11 ;  /* 0x0000000404047c10 */ /* 0x000fc8000fffe00b */
[----:B------:R-:W-:-:S04]  /*0b90*/  SHF.R.S32.HI R7, RZ, 0x1f, R4 ;  /* 0x0000001fff077819 */ /* 0x000fc80000011404 */
[----:B------:R-:W-:-:S04]  /*0ba0*/  LEA.HI R7, R7, R4, RZ, 0x6 ;  /* 0x0000000407077211 */ /* 0x000fc800078f30ff */
[----:B------:R-:W-:-:S04]  /*0bb0*/  SHF.R.S32.HI R7, RZ, 0x6, R7 ;  /* 0x00000006ff077819 */ /* 0x000fc80000011407 */
[----:B------:R-:W-:-:S13]  /*0bc0*/  R2UR UR4, R7 ;  /* 0x00000000070472ca */ /* 0x000fda00000e0000 */
[----:B------:R-:W-:-:S04]  /*0bd0*/  UISETP.LT.AND UP0, UPT, UR61, UR4, UPT ;  /* 0x000000043d00728c */ /* 0x000fc8000bf01270 */
[----:B------:R-:W-:-:S12]  /*0be0*/  USEL UR61, UR61, UR4, UP0 ;  /* 0x000000043d3d7287 */ /* 0x000fd80008000000 */
.L_x_484:
[----:B------:R-:W-:Y:S02]  /*0bf0*/  SHF.R.S32.HI R9, RZ, 0x6, R9 ;  /* 0x00000006ff097819 */ /* 0x000fe40000011409 */
[----:B------:R-:W-:Y:S02]  /*0c00*/  CS2R R134, SRZ ;  /* 0x0000000000867805 */ /* 0x000fe4000001ff00 */
[----:B------:R-:W-:Y:S02]  /*0c10*/  CS2R R132, SRZ ;  /* 0x0000000000847805 */ /* 0x000fe4000001ff00 */
[----:B------:R-:W-:Y:S02]  /*0c20*/  CS2R R130, SRZ ;  /* 0x0000000000827805 */ /* 0x000fe4000001ff00 */
[----:B------:R-:W-:Y:S02]  /*0c30*/  VIMNMX R9, RZ, R9, !PT ;  /* 0x00000009ff097248 */ /* 0x000fe40007fe0100 */
[----:B------:R-:W-:-:S02]  /*0c40*/  CS2R R128, SRZ ;  /* 0x0000000000807805 */ /* 0x000fc4000001ff00 */
[----:B------:R-:W-:Y:S02]  /*0c50*/  CS2R R94, SRZ ;  /* 0x00000000005e7805 */ /* 0x000fe4000001ff00 */
[----:B------:R-:W-:Y:S02]  /*0c60*/  CS2R R92, SRZ ;  /* 0x00000000005c7805 */ /* 0x000fe4000001ff00 */
[----:B------:R-:W-:Y:S02]  /*0c70*/  ISETP.LT.AND P2, PT, R9, UR61, PT ;  /* 0x0000003d09007c0c */ /* 0x000fe4000bf41270 */
        /* <DEDUP_REMOVED lines=73> */
[----:B------:R-:W-:Y:S01]  /*1110*/  CS2R R136, SRZ ;  /* 0x0000000000887805 */ /* 0x000fe2000001ff00 */
[----:B------:R-:W-:Y:S06]  /*1120*/  @!P2 BRA `(.L_x_485) ;  /* 0x0000008000e8a947 */ /* 0x000fec0003800000 */
[----:B------:R-:W0:Y:S01]  /*1130*/  S2R R4, SR_CgaCtaId ;  /* 0x0000000000047919 */ /* 0x000e220000008800 */
[----:B------:R-:W-:Y:S01]  /*1140*/  MOV R17, 0x400 ;  /* 0x0000040000117802 */ /* 0x000fe20000000f00 */
[----:B------:R-:W-:Y:S01]  /*1150*/  VIADD R21, R21, 0xffffff80 ;  /* 0xffffff8015157836 */ /* 0x000fe20000000000 */
[----:B------:R-:W-:Y:S02]  /*1160*/  SHF.L.U32 R12, RZ, 0x1f, RZ ;  /* 0x0000001fff0c7819 */ /* 0x000fe400000006ff */
[----:B0-----:R-:W-:Y:S02]  /*1170*/  LEA R17, R4, R17, 0x18 ;  /* 0x0000001104117211 */ /* 0x001fe400078ec0ff */
[----:B------:R-:W-:Y:S02]  /*1180*/  SHF.R.S32.HI R4, RZ, 0x1f, R21 ;  /* 0x0000001fff047819 */ /* 0x000fe40000011415 */
[----:B------:R-:W0:Y:S02]  /*1190*/  SYNCS.PHASECHK.TRANS64.TRYWAIT P0, [R17+URZ+0x31600], R12 ;  /* 0x0316000c110075a7 */ /* 0x000e24000800017f */
[----:B------:R-:W-:-:S02]  /*11a0*/  LEA.HI R6, R4, R21, RZ, 0x7 ;  /* 0x0000001504067211 */ /* 0x000fc400078f38ff */
[CC--:B------:R-:W-:Y:S02]  /*11b0*/  LEA.HI R10, R4.reuse, R21.reuse, RZ, 0x5 ;  /* 0x00000015040a7211 */ /* 0x0c0fe400078f28ff */
[----:B------:R-:W-:Y:S02]  /*11c0*/  SHF.R.S32.HI R7, RZ, 0x7, R6 ;  /* 0x00000007ff077819 */ /* 0x000fe40000011406 */
[----:B------:R-:W-:-:S03]  /*11d0*/  LEA.HI R4, R4, R21, RZ, 0x4 ;  /* 0x0000001504047211 */ /* 0x000fc600078f20ff */
[----:B------:R1:W2:Y:S02]  /*11e0*/  SHFL.IDX PT, R8, R7, RZ, 0x1f ;  /* 0x00001fff07087589 */ /* 0x0002a400000e0000 */
[----:B012---:R-:W-:Y:S05]  /*11f0*/  @P0 BRA `(.L_x_486) ;  /* 0x0000000000080947 */ /* 0x007fea0003800000 */
[----:B------:R-:W0:Y:S02]  /*1200*/  SYNCS.PHASECHK.TRANS64.TRYWAIT P0, [R17+URZ+0x31600], R12 ;  /* 0x0316000c110075a7 */ /* 0x000e24000800017f */
[----:B0-----:R-:W-:Y:S05]  /*1210*/  @!P0 BRA `(.L_x_487) ;  /* 0x000000e8003c8947 */ /* 0x001fea0003800000 */
.L_x_486:
[----:B------:R-:W2:Y:S01]  /*1220*/  LDL R11, [R1] ;  /* 0x00000000010b7983 */ /* 0x000ea20000100800 */
[----:B------:R-:W-:Y:S01]  /*1230*/  LOP3.LUT R6, R6, 0xffffff80, RZ, 0xc0, !PT ;  /* 0xffffff8006067812 */ /* 0x000fe200078ec0ff */
[----:B------:R-:W1:Y:S01]  /*1240*/  S2UR UR4, SR_CTAID.Y ;  /* 0x00000000000479c3 */ /* 0x000e620000002600 */
[----:B------:R-:W-:Y:S01]  /*1250*/  LOP3.LUT R4, R4, 0xffffff0, RZ, 0xc0, !PT ;  /* 0x0ffffff004047812 */ /* 0x000fe200078ec0ff */
[----:B------:R-:W-:Y:S01]  /*1260*/  IMAD R20, R2, -0x50, RZ ;  /* 0xffffffb002147824 */ /* 0x000fe200078e02ff */
[----:B0-----:R-:W-:Y:S01]  /*1270*/  SHF.R.S32.HI R12, RZ, 0x5, R10 ;  /* 0x00000005ff0c7819 */ /* 0x001fe2000001140a */
[----:B------:R-:W-:Y:S01]  /*1280*/  IMAD.IADD R230, R0, 0x1, -R5 ;  /* 0x0000000100e67824 */ /* 0x000fe200078e0a05 */
[----:B------:R-:W-:Y:S01]  /*1290*/  SEL R229, R234, RZ, !P1 ;  /* 0x000000ffeae57207 */ /* 0x000fe20004800000 */
[----:B------:R-:W-:Y:S01]  /*12a0*/  IMAD.IADD R4, R21, 0x1, -R4 ;  /* 0x0000000115047824 */ /* 0x000fe200078e0a04 */
[----:B------:R-:W-:Y:S01]  /*12b0*/  CS2R R134, SRZ ;  /* 0x0000000000867805 */ /* 0x000fe2000001ff00 */
[----:B------:R-:W0:Y:S01]  /*12c0*/  LDC.64 R18, c[0x0][0x2d8] ;  /* 0x0000b600ff127b82 */ /* 0x000e220000000a00 */
[----:B------:R-:W-:Y:S01]  /*12d0*/  IMAD.IADD R232, R20, 0x1, R0 ;  /* 0x0000000114e87824 */ /* 0x000fe200078e0200 */
[----:B------:R-:W-:Y:S01]  /*12e0*/  CS2R R132, SRZ ;  /* 0x0000000000847805 */ /* 0x000fe2000001ff00 */
[----:B------:R-:W-:Y:S01]  /*12f0*/  IMAD R16, R7, 0x40, R4 ;  /* 0x0000004007107824 */ /* 0x000fe200078e0204 */
[----:B------:R-:W-:Y:S01]  /*1300*/  LEA.HI R4, R8, R8, RZ, 0x1 ;  /* 0x0000000808047211 */ /* 0x000fe200078f08ff */
        /* <DEDUP_REMOVED lines=11> */
[----:B-1----:R-:W-:Y:S01]  /*13c0*/  USHF.R.S32.HI UR5, URZ, 0x1f, UR4 ;  /* 0x0000001f3f057899 */ /* 0x002fe20008011404 */
        /* <DEDUP_REMOVED lines=68> */
[----:B------:R-:W-:Y:S01]  /*1810*/  UMOV UR60, URZ ;  /* 0x0000003f003c7c82 */ /* 0x000fe20008000000 */
[----:B--2---:R-:W-:-:S02]  /*1820*/  R2UR UR6, R11 ;  /* 0x000000000b0672ca */ /* 0x004fc400000e0000 */
[----:B------:R-:W-:Y:S01]  /*1830*/  SHF.R.S32.HI R11, RZ, 0x1f, R10 ;  /* 0x0000001fff0b7819 */ /* 0x000fe2000001140a */
[----:B------:R-:W-:Y:S01]  /*1840*/  IMAD.IADD R10, R21, 0x1, -R6 ;  /* 0x00000001150a7824 */ /* 0x000fe200078e0a06 */
[----:B------:R-:W-:Y:S02]  /*1850*/  LEA.HI R6, R7, R7, RZ, 0x1 ;  /* 0x0000000707067211 */ /* 0x000fe400078f08ff */
[----:B------:R-:W-:Y:S02]  /*1860*/  LEA.HI R11, R11, R12, RZ, 0x2 ;  /* 0x0000000c0b0b7211 */ /* 0x000fe400078f10ff */
[----:B------:R-:W-:Y:S02]  /*1870*/  LOP3.LUT R6, R6, 0x1ffffffe, RZ, 0xc0, !PT ;  /* 0x1ffffffe06067812 */ /* 0x000fe400078ec0ff */
[----:B------:R-:W-:Y:S02]  /*1880*/  LOP3.LUT R13, R11, 0xfffffc, RZ, 0xc0, !PT ;  /* 0x00fffffc0b0d7812 */ /* 0x000fe400078ec0ff */
[----:B------:R-:W-:Y:S01]  /*1890*/  SHF.R.S32.HI R11, RZ, 0x1f, R10 ;  /* 0x0000001fff0b7819 */ /* 0x000fe2000001140a */
[----:B------:R-:W-:-:S02]  /*18a0*/  IMAD.IADD R14, R7, 0x1, -R6 ;  /* 0x00000001070e7824 */ /* 0x000fc400078e0a06 */
[----:B------:R-:W-:Y:S01]  /*18b0*/  IMAD R6, R7, 0x800, R10 ;  /* 0x0000080007067824 */ /* 0x000fe200078e020a */
[----:B------:R-:W-:Y:S01]  /*18c0*/  LOP3.LUT R7, R4, 0xfffffffe, RZ, 0xc0, !PT ;  /* 0xfffffffe04077812 */ /* 0x000fe200078ec0ff */
[----:B------:R-:W-:Y:S02]  /*18d0*/  IMAD.IADD R13, R12, 0x1, -R13 ;  /* 0x000000010c0d7824 */ /* 0x000fe400078e0a0d */
[----:B------:R-:W-:Y:S02]  /*18e0*/  IMAD.SHL.U32 R6, R6, 0x4, RZ ;  /* 0x0000000406067824 */ /* 0x000fe400078e00ff */
[----:B------:R-:W-:Y:S01]  /*18f0*/  IMAD.IADD R4, R8, 0x1, -R7 ;  /* 0x0000000108047824 */ /* 0x000fe200078e0a07 */
[----:B------:R-:W-:Y:S01]  /*1900*/  LEA.HI R7, R11, R10, RZ, 0x2 ;  /* 0x0000000a0b077211 */ /* 0x000fe200078f10ff */
[----:B------:R-:W-:Y:S01]  /*1910*/  IMAD R16, R13, 0x10, R16 ;  /* 0x000000100d107824 */ /* 0x000fe200078e0210 */
[----:B------:R-:W-:Y:S02]  /*1920*/  SHF.R.S32.HI R12, RZ, 0x1f, R6 ;  /* 0x0000001fff0c7819 */ /* 0x000fe40000011406 */
[----:B------:R-:W-:Y:S01]  /*1930*/  IADD3 R6, P0, R6, R3, RZ ;  /* 0x0000000306067210 */ /* 0x000fe20007f1e0ff */
[----:B------:R-:W-:Y:S01]  /*1940*/  IMAD.SHL.U32 R0, R16, 0x8, RZ ;  /* 0x0000000810007824 */ /* 0x000fe200078e00ff */
[----:B------:R-:W-:-:S02]  /*1950*/  SHF.R.S32.HI R8, RZ, 0x2, R7 ;  /* 0x00000002ff087819 */ /* 0x000fc40000011407 */
[----:B------:R-:W-:Y:S01]  /*1960*/  SHF.R.S32.HI R13, RZ, 0x1f, R7 ;  /* 0x0000001fff0d7819 */ /* 0x000fe20000011407 */
[----:B------:R-:W-:Y:S01]  /*1970*/  IMAD R0, R0, 0x2, R17 ;  /* 0x0000000200007824 */ /* 0x000fe200078e0211 */
[----:B------:R-:W-:Y:S02]  /*1980*/  LOP3.LUT R15, R7, 0x7ffffffc, RZ, 0xc0, !PT ;  /* 0x7ffffffc070f7812 */ /* 0x000fe400078ec0ff */
[----:B------:R-:W-:Y:S02]  /*1990*/  LEA.HI.X.SX32 R7, R3, R12, 0x1, P0 ;  /* 0x0000000c03077211 */ /* 0x000fe400000f0eff */
[----:B------:R-:W-:Y:S01]  /*19a0*/  LEA.HI R13, R13, R8, RZ, 0x3 ;  /* 0x000000080d0d7211 */ /* 0x000fe200078f18ff */
[----:B------:R-:W-:Y:S01]  /*19b0*/  IMAD.IADD R15, R10, 0x1, -R15 ;  /* 0x000000010a0f7824 */ /* 0x000fe200078e0a0f */
[----:B------:R-:W-:Y:S01]  /*19c0*/  SHF.R.S32.HI R3, RZ, 0x1f, R234 ;  /* 0x0000001fff037819 */ /* 0x000fe200000114ea */
[----:B0-----:R-:W-:Y:S01]  /*19d0*/  IMAD.WIDE.U32 R6, R18, UR4, R6 ;  /* 0x0000000412067c25 */ /* 0x001fe2000f8e0006 */
[----:B------:R-:W-:-:S02]  /*19e0*/  LEA.HI R11, R11, R10, RZ, 0x5 ;  /* 0x0000000a0b0b7211 */ /* 0x000fc400078f28ff */
[----:B------:R-:W-:Y:S01]  /*19f0*/  LOP3.LUT R13, R13, 0xfffffff8, RZ, 0xc0, !PT ;  /* 0xfffffff80d0d7812 */ /* 0x000fe200078ec0ff */
[----:B------:R-:W-:Y:S01]  /*1a00*/  IMAD R10, R18, UR5, RZ ;  /* 0x00000005120a7c24 */ /* 0x000fe2000f8e02ff */
[----:B------:R-:W-:Y:S01]  /*1a10*/  SEL R3, R3, RZ, !P1 ;  /* 0x000000ff03037207 */ /* 0x000fe20004800000 */
[----:B------:R-:W-:Y:S01]  /*1a20*/  IMAD R14, R14, 0x4, R15 ;  /* 0x000000040e0e7824 */ /* 0x000fe200078e020f */
[----:B------:R-:W-:Y:S01]  /*1a30*/  SHF.R.S32.HI R11, RZ, 0x5, R11 ;  /* 0x00000005ff0b7819 */ /* 0x000fe2000001140b */
[----:B------:R-:W-:Y:S01]  /*1a40*/  IMAD R19, R19, UR4, R10 ;  /* 0x0000000413137c24 */ /* 0x000fe2000f8e020a */
[----:B------:R-:W-:Y:S01]  /*1a50*/  ULDC.64 UR4, c[0x0][0x2e0] ;  /* 0x0000b80000047ab9 */ /* 0x000fe20000000a00 */
[----:B------:R-:W-:Y:S02]  /*1a60*/  IMAD.IADD R18, R8, 0x1, -R13 ;  /* 0x0000000108127824 */ /* 0x000fe400078e0a0d */
[----:B------:R-:W-:Y:S02]  /*1a70*/  IMAD R8, R3, UR4, RZ ;  /* 0x0000000403087c24 */ /* 0x000fe4000f8e02ff */
[----:B------:R-:W-:-:S02]  /*1a80*/  IMAD.IADD R7, R7, 0x1, R19 ;  /* 0x0000000107077824 */ /* 0x000fc400078e0213 */
[C---:B------:R-:W-:Y:S02]  /*1a90*/  IMAD R235, R229.reuse, UR5, R8 ;  /* 0x00000005e5eb7c24 */ /* 0x040fe4000f8e0208 */
[----:B------:R-:W-:Y:S01]  /*1aa0*/  IMAD.WIDE.U32 R228, R229, UR4, R6 ;  /* 0x00000004e5e47c25 */ /* 0x000fe2000f8e0006 */
[----:B------:R-:W-:Y:S01]  /*1ab0*/  ULOP3.LUT UR4, UR6, 0x1, URZ, 0xfc, !UPT ;  /* 0x0000000106047892 */ /* 0x000fe2000f8efc3f */
[----:B------:R-:W-:Y:S02]  /*1ac0*/  IADD3 R6, -R5, 0x1, R232 ;  /* 0x0000000105067810 */ /* 0x000fe40007ffe1e8 */
[----:B------:R-:W-:Y:S02]  /*1ad0*/  IMAD.SHL.U32 R233, R14, 0x2, RZ ;  /* 0x000000020ee97824 */ /* 0x000fe400078e00ff */
[----:B------:R-:W-:Y:S02]  /*1ae0*/  IMAD R18, R11, 0x10, R18 ;  /* 0x000000100b127824 */ /* 0x000fe400078e0212 */
[----:B------:R-:W-:-:S02]  /*1af0*/  IMAD.IADD R232, R232, 0x1, -R233 ;  /* 0x00000001e8e87824 */ /* 0x000fc400078e0ae9 */
[----:B------:R-:W-:Y:S02]  /*1b00*/  IMAD.IADD R231, R6, 0x1, -R233 ;  /* 0x0000000106e77824 */ /* 0x000fe400078e0ae9 */
[----:B------:R-:W-:Y:S02]  /*1b10*/  IMAD.MOV.U32 R3, RZ, RZ, R9 ;  /* 0x000000ffff037224 */ /* 0x000fe400078e0009 */
[----:B------:R-:W-:Y:S02]  /*1b20*/  IMAD.MOV.U32 R19, RZ, RZ, RZ ;  /* 0x000000ffff137224 */ /* 0x000fe400078e00ff */
[----:B------:R-:W-:Y:S02]  /*1b30*/  IMAD.U32 R236, RZ, RZ, UR4 ;  /* 0x00000004ffec7e24 */ /* 0x000fe4000f8e00ff */
[----:B------:R-:W-:Y:S02]  /*1b40*/  IMAD.IADD R233, R20, 0x1, -R233 ;  /* 0x0000000114e97824 */ /* 0x000fe400078e0ae9 */
[----:B------:R-:W-:-:S07]  /*1b50*/  IMAD.IADD R235, R229, 0x1, R235 ;  /* 0x00000001e5eb7824 */ /* 0x000fce00078e02eb */
.L_x_506:
[----:B------:R-:W-:-:S13]  /*1b60*/  R2UR UR4, R236 ;  /* 0x00000000ec0472ca */ /* 0x000fda00000e0000 */
[----:B------:R-:W-:-:S06]  /*1b70*/  UISETP.NE.AND UP0, UPT, UR4, 0x3, UPT ;  /* 0x000000030400788c */ /* 0x000fcc000bf05270 */
[----:B------:R-:W-:-:S13]  /*1b80*/  PLOP3.LUT P0, PT, PT, PT, UP0, 0x40, 0x0 ;  /* 0x000000000000781c */ /* 0x000fda0003f0e808 */
[----:B0-----:R-:W-:Y:S05]  /*1b90*/  @P0 BRA `(.L_x_488) ;  /* 0x0000000000040947 */ /* 0x001fea0003800000 */
[----:B------:R-:W-:Y:S01]  /*1ba0*/  BPT.TRAP 0x1 ;  /* 0x000000040000795c */ /* 0x000fe20000300000 */
.L_x_488:
[----:B------:R-:W-:Y:S01]  /*1bb0*/  PLOP3.LUT P1, PT, PT, PT, UP0, 0x40, 0x0 ;  /* 0x000000000000781c */ /* 0x000fe20003f2e808 */
[----:B------:R-:W-:Y:S01]  /*1bc0*/  IMAD R16, R2, 0x8, R17 ;  /* 0x0000000802107824 */ /* 0x000fe200078e0211 */
[----:B------:R-:W-:-:S04]  /*1bd0*/  SHF.L.U32 R9, R19, 0x1f, RZ ;  /* 0x0000001f13097819 */ /* 0x000fc800000006ff */
[----:B------:R0:W1:Y:S07]  /*1be0*/  SYNCS.PHASECHK.TRANS64.TRYWAIT P0, [R16+URZ+0x31610], R9 ;  /* 0x03161009100075a7 */ /* 0x00006e000800017f */
[----:B------:R-:W-:Y:S05]  /*1bf0*/  @P1 BRA `(.L_x_489) ;  /* 0x0000000000041947 */ /* 0x000fea0003800000 */
[----:B------:R-:W-:Y:S01]  /*1c00*/  BPT.TRAP 0x1 ;  /* 0x000000040000795c */ /* 0x000fe20000300000 */
.L_x_489:
        /* <DEDUP_REMOVED lines=11> */
.L_x_490:
[----:B------:R-:W-:Y:S01]  /*1cc0*/  IMAD R6, R2, 0x800, R11 ;  /* 0x0000080002067824 */ /* 0x000fe200078e020b */
[C---:B------:R-:W-:Y:S01]  /*1cd0*/  R2UR UR6, R5.reuse ;  /* 0x00000000050672ca */ /* 0x040fe200000e0000 */
[C---:B------:R-:W-:Y:S01]  /*1ce0*/  VIADD R8, R5.reuse, 0x80 ;  /* 0x0000008005087836 */ /* 0x040fe20000000000 */
[----:B------:R-:W-:Y:S01]  /*1cf0*/  WARPGROUP.ARRIVE ;  /* 0x00000000000079c5 */ /* 0x000fe20000000000 */
[C---:B01----:R-:W-:Y:S01]  /*1d00*/  VIADD R9, R5.reuse, 0x100 ;  /* 0x0000010005097836 */ /* 0x043fe20000000000 */
        /* <DEDUP_REMOVED lines=417> */
[----:B------:R0:W1:Y:S04]  /*3720*/  LDS R6, [R8+0x2c100] ;  /* 0x02c1000008067984 */ /* 0x0000680000000800 */
[----:B------:R0:W2:Y:S01]  /*3730*/  LDS R5, [R8+0x2c120] ;  /* 0x02c1200008057984 */ /* 0x0000a20000000800 */
        /* <DEDUP_REMOVED lines=13> */
[----:B0-----:R-:W-:Y:S05]  /*3810*/  @P0 BRA `(.L_x_492) ;  /* 0x0000000000040947 */ /* 0x001fea0003800000 */
[----:B------:R-:W-:Y:S01]  /*3820*/  BPT.TRAP 0x1 ;  /* 0x000000040000795c */ /* 0x000fe20000300000 */
.L_x_492:
[----:B------:R-:W-:Y:S01]  /*3830*/  PLOP3.LUT P1, PT, PT, PT, UP0, 0x40, 0x0 ;  /* 0x000000000000781c */ /* 0x000fe20003f2e808 */
[----:B------:R-:W-:-:S05]  /*3840*/  IMAD.U32 R10, RZ, RZ, UR60 ;  /* 0x0000003cff0a7e24 */ /* 0x000fca000f8e00ff */
[----:B------:R-:W-:-:S04]  /*3850*/  SHF.L.U32 R10, R10, 0x1f, RZ ;  /* 0x0000001f0a0a7819 */ /* 0x000fc800000006ff */
[----:B------:R0:W3:Y:S03]  /*3860*/  SYNCS.PHASECHK.TRANS64.TRYWAIT P0, [R17+URZ+0x31630], R10 ;  /* 0x0316300a110075a7 */ /* 0x0000e6000800017f */
[----:B------:R-:W-:Y:S05]  /*3870*/  @P1 BRA `(.L_x_493) ;  /* 0x0000000000041947 */ /* 0x000fea0003800000 */
[----:B------:R-:W-:Y:S01]  /*3880*/  BPT.TRAP 0x1 ;  /* 0x000000040000795c */ /* 0x000fe20000300000 */
.L_x_493:
        /* <DEDUP_REMOVED lines=11> */
.L_x_494:
        /* <DEDUP_REMOVED lines=420> */
[----:B------:R-:W-:Y:S01]  /*5380*/  UMOV UR7, 0x40000000 ;  /* 0x4000000000077882 */ /* 0x000fe20000000000 */
[----:B------:R-:W-:Y:S01]  /*5390*/  ULDC UR8, c[0x0][0x75c] ;  /* 0x0001d70000087ab9 */ /* 0x000fe20000000800 */
[----:B------:R-:W-:Y:S01]  /*53a0*/  HGMMA.64x8x16.F32.BF16 R48, gdesc[UR4], R48 ;  /* 0x00000000043079f0 */ /* 0x000fe20008701830 */
[----:B------:R-:W-:Y:S01]  /*53b0*/  UMOV UR6, UR9 ;  /* 0x0000000900067c82 */ /* 0x000fe20008000000 */
[----:B------:R-:W-:Y:S02]  /*53c0*/  UMOV UR7, 0x40000000 ;  /* 0x4000000000077882 */ /* 0x000fe40000000000 */
[----:B------:R-:W-:Y:S02]  /*53d0*/  HGMMA.64x8x16.F32.BF16 R52, gdesc[UR4], R52 ;  /* 0x00000000043479f0 */ /* 0x000fe40008701834 */
[----:B------:R-:W-:Y:S01]  /*53e0*/  UMOV UR6, UR10 ;  /* 0x0000000a00067c82 */ /* 0x000fe20008000000 */
[----:B------:R-:W-:-:S02]  /*53f0*/  UMOV UR7, 0x40000000 ;  /* 0x4000000000077882 */ /* 0x000fc40000000000 */
[----:B------:R-:W-:Y:S01]  /*5400*/  HGMMA.64x8x16.F32.BF16 R216, gdesc[UR4], R216 ;  /* 0x0000000004d879f0 */ /* 0x000fe200087018d8 */
[----:B------:R-:W-:Y:S01]  /*5410*/  UMOV UR6, UR11 ;  /* 0x0000000b00067c82 */ /* 0x000fe20008000000 */
[----:B------:R-:W-:Y:S02]  /*5420*/  UMOV UR7, 0x40000000 ;  /* 0x4000000000077882 */ /* 0x000fe40000000000 */
[----:B------:R-:W-:Y:S01]  /*5430*/  HGMMA.64x8x16.F32.BF16 R220, gdesc[UR4], R220, gsb0 ;  /* 0x0000000004dc79f0 */ /* 0x000fe200080018dc */
[----:B------:R-:W-:Y:S01]  /*5440*/  ULDC UR6, c[0x0][0x750] ;  /* 0x0001d40000067ab9 */ /* 0x000fe20000000800 */
[----:B------:R-:W-:Y:S01]  /*5450*/  ULDC.64 UR4, c[0x0][0x748] ;  /* 0x0001d20000047ab9 */ /* 0x000fe20000000a00 */
[----:B------:R-:W-:Y:S01]  /*5460*/  UISETP.GE.AND UP1, UPT, UR6, 0x1, UPT ;  /* 0x000000010600788c */ /* 0x000fe2000bf26270 */
[----:B------:R-:W-:Y:S02]  /*5470*/  WARPGROUP.DEPBAR.LE gsb0, 0x1 ;  /* 0x00008000000079c5 */ /* 0x000fe40000010100 */
        /* <DEDUP_REMOVED lines=21> */
[----:B------:R-:W0:Y:S01]  /*55d0*/  MUFU.TANH R7, R7 ;  /* 0x0000000700077308 */ /* 0x000e220000002400 */
[----:B------:R-:W-:Y:S01]  /*55e0*/  ULOP3.LUT UR4, URZ, UR4, URZ, 0x33, !UPT ;  /* 0x000000043f047292 */ /* 0x000fe2000f8e333f */
[----:B------:R-:W-:-:S02]  /*55f0*/  VIADD R35, R231, UR5 ;  /* 0x00000005e7237c36 */ /* 0x000fc40008000000 */
[----:B------:R-:W-:-:S03]  /*5600*/  IMAD R31, R3, 0x40, R18 ;  /* 0x00000040031f7824 */ /* 0x000fc600078e0212 */
[----:B------:R-:W-:Y:S01]  /*5610*/  VIADD R32, R231, UR4 ;  /* 0x00000004e7207c36 */ /* 0x000fe20008000000 */
[----:B------:R-:W3:Y:S01]  /*5620*/  MUFU.TANH R8, R8 ;  /* 0x0000000800087308 */ /* 0x000ee20000002400 */
[C---:B------:R-:W-:Y:S02]  /*5630*/  VIADDMNMX R225, R31.reuse, R35, R232, PT ;  /* 0x000000231fe17246 */ /* 0x040fe400038001e8 */
[----:B------:R-:W-:-:S05]  /*5640*/  IMAD.IADD R37, R31, 0x1, R32 ;  /* 0x000000011f257824 */ /* 0x000fca00078e0220 */
[----:B------:R-:W4:Y:S08]  /*5650*/  MUFU.TANH R9, R9 ;  /* 0x0000000900097308 */ /* 0x000f300000002400 */
[----:B------:R-:W0:Y:S08]  /*5660*/  MUFU.TANH R10, R10 ;  /* 0x0000000a000a7308 */ /* 0x000e300000002400 */
        /* <DEDUP_REMOVED lines=15> */
[----:B------:R-:W0:Y:S01]  /*5760*/  MUFU.TANH R33, R33 ;  /* 0x0000002100217308 */ /* 0x000e220000002400 */
[----:B---34-:R-:W-:Y:S05]  /*5770*/  @!P1 BRA `(.L_x_496) ;  /* 0x00000000005c9947 */ /* 0x018fea0003800000 */
[----:B------:R-:W-:Y:S01]  /*5780*/  IMAD.IADD R30, R230, 0x1, R31 ;  /* 0x00000001e61e7824 */ /* 0x000fe200078e021f */
[----:B------:R-:W-:Y:S04]  /*5790*/  BSSY B1, `(.L_x_497) ;  /* 0x0000012000017945 */ /* 0x000fe80003800000 */
        /* <DEDUP_REMOVED lines=11> */
.L_x_498:
[----:B------:R-:W-:-:S06]  /*5850*/  UISETP.NE.AND UP1, UPT, UR6, 0x1, UPT ;  /* 0x000000010600788c */ /* 0x000fcc000bf25270 */
[----:B------:R-:W-:-:S05]  /*5860*/  PLOP3.LUT P0, PT, PT, PT, UP1, 0x80, 0x0 ;  /* 0x000000000000781c */ /* 0x000fca0003f0f018 */
[----:B------:R-:W-:-:S08]  /*5870*/  @UP1 ULDC UR4, c[0x0][0x754] ;  /* 0x0001d50000041ab9 */ /* 0x000fd00000000800 */
[----:B------:R-:W-:Y:S01]  /*5880*/  @P0 IMAD.HI.U32 R34, R30, UR4, RZ ;  /* 0x000000041e220c27 */ /* 0x000fe2000f8e00ff */
[----:B------:R-:W-:-:S04]  /*5890*/  @UP1 ULDC UR4, c[0x0][0x758] ;  /* 0x0001d60000041ab9 */ /* 0x000fc80000000800 */
[----:B------:R-:W-:-:S07]  /*58a0*/  @P0 SHF.R.U32.HI R30, RZ, UR4, R34 ;  /* 0x00000004ff1e0c19 */ /* 0x000fce0008011622 */
.L_x_499:
[----:B------:R-:W-:Y:S05]  /*58b0*/  BSYNC B1 ;  /* 0x0000000000017941 */ /* 0x000fea0003800000 */
.L_x_497:
[----:B------:R-:W-:-:S05]  /*58c0*/  IMAD R30, R30, UR6, R233 ;  /* 0x000000061e1e7c24 */ /* 0x000fca000f8e02e9 */
[----:B------:R-:W-:Y:S02]  /*58d0*/  VIMNMX R37, R37, R30, !PT ;  /* 0x0000001e25257248 */ /* 0x000fe40007fe0100 */
[----:B------:R-:W-:-:S07]  /*58e0*/  VIADDMNMX R225, R30, UR6, R225, PT ;  /* 0x000000061ee17c46 */ /* 0x000fce000b8001e1 */
.L_x_496:
[----:B------:R-:W-:-:S04]  /*58f0*/  VIADD R39, R31, 0x8 ;  /* 0x000000081f277836 */ /* 0x000fc80000000000 */
[----:B------:R-:W-:Y:S01]  /*5900*/  IMAD.IADD R31, R32, 0x1, R39 ;  /* 0x00000001201f7824 */ /* 0x000fe200078e0227 */
[----:B------:R-:W-:Y:S01]  /*5910*/  VIADDMNMX R224, R39, R35, R232, PT ;  /* 0x0000002327e07246 */ /* 0x000fe200038001e8 */
[----:B------:R-:W-:Y:S06]  /*5920*/  @!P1 BRA `(.L_x_500) ;  /* 0x00000000005c9947 */ /* 0x000fec0003800000 */
        /* <DEDUP_REMOVED lines=13> */
.L_x_502:
[----:B------:R-:W-:-:S06]  /*5a00*/  UISETP.NE.AND UP1, UPT, UR6, 0x1, UPT ;  /* 0x000000010600788c */ /* 0x000fcc000bf25270 */
[----:B------:R-:W-:-:S05]  /*5a10*/  PLOP3.LUT P0, PT, PT, PT, UP1, 0x80, 0x0 ;  /* 0x000000000000781c */ /* 0x000fca0003f0f018 */
[----:B------:R-:W-:-:S08]  /*5a20*/  @UP1 ULDC UR4, c[0x0][0x754] ;  /* 0x0001d50000041ab9 */ /* 0x000fd00000000800 */
[----:B------:R-:W-:Y:S01]  /*5a30*/  @P0 IMAD.HI.U32 R32, R30, UR4, RZ ;  /* 0x000000041e200c27 */ /* 0x000fe2000f8e00ff */
[----:B------:R-:W-:-:S04]  /*5a40*/  @UP1 ULDC UR4, c[0x0][0x758] ;  /* 0x0001d60000041ab9 */ /* 0x000fc80000000800 */
[----:B------:R-:W-:-:S07]  /*5a50*/  @P0 SHF.R.U32.HI R30, RZ, UR4, R32 ;  /* 0x00000004ff1e0c19 */ /* 0x000fce0008011620 */
.L_x_503:
[----:B------:R-:W-:Y:S05]  /*5a60*/  BSYNC B1 ;  /* 0x0000000000017941 */ /* 0x000fea0003800000 */
.L_x_501:
[----:B------:R-:W-:-:S05]  /*5a70*/  IMAD R30, R30, UR6, R233 ;  /* 0x000000061e1e7c24 */ /* 0x000fca000f8e02e9 */
[----:B------:R-:W-:Y:S02]  /*5a80*/  VIMNMX R31, R31, R30, !PT ;  /* 0x0000001e1f1f7248 */ /* 0x000fe40007fe0100 */
[----:B------:R-:W-:-:S07]  /*5a90*/  VIADDMNMX R224, R30, UR6, R224, PT ;  /* 0x000000061ee07c46 */ /* 0x000fce000b8001e0 */
.L_x_500:
[----:B------:R-:W3:Y:S01]  /*5aa0*/  S2R R227, SR_CTAID.X ;  /* 0x0000000000e37919 */ /* 0x000ee20000002500 */
[----:B------:R-:W-:Y:S01]  /*5ab0*/  LOP3.LUT R42, R42, 0xffffffef, RZ, 0xc0, !PT ;  /* 0xffffffef2a2a7812 */ /* 0x000fe200078ec0ff */
        /* <DEDUP_REMOVED lines=26> */
[----:B---3--:R-:W-:-:S05]  /*5c60*/  IMAD R227, R227, -0x50, RZ ;  /* 0xffffffb0e3e37824 */ /* 0x008fca00078e02ff */
        /* <DEDUP_REMOVED lines=12> */
[----:B0-----:R-:W-:Y:S01]  /*5d30*/  FSEL R41, R11, -INF , !P3 ;  /* 0xff8000000b297808 */ /* 0x001fe20005800000 */
[--C-:B-1----:R-:W-:Y:S01]  /*5d40*/  FFMA.FTZ R30, R30, UR4, -R6.reuse ;  /* 0x000000041e1e7c23 */ /* 0x102fe20008010806 */
        /* <DEDUP_REMOVED lines=9> */
[----:B------:R-:W-:Y:S01]  /*5de0*/  ISETP.LT.OR P4, PT, R225, 0x12, P4 ;  /* 0x00000012e100780c */ /* 0x000fe20002781670 */
[----:B------:R-:W-:Y:S01]  /*5df0*/  FFMA.FTZ R13, -R13, R13, 1 ;  /* 0x3f8000000d0d7423 */ /* 0x000fe2000001010d */
[----:B------:R-:W-:Y:S01]  /*5e00*/  ISETP.GT.AND P2, PT, R37, 0x21, !P0 ;  /* 0x000000212500780c */ /* 0x000fe20004744270 */
[----:B--2---:R-:W-:Y:S01]  /*5e10*/  FFMA.FTZ R226, R226, UR4, -R5 ;  /* 0x00000004e2e27c23 */ /* 0x004fe20008010805 */
[----:B------:R-:W-:-:S02]  /*5e20*/  ISETP.LT.OR P3, PT, R225, 0x21, P3 ;  /* 0x00000021e100780c */ /* 0x000fc40001f61670 */
[----:B------:R-:W-:Y:S02]  /*5e30*/  ISETP.GE.AND P5, PT, R227, 0x31, PT ;  /* 0x00000031e300780c */ /* 0x000fe40003fa6270 */
[----:B------:R-:W-:Y:S01]  /*5e40*/  FSEL R35, R12, -INF , !P4 ;  /* 0xff8000000c237808 */ /* 0x000fe20006000000 */
[----:B------:R-:W-:Y:S01]  /*5e50*/  MUFU.EX2 R226, R226 ;  /* 0x000000e200e27308 */ /* 0x000fe20000000800 */
[----:B------:R-:W-:Y:S02]  /*5e60*/  ISETP.LT.OR P2, PT, R225, 0x22, P2 ;  /* 0x00000022e100780c */ /* 0x000fe40001741670 */
[C---:B------:R-:W-:Y:S01]  /*5e70*/  FSEL R34, R15.reuse, -INF , !P3 ;  /* 0xff8000000f227808 */ /* 0x040fe20005800000 */
[----:B------:R-:W-:Y:S01]  /*5e80*/  FFMA.FTZ R15, -R15, R15, 1 ;  /* 0x3f8000000f0f7423 */ /* 0x000fe2000001010f */
[----:B------:R-:W-:Y:S02]  /*5e90*/  ISETP.GE.AND P4, PT, R227, 0x32, PT ;  /* 0x00000032e300780c */ /* 0x000fe40003f86270 */
[----:B------:R-:W-:Y:S01]  /*5ea0*/  ISETP.GT.AND P3, PT, R37, 0x30, !P5 ;  /* 0x000000302500780c */ /* 0x000fe20006f64270 */
[----:B------:R-:W-:Y:S01]  /*5eb0*/  FFMA.FTZ R34, R34, UR4, -R6 ;  /* 0x0000000422227c23 */ /* 0x000fe20008010806 */
[----:B------:R-:W-:-:S02]  /*5ec0*/  FSEL R36, R20, -INF , !P2 ;  /* 0xff80000014247808 */ /* 0x000fc40005000000 */
[----:B------:R-:W-:Y:S02]  /*5ed0*/  ISETP.GT.AND P2, PT, R37, 0x31, !P4 ;  /* 0x000000312500780c */ /* 0x000fe40006744270 */
[C---:B------:R-:W-:Y:S02]  /*5ee0*/  ISETP.LT.OR P3, PT, R225.reuse, 0x31, P3 ;  /* 0x00000031e100780c */ /* 0x040fe40001f61670 */
[----:B------:R-:W-:Y:S02]  /*5ef0*/  ISETP.LT.OR P2, PT, R225, 0x32, P2 ;  /* 0x00000032e100780c */ /* 0x000fe40001741670 */
[----:B------:R-:W-:Y:S02]  /*5f00*/  FSEL R39, R23, -INF , !P3 ;  /* 0xff80000017277808 */ /* 0x000fe40005800000 */
[----:B------:R-:W-:Y:S02]  /*5f10*/  ISETP.GE.AND P3, PT, R227, 0x41, PT ;  /* 0x00000041e300780c */ /* 0x000fe40003f66270 */
[----:B------:R-:W-:-:S02]  /*5f20*/  FSEL R38, R24, -INF , !P2 ;  /* 0xff80000018267808 */ /* 0x000fc40005000000 */
[----:B------:R-:W-:Y:S02]  /*5f30*/  ISETP.GT.AND P2, PT, R37, 0x40, !P3 ;  /* 0x000000402500780c */ /* 0x000fe40005f44270 */
[----:B------:R-:W-:Y:S02]  /*5f40*/  ISETP.GE.AND P6, PT, R227, 0x1, PT ;  /* 0x00000001e300780c */ /* 0x000fe40003fc6270 */
[----:B------:R-:W-:Y:S02]  /*5f50*/  ISETP.LT.OR P2, PT, R225, 0x41, P2 ;  /* 0x00000041e100780c */ /* 0x000fe40001741670 */
[----:B------:R-:W-:Y:S02]  /*5f60*/  @P1 LOP3.LUT R42, R42, 0x10, RZ, 0xfc, !PT ;  /* 0x000000102a2a1812 */ /* 0x000fe400078efcff */
[----:B------:R-:W-:Y:S02]  /*5f70*/  FSEL R32, R27, -INF , !P2 ;  /* 0xff8000001b207808 */ /* 0x000fe40005000000 */
[----:B------:R-:W-:-:S02]  /*5f80*/  ISETP.GT.AND P2, PT, R37, RZ, !P6 ;  /* 0x000000ff2500720c */ /* 0x000fc40007744270 */
[----:B------:R-:W-:Y:S01]  /*5f90*/  ISETP.GT.AND P6, PT, R31, RZ, !P6 ;  /* 0x000000ff1f00720c */ /* 0x000fe200077c4270 */
[--C-:B------:R-:W-:Y:S01]  /*5fa0*/  FFMA.FTZ R32, R32, UR4, -R6.reuse ;  /* 0x0000000420207c23 */ /* 0x100fe20008010806 */
[----:B------:R-:W-:Y:S02]  /*5fb0*/  ISETP.LT.OR P2, PT, R225, 0x1, P2 ;  /* 0x00000001e100780c */ /* 0x000fe40001741670 */
[----:B------:R-:W-:Y:S02]  /*5fc0*/  ISETP.LT.OR P6, PT, R224, 0x1, P6 ;  /* 0x00000001e000780c */ /* 0x000fe400037c1670 */
[----:B------:R-:W-:Y:S02]  /*5fd0*/  FSEL R43, R7, -INF , !P2 ;  /* 0xff800000072b7808 */ /* 0x000fe40005000000 */
[----:B------:R-:W-:Y:S02]  /*5fe0*/  ISETP.GE.AND P2, PT, R227, 0x42, PT ;  /* 0x00000042e300780c */ /* 0x000fe40003f46270 */
[----:B------:R-:W-:Y:S01]  /*5ff0*/  ISETP.GT.AND P0, PT, R31, 0x21, !P0 ;  /* 0x000000211f00780c */ /* 0x000fe20004704270 */
[----:B------:R-:W-:Y:S01]  /*6000*/  FFMA.FTZ R43, R43, UR4, -R6 ;  /* 0x000000042b2b7c23 */ /* 0x000fe20008010806 */
[----:B------:R-:W-:-:S02]  /*6010*/  ISETP.GT.AND P1, PT, R37, 0x41, !P2 ;  /* 0x000000412500780c */ /* 0x000fc40005724270 */
[----:B------:R-:W-:Y:S02]  /*6020*/  ISETP.GT.AND P5, PT, R31, 0x30, !P5 ;  /* 0x000000301f00780c */ /* 0x000fe40006fa4270 */
[----:B------:R-:W-:Y:S01]  /*6030*/  ISETP.LT.OR P1, PT, R225, 0x42, P1 ;  /* 0x00000042e100780c */ /* 0x000fe20000f21670 */
[----:B------:R-:W-:Y:S01]  /*6040*/  MUFU.EX2 R43, R43 ;  /* 0x0000002b002b7308 */ /* 0x000fe20000000800 */
[C---:B------:R-:W-:Y:S01]  /*6050*/  FSEL R225, R9.reuse, -INF , !P6 ;  /* 0xff80000009e17808 */ /* 0x040fe20007000000 */
[----:B------:R-:W-:Y:S01]  /*6060*/  FFMA.FTZ R9, -R9, R9, 1 ;  /* 0x3f80000009097423 */ /* 0x000fe20000010109 */
[----:B------:R-:W-:Y:S01]  /*6070*/  ISETP.GE.AND P6, PT, R227, 0x12, PT ;  /* 0x00000012e300780c */ /* 0x000fe20003fc6270 */
[----:B------:R-:W-:Y:S01]  /*6080*/  IMAD R227, R18, 0x4, R17 ;  /* 0x0000000412e37824 */ /* 0x000fe200078e0211 */
[----:B------:R-:W-:Y:S01]  /*6090*/  FSEL R37, R28, -INF , !P1 ;  /* 0xff8000001c257808 */ /* 0x000fe20004800000 */
[----:B------:R-:W-:Y:S01]  /*60a0*/  FFMA.FTZ R225, R225, UR4, -R5 ;  /* 0x00000004e1e17c23 */ /* 0x000fe20008010805 */
[----:B------:R-:W-:-:S02]  /*60b0*/  LOP3.LUT P1, RZ, R42, 0x10, RZ, 0xc0, !PT ;  /* 0x000000102aff7812 */ /* 0x000fc4000782c0ff */
[----:B------:R-:W0:Y:S01]  /*60c0*/  LDS R42, [R227+0x2c300] ;  /* 0x02c30000e32a7984 */ /* 0x000e220000000800 */
[----:B------:R-:W-:Y:S01]  /*60d0*/  ISETP.GT.AND P6, PT, R31, 0x11, !P6 ;  /* 0x000000111f00780c */ /* 0x000fe200077c4270 */
[----:B------:R-:W-:Y:S01]  /*60e0*/  FFMA.FTZ R37, R37, UR4, -R6 ;  /* 0x0000000425257c23 */ /* 0x000fe20008010806 */
[C---:B------:R-:W-:Y:S01]  /*60f0*/  ISETP.GT.AND P1, PT, R31.reuse, 0x20, !P1 ;  /* 0x000000201f00780c */ /* 0x040fe20004f24270 */
[----:B------:R-:W1:Y:S01]  /*6100*/  MUFU.EX2 R225, R225 ;  /* 0x000000e100e17308 */ /* 0x000e620000000800 */
[C---:B------:R-:W-:Y:S02]  /*6110*/  ISETP.GT.AND P4, PT, R31.reuse, 0x31, !P4 ;  /* 0x000000311f00780c */ /* 0x040fe40006784270 */
[C---:B------:R-:W-:Y:S02]  /*6120*/  ISETP.GT.AND P3, PT, R31.reuse, 0x40, !P3 ;  /* 0x000000401f00780c */ /* 0x040fe40005f64270 */
[----:B------:R-:W-:Y:S02]  /*6130*/  ISETP.GT.AND P2, PT, R31, 0x41, !P2 ;  /* 0x000000411f00780c */ /* 0x000fe40005744270 */
[----:B------:R-:W2:Y:S01]  /*6140*/  LDS R31, [R227+0x2c320] ;  /* 0x02c32000e31f7984 */ /* 0x000ea20000000800 */
[----:B------:R-:W-:-:S02]  /*6150*/  WARPGROUP.DEPBAR.LE gsb0, 0x0 ;  /* 0x00008000000079c5 */ /* 0x000fc40000010000 */
[C---:B------:R-:W-:Y:S02]  /*6160*/  ISETP.LT.OR P6, PT, R224.reuse, 0x12, P6 ;  /* 0x00000012e000780c */ /* 0x040fe400037c1670 */
[C---:B------:R-:W-:Y:S02]  /*6170*/  ISETP.LT.OR P1, PT, R224.reuse, 0x21, P1 ;  /* 0x00000021e000780c */ /* 0x040fe40000f21670 */
[C---:B------:R-:W-:Y:S02]  /*6180*/  ISETP.LT.OR P0, PT, R224.reuse, 0x22, P0 ;  /* 0x00000022e000780c */ /* 0x040fe40000701670 */
[C---:B------:R-:W-:Y:S02]  /*6190*/  ISETP.LT.OR P5, PT, R224.reuse, 0x31, P5 ;  /* 0x00000031e000780c */ /* 0x040fe40002fa1670 */
[C---:B------:R-:W-:Y:S02]  /*61a0*/  ISETP.LT.OR P4, PT, R224.reuse, 0x32, P4 ;  /* 0x00000032e000780c */ /* 0x040fe40002781670 */
[----:B------:R-:W-:-:S02]  /*61b0*/  ISETP.LT.OR P3, PT, R224, 0x41, P3 ;  /* 0x00000041e000780c */ /* 0x000fc40001f61670 */
[----:B------:R-:W-:Y:S01]  /*61c0*/  ISETP.LT.OR P2, PT, R224, 0x42, P2 ;  /* 0x00000042e000780c */ /* 0x000fe20001741670 */
[--C-:B0-----:R-:W-:Y:S01]  /*61d0*/  FADD.FTZ R44, R44, -R42.reuse ;  /* 0x8000002a2c2c7221 */ /* 0x101fe20000010000 */
        /* <DEDUP_REMOVED lines=8> */
[----:B------:R-:W-:-:S02]  /*6260*/  FADD.FTZ R42, R221, -R42 ;  /* 0x8000002add2a7221 */ /* 0x000fc40000010000 */
[----:B------:R-:W0:Y:S01]  /*6270*/  MUFU.EX2 R221, R30 ;  /* 0x0000001e00dd7308 */ /* 0x000e220000000800 */
[--C-:B--2---:R-:W-:Y:S01]  /*6280*/  FADD.FTZ R46, R46, -R31.reuse ;  /* 0x8000001f2e2e7221 */ /* 0x104fe20000010000 */
        /* <DEDUP_REMOVED lines=9> */
[C---:B-1----:R-:W-:Y:S01]  /*6320*/  F2FP.BF16.F32.PACK_AB R31, R226.reuse, R225 ;  /* 0x000000e1e21f723e */ /* 0x042fe200000010ff */
[----:B------:R-:W-:Y:S01]  /*6330*/  FMUL.FTZ R46, R225, R46 ;  /* 0x0000002ee12e7220 */ /* 0x000fe20000410000 */
[----:B------:R-:W-:-:S03]  /*6340*/  FMUL.FTZ R47, R226, R47 ;  /* 0x0000002fe22f7220 */ /* 0x000fc60000410000 */
[----:B------:R-:W-:Y:S01]  /*6350*/  FMUL.FTZ R46, R46, R9 ;  /* 0x000000092e2e7220 */ /* 0x000fe20000410000 */
[C---:B0-----:R-:W-:Y:S01]  /*6360*/  F2FP.BF16.F32.PACK_AB R30, R221.reuse, R43 ;  /* 0x0000002bdd1e723e */ /* 0x041fe200000010ff */
[----:B------:R-:W-:Y:S01]  /*6370*/  BAR.SYNC.DEFER_BLOCKING 0x9, 0x100 ;  /* 0x0244000000007b1d */ /* 0x000fe20000010000 */
[----:B------:R-:W-:Y:S01]  /*6380*/  FMUL.FTZ R45, R221, R45 ;  /* 0x0000002ddd2d7220 */ /* 0x000fe20000410000 */
[----:B------:R-:W-:Y:S01]  /*6390*/  FFMA.FTZ R221, R35, UR4, -R6 ;  /* 0x0000000423dd7c23 */ /* 0x000fe20008010806 */
[----:B------:R-:W-:Y:S01]  /*63a0*/  FMUL.FTZ R43, R43, R44 ;  /* 0x0000002c2b2b7220 */ /* 0x000fe20000410000 */
[----:B------:R-:W-:Y:S01]  /*63b0*/  FMUL.FTZ R47, R47, R10 ;  /* 0x0000000a2f2f7220 */ /* 0x000fe20000410000 */
[----:B------:R-:W-:Y:S01]  /*63c0*/  FFMA.FTZ R10, -R14, R14, 1 ;  /* 0x3f8000000e0a7423 */ /* 0x000fe2000001010e */
[----:B------:R-:W-:Y:S08]  /*63d0*/  MUFU.EX2 R44, R221 ;  /* 0x000000dd002c7308 */ /* 0x000ff00000000800 */
[----:B------:R0:W1:Y:S02]  /*63e0*/  MUFU.EX2 R35, R34 ;  /* 0x0000002200237308 */ /* 0x0000640000000800 */
[----:B0-----:R-:W-:Y:S01]  /*63f0*/  FFMA.FTZ R34, -R20, R20, 1 ;  /* 0x3f80000014227423 */ /* 0x001fe20000010114 */
[----:B------:R0:W-:Y:S01]  /*6400*/  STSM.16.M88.2 [R0+0x2c500], R30 ;  /* 0x02c5001e00007844 */ /* 0x0001e20000000100 */
[----:B-1----:R-:W-:-:S04]  /*6410*/  FMUL.FTZ R20, R35, R52 ;  /* 0x0000003423147220 */ /* 0x002fc80000410000 */
[----:B------:R-:W-:Y:S01]  /*6420*/  FMUL.FTZ R20, R20, R15 ;  /* 0x0000000f14147220 */ /* 0x000fe20000410000 */
[----:B0-----:R-:W-:Y:S01]  /*6430*/  FFMA.FTZ R30, -R8, R8, 1 ;  /* 0x3f800000081e7423 */ /* 0x001fe20000010108 */
[--C-:B------:R-:W-:Y:S01]  /*6440*/  FFMA.FTZ R8, R36, UR4, -R6.reuse ;  /* 0x0000000424087c23 */ /* 0x100fe20008010806 */
[----:B------:R-:W-:Y:S01]  /*6450*/  FFMA.FTZ R31, R39, UR4, -R6 ;  /* 0x00000004271f7c23 */ /* 0x000fe20008010806 */
[----:B------:R-:W-:Y:S01]  /*6460*/  FFMA.FTZ R39, -R12, R12, 1 ;  /* 0x3f8000000c277423 */ /* 0x000fe2000001010c */
[----:B------:R-:W-:Y:S01]  /*6470*/  FMUL.FTZ R12, R44, R49 ;  /* 0x000000312c0c7220 */ /* 0x000fe20000410000 */
[----:B------:R-:W-:Y:S01]  /*6480*/  FMUL.FTZ R45, R45, R30 ;  /* 0x0000001e2d2d7220 */ /* 0x000fe20000410000 */
[----:B------:R-:W-:Y:S01]  /*6490*/  FFMA.FTZ R30, -R11, R11, 1 ;  /* 0x3f8000000b1e7423 */ /* 0x000fe2000001010b */
[----:B------:R-:W0:Y:S01]  /*64a0*/  MUFU.EX2 R8, R8 ;  /* 0x0000000800087308 */ /* 0x000e220000000800 */
[----:B------:R-:W-:Y:S01]  /*64b0*/  FMUL.FTZ R12, R12, R39 ;  /* 0x000000270c0c7220 */ /* 0x000fe20000410000 */
[----:B------:R-:W-:Y:S01]  /*64c0*/  FMUL.FTZ R11, R41, R48 ;  /* 0x00000030290b7220 */ /* 0x000fe20000410000 */
[----:B------:R-:W-:-:S03]  /*64d0*/  FFMA.FTZ R49, -R24, R24, 1 ;  /* 0x3f80000018317423 */ /* 0x000fc60000010118 */
[----:B------:R-:W-:Y:S01]  /*64e0*/  FMUL.FTZ R11, R11, R30 ;  /* 0x0000001e0b0b7220 */ /* 0x000fe20000410000 */
[----:B------:R-:W-:Y:S01]  /*64f0*/  FFMA.FTZ R30, R38, UR4, -R6 ;  /* 0x00000004261e7c23 */ /* 0x000fe20008010806 */
[----:B------:R-:W1:Y:S01]  /*6500*/  MUFU.EX2 R31, R31 ;  /* 0x0000001f001f7308 */ /* 0x000e620000000800 */
[----:B------:R-:W-:-:S07]  /*6510*/  FFMA.FTZ R6, -R27, R27, 1 ;  /* 0x3f8000001b067423 */ /* 0x000fce000001011b */
[----:B------:R-:W2:Y:S01]  /*6520*/  MUFU.EX2 R39, R32 ;  /* 0x0000002000277308 */ /* 0x000ea20000000800 */
[C---:B0-----:R-:W-:Y:S01]  /*6530*/  FMUL.FTZ R53, R8.reuse, R53 ;  /* 0x0000003508357220 */ /* 0x041fe20000410000 */
[----:B------:R-:W-:Y:S02]  /*6540*/  F2FP.BF16.F32.PACK_AB R8, R8, R35 ;  /* 0x000000230808723e */ /* 0x000fe400000010ff */
[----:B------:R-:W-:Y:S01]  /*6550*/  F2FP.BF16.F32.PACK_AB R35, R47, R46 ;  /* 0x0000002e2f23723e */ /* 0x000fe200000010ff */
[----:B------:R-:W-:Y:S01]  /*6560*/  FMUL.FTZ R15, R53, R34 ;  /* 0x00000022350f7220 */ /* 0x000fe20000410000 */
[----:B------:R-:W-:Y:S02]  /*6570*/  FFMA.FTZ R34, -R23, R23, 1 ;  /* 0x3f80000017227423 */ /* 0x000fe40000010117 */
[----:B------:R0:W3:Y:S01]  /*6580*/  MUFU.EX2 R32, R37 ;  /* 0x0000002500207308 */ /* 0x0000e20000000800 */
[----:B-1----:R-:W-:-:S04]  /*6590*/  FMUL.FTZ R23, R31, R216 ;  /* 0x000000d81f177220 */ /* 0x002fc80000410000 */
[----:B------:R-:W-:Y:S01]  /*65a0*/  FMUL.FTZ R23, R23, R34 ;  /* 0x0000002217177220 */ /* 0x000fe20000410000 */
[----:B------:R-:W-:Y:S01]  /*65b0*/  FFMA.FTZ R34, -R7, R7, 1 ;  /* 0x3f80000007227423 */ /* 0x000fe20000010107 */
[--C-:B------:R-:W-:Y:S01]  /*65c0*/  FFMA.FTZ R7, R40, UR4, -R5.reuse ;  /* 0x0000000428077c23 */ /* 0x100fe20008010805 */
[----:B------:R-:W1:Y:S01]  /*65d0*/  MUFU.EX2 R30, R30 ;  /* 0x0000001e001e7308 */ /* 0x000e620000000800 */
[----:B--2---:R-:W-:Y:S01]  /*65e0*/  FMUL.FTZ R27, R39, R220 ;  /* 0x000000dc271b7220 */ /* 0x004fe20000410000 */
[----:B0-----:R-:W-:Y:S01]  /*65f0*/  FFMA.FTZ R37, -R28, R28, 1 ;  /* 0x3f8000001c257423 */ /* 0x001fe2000001011c */
[----:B------:R-:W-:Y:S02]  /*6600*/  FMUL.FTZ R34, R43, R34 ;  /* 0x000000222b227220 */ /* 0x000fe40000410000 */
[----:B------:R-:W-:Y:S01]  /*6610*/  FMUL.FTZ R27, R27, R6 ;  /* 0x000000061b1b7220 */ /* 0x000fe20000410000 */
[----:B------:R-:W-:Y:S02]  /*6620*/  FSEL R6, R14, -INF , !P6 ;  /* 0xff8000000e067808 */ /* 0x000fe40007000000 */
[----:B------:R-:W0:Y:S01]  /*6630*/  MUFU.EX2 R7, R7 ;  /* 0x0000000700077308 */ /* 0x000e220000000800 */
[C---:B---3--:R-:W-:Y:S01]  /*6640*/  FMUL.FTZ R28, R32.reuse, R42 ;  /* 0x0000002a201c7220 */ /* 0x048fe20000410000 */
[----:B------:R-:W-:Y:S01]  /*6650*/  F2FP.BF16.F32.PACK_AB R32, R32, R39 ;  /* 0x000000272020723e */ /* 0x000fe200000010ff */
[----:B------:R-:W-:Y:S01]  /*6660*/  FFMA.FTZ R36, R6, UR4, -R5 ;  /* 0x0000000406247c23 */ /* 0x000fe20008010805 */
[----:B------:R-:W-:Y:S01]  /*6670*/  FSEL R6, R21, -INF , !P1 ;  /* 0xff80000015067808 */ /* 0x000fe20004800000 */
[----:B------:R-:W-:Y:S01]  /*6680*/  FMUL.FTZ R28, R28, R37 ;  /* 0x000000251c1c7220 */ /* 0x000fe20000410000 */
[----:B------:R-:W-:-:S03]  /*6690*/  F2FP.BF16.F32.PACK_AB R34, R45, R34 ;  /* 0x000000222d22723e */ /* 0x000fc600000010ff */
[----:B------:R-:W2:Y:S01]  /*66a0*/  MUFU.EX2 R36, R36 ;  /* 0x0000002400247308 */ /* 0x000ea20000000800 */
[----:B------:R-:W-:Y:S01]  /*66b0*/  FFMA.FTZ R9, R6, UR4, -R5 ;  /* 0x0000000406097c23 */ /* 0x000fe20008010805 */
[----:B------:R-:W-:Y:S01]  /*66c0*/  FSEL R6, R22, -INF , !P0 ;  /* 0xff80000016067808 */ /* 0x000fe20004000000 */
[C---:B-1----:R-:W-:Y:S01]  /*66d0*/  FMUL.FTZ R24, R30.reuse, R217 ;  /* 0x000000d91e187220 */ /* 0x042fe20000410000 */
[----:B------:R-:W-:-:S03]  /*66e0*/  F2FP.BF16.F32.PACK_AB R30, R30, R31 ;  /* 0x0000001f1e1e723e */ /* 0x000fc600000010ff */
[----:B------:R-:W-:Y:S01]  /*66f0*/  FFMA.FTZ R38, R6, UR4, -R5 ;  /* 0x0000000406267c23 */ /* 0x000fe20008010805 */
[----:B------:R-:W1:Y:S01]  /*6700*/  MUFU.EX2 R9, R9 ;  /* 0x0000000900097308 */ /* 0x000e620000000800 */
[----:B------:R-:W-:Y:S01]  /*6710*/  FSEL R6, R25, -INF , !P5 ;  /* 0xff80000019067808 */ /* 0x000fe20006800000 */
[----:B0-----:R-:W-:Y:S01]  /*6720*/  FMUL.FTZ R14, R7, R50 ;  /* 0x00000032070e7220 */ /* 0x001fe20000410000 */
[----:B------:R-:W-:-:S03]  /*6730*/  FMUL.FTZ R24, R24, R49 ;  /* 0x0000003118187220 */ /* 0x000fc60000410000 */
[----:B------:R-:W-:Y:S01]  /*6740*/  FMUL.FTZ R14, R14, R13 ;  /* 0x0000000d0e0e7220 */ /* 0x000fe20000410000 */
[----:B------:R-:W-:Y:S01]  /*6750*/  FFMA.FTZ R43, R6, UR4, -R5 ;  /* 0x00000004062b7c23 */ /* 0x000fe20008010805 */
[----:B------:R-:W-:Y:S02]  /*6760*/  VIADD R13, R17, 0x2c500 ;  /* 0x0002c500110d7836 */ /* 0x000fe40000000000 */
[----:B--2---:R-:W-:Y:S01]  /*6770*/  FMUL.FTZ R37, R36, R51 ;  /* 0x0000003324257220 */ /* 0x004fe20000410000 */
[----:B------:R-:W-:Y:S01]  /*6780*/  FSEL R6, R26, -INF , !P4 ;  /* 0xff8000001a067808 */ /* 0x000fe20006000000 */
[----:B------:R-:W0:Y:S01]  /*6790*/  MUFU.EX2 R38, R38 ;  /* 0x0000002600267308 */ /* 0x000e220000000800 */
[----:B------:R-:W-:Y:S01]  /*67a0*/  F2FP.BF16.F32.PACK_AB R7, R36, R7 ;  /* 0x000000072407723e */ /* 0x000fe200000010ff */
[----:B------:R-:W-:Y:S01]  /*67b0*/  FMUL.FTZ R37, R37, R10 ;  /* 0x0000000a25257220 */ /* 0x000fe20000410000 */
[----:B------:R-:W-:Y:S01]  /*67c0*/  FFMA.FTZ R10, -R21, R21, 1 ;  /* 0x3f800000150a7423 */ /* 0x000fe20000010115 */
[----:B------:R-:W-:Y:S01]  /*67d0*/  SHF.R.U32.HI R21, RZ, 0x4, R13 ;  /* 0x00000004ff157819 */ /* 0x000fe2000001160d */
[--C-:B------:R-:W-:Y:S01]  /*67e0*/  FFMA.FTZ R42, R6, UR4, -R5.reuse ;  /* 0x00000004062a7c23 */ /* 0x100fe20008010805 */
[----:B-1----:R-:W-:Y:S01]  /*67f0*/  FMUL.FTZ R13, R9, R54 ;  /* 0x00000036090d7220 */ /* 0x002fe20000410000 */
[C---:B------:R-:W-:Y:S01]  /*6800*/  FSEL R6, R29.reuse, -INF , !P3 ;  /* 0xff8000001d067808 */ /* 0x040fe20005800000 */
[----:B------:R-:W1:Y:S01]  /*6810*/  MUFU.EX2 R43, R43 ;  /* 0x0000002b002b7308 */ /* 0x000e620000000800 */
[----:B------:R-:W-:Y:S01]  /*6820*/  FFMA.FTZ R29, -R29, R29, 1 ;  /* 0x3f8000001d1d7423 */ /* 0x000fe2000001011d */
[----:B------:R-:W-:Y:S01]  /*6830*/  FMUL.FTZ R13, R13, R10 ;  /* 0x0000000a0d0d7220 */ /* 0x000fe20000410000 */
[----:B------:R-:W-:Y:S01]  /*6840*/  LOP3.LUT R10, R21, 0x3fff, RZ, 0xc0, !PT ;  /* 0x00003fff150a7812 */ /* 0x000fe200078ec0ff */
[----:B------:R-:W-:Y:S01]  /*6850*/  FFMA.FTZ R21, R6, UR4, -R5 ;  /* 0x0000000406157c23 */ /* 0x000fe20008010805 */
[----:B------:R-:W-:-:S02]  /*6860*/  FSEL R6, R33, -INF , !P2 ;  /* 0xff80000021067808 */ /* 0x000fc40005000000 */
[----:B------:R-:W-:Y:S01]  /*6870*/  LOP3.LUT R10, R10, 0x80000, RZ, 0xfc, !PT ;  /* 0x000800000a0a7812 */ /* 0x000fe200078efcff */
[----:B------:R-:W2:Y:S01]  /*6880*/  MUFU.EX2 R42, R42 ;  /* 0x0000002a002a7308 */ /* 0x000ea20000000800 */
[----:B0-----:R-:W-:Y:S01]  /*6890*/  F2FP.BF16.F32.PACK_AB R9, R38, R9 ;  /* 0x000000092609723e */ /* 0x001fe200000010ff */
[----:B------:R-:W-:Y:S01]  /*68a0*/  FFMA.FTZ R6, R6, UR4, -R5 ;  /* 0x0000000406067c23 */ /* 0x000fe20008010805 */
[----:B------:R-:W-:Y:S01]  /*68b0*/  FMUL.FTZ R40, R38, R55 ;  /* 0x0000003726287220 */ /* 0x000fe20000410000 */
[----:B------:R-:W-:Y:S01]  /*68c0*/  VIADD R5, R10, 0x80 ;  /* 0x000000800a057836 */ /* 0x000fe20000000000 */
[----:B------:R-:W-:Y:S01]  /*68d0*/  F2FP.BF16.F32.PACK_AB R36, R12, R11 ;  /* 0x0000000b0c24723e */ /* 0x000fe200000010ff */
[----:B------:R-:W-:Y:S01]  /*68e0*/  VIADD R49, R10, 0x180 ;  /* 0x000001800a317836 */ /* 0x000fe20000000000 */
[----:B------:R-:W-:Y:S01]  /*68f0*/  F2FP.BF16.F32.PACK_AB R37, R37, R14 ;  /* 0x0000000e2525723e */ /* 0x000fe200000010ff */
[----:B------:R0:W3:Y:S01]  /*6900*/  MUFU.EX2 R48, R6 ;  /* 0x0000000600307308 */ /* 0x0000e20000000800 */
[----:B------:R-:W-:Y:S01]  /*6910*/  R2UR UR4, R5 ;  /* 0x00000000050472ca */ /* 0x000fe200000e0000 */
[----:B------:R-:W-:Y:S01]  /*6920*/  FFMA.FTZ R5, -R22, R22, 1 ;  /* 0x3f80000016057423 */ /* 0x000fe20000010116 */
[C---:B------:R-:W-:Y:S01]  /*6930*/  VIADD R22, R10.reuse, 0x100 ;  /* 0x000001000a167836 */ /* 0x040fe20000000000 */
[----:B------:R-:W-:Y:S01]  /*6940*/  F2FP.BF16.F32.PACK_AB R12, R15, R20 ;  /* 0x000000140f0c723e */ /* 0x000fe200000010ff */
[----:B------:R-:W-:-:S02]  /*6950*/  VIADD R15, R10, 0x30 ;  /* 0x000000300a0f7836 */ /* 0x000fc40000000000 */
[----:B------:R-:W-:Y:S01]  /*6960*/  FMUL.FTZ R40, R40, R5 ;  /* 0x0000000528287220 */ /* 0x000fe20000410000 */
[----:B-1----:R-:W-:Y:S01]  /*6970*/  FMUL.FTZ R5, R43, R218 ;  /* 0x000000da2b057220 */ /* 0x002fe20000410000 */
[----:B------:R-:W1:Y:S01]  /*6980*/  MUFU.EX2 R21, R21 ;  /* 0x0000001500157308 */ /* 0x000e620000000800 */
[----:B0-----:R-:W-:Y:S01]  /*6990*/  FFMA.FTZ R6, -R33, R33, 1 ;  /* 0x3f80000021067423 */ /* 0x001fe20000010121 */
[----:B--2---:R-:W-:Y:S01]  /*69a0*/  F2FP.BF16.F32.PACK_AB R31, R42, R43 ;  /* 0x0000002b2a1f723e */ /* 0x004fe200000010ff */
[----:B------:R-:W-:Y:S01]  /*69b0*/  VIADD R20, R10, 0xb0 ;  /* 0x000000b00a147836 */ /* 0x000fe20000000000 */
[----:B------:R-:W-:Y:S01]  /*69c0*/  R2UR UR5, R22 ;  /* 0x00000000160572ca */ /* 0x000fe200000e0000 */
[----:B------:R-:W-:Y:S01]  /*69d0*/  FFMA.FTZ R22, -R25, R25, 1 ;  /* 0x3f80000019167423 */ /* 0x000fe20000010119 */
[----:B------:R-:W-:Y:S01]  /*69e0*/  FFMA.FTZ R25, -R26, R26, 1 ;  /* 0x3f8000001a197423 */ /* 0x000fe2000001011a */
[----:B------:R-:W-:Y:S01]  /*69f0*/  FMUL.FTZ R26, R42, R219 ;  /* 0x000000db2a1a7220 */ /* 0x000fe20000410000 */
[----:B------:R-:W-:Y:S01]  /*6a00*/  F2FP.BF16.F32.PACK_AB R13, R40, R13 ;  /* 0x0000000d280d723e */ /* 0x000fe200000010ff */
[----:B---3--:R-:W-:Y:S01]  /*6a10*/  FMUL.FTZ R223, R48, R223 ;  /* 0x000000df30df7220 */ /* 0x008fe20000410000 */
[----:B------:R-:W-:Y:S01]  /*6a20*/  FMUL.FTZ R5, R5, R22 ;  /* 0x0000001605057220 */ /* 0x000fe20000410000 */
[----:B------:R-:W-:-:S02]  /*6a30*/  IMAD R22, R4, 0x2000, R17 ;  /* 0x0000200004167824 */ /* 0x000fc400078e0211 */
[----:B------:R-:W-:Y:S01]  /*6a40*/  FMUL.FTZ R26, R26, R25 ;  /* 0x000000191a1a7220 */ /* 0x000fe20000410000 */
[----:B------:R-:W-:Y:S01]  /*6a50*/  FMUL.FTZ R50, R223, R6 ;  /* 0x00000006df327220 */ /* 0x000fe20000410000 */
[----:B------:R-:W-:Y:S01]  /*6a60*/  F2FP.BF16.F32.PACK_AB R6, R44, R41 ;  /* 0x000000292c06723e */ /* 0x000fe200000010ff */
[----:B------:R-:W-:Y:S01]  /*6a70*/  UMOV UR10, UR4 ;  /* 0x00000004000a7c82 */ /* 0x000fe20008000000 */
[----:B------:R-:W-:Y:S01]  /*6a80*/  R2UR UR58, R10 ;  /* 0x000000000a3a72ca */ /* 0x000fe200000e0000 */
[----:B-1----:R-:W-:Y:S01]  /*6a90*/  FMUL.FTZ R222, R21, R222 ;  /* 0x000000de15de7220 */ /* 0x002fe20000410000 */
[----:B------:R-:W-:Y:S01]  /*6aa0*/  F2FP.BF16.F32.PACK_AB R33, R48, R21 ;  /* 0x000000153021723e */ /* 0x000fe200000010ff */
[----:B------:R0:W-:Y:S01]  /*6ab0*/  STSM.16.M88.2 [R0+0x2cd00], R6 ;  /* 0x02cd000600007844 */ /* 0x0001e20000000100 */
[----:B------:R-:W-:Y:S02]  /*6ac0*/  VIADD R21, R22, 0x24100 ;  /* 0x0002410016157836 */ /* 0x000fe40000000000 */
[----:B------:R-:W-:Y:S01]  /*6ad0*/  FMUL.FTZ R25, R222, R29 ;  /* 0x0000001dde197220 */ /* 0x000fe20000410000 */
[----:B------:R-:W-:Y:S01]  /*6ae0*/  R2UR UR6, R49 ;  /* 0x00000000310672ca */ /* 0x000fe200000e0000 */
[----:B------:R1:W-:Y:S01]  /*6af0*/  STSM.16.M88.2 [R0+0x2d500], R8 ;  /* 0x02d5000800007844 */ /* 0x0003e20000000100 */
[----:B------:R-:W-:Y:S01]  /*6b00*/  UMOV UR12, UR10 ;  /* 0x0000000a000c7c82 */ /* 0x000fe20008000000 */
[----:B------:R-:W-:-:S02]  /*6b10*/  SHF.R.U32.HI R21, RZ, 0x4, R21 ;  /* 0x00000004ff157819 */ /* 0x000fc40000011615 */
[----:B------:R-:W-:Y:S01]  /*6b20*/  STSM.16.M88.2 [R0+0x2dd00], R30 ;  /* 0x02dd001e00007844 */ /* 0x000fe20000000100 */
[----:B------:R-:W-:Y:S02]  /*6b30*/  F2FP.BF16.F32.PACK_AB R25, R50, R25 ;  /* 0x000000193219723e */ /* 0x000fe400000010ff */
[----:B------:R-:W-:Y:S01]  /*6b40*/  LOP3.LUT R216, R21, 0x3fff, RZ, 0xc0, !PT ;  /* 0x00003fff15d87812 */ /* 0x000fe200078ec0ff */
[----:B------:R-:W-:Y:S01]  /*6b50*/  STSM.16.M88.2 [R0+0x2e500], R32 ;  /* 0x02e5002000007844 */ /* 0x000fe20000000100 */
[----:B0-----:R-:W-:Y:S02]  /*6b60*/  F2FP.BF16.F32.PACK_AB R6, R24, R23 ;  /* 0x000000171806723e */ /* 0x001fe400000010ff */
[----:B------:R-:W-:Y:S01]  /*6b70*/  R2UR UR56, R216 ;  /* 0x00000000d83872ca */ /* 0x000fe200000e0000 */
[----:B------:R0:W-:Y:S06]  /*6b80*/  MEMBAR.ALL.CTA ;  /* 0x0000000000007992 */ /* 0x0001ec0000008000 */
[----:B0-----:R-:W0:Y:S01]  /*6b90*/  FENCE.VIEW.ASYNC.S ;  /* 0x00000000000073c6 */ /* 0x001e220000000000 */
[----:B------:R-:W-:Y:S01]  /*6ba0*/  F2FP.BF16.F32.PACK_AB R7, R26, R5 ;  /* 0x000000051a07723e */ /* 0x000fe200000010ff */
[----:B------:R-:W-:Y:S01]  /*6bb0*/  VIADD R5, R10, 0x200 ;  /* 0x000002000a057836 */ /* 0x000fe20000000000 */
[----:B------:R-:W-:Y:S01]  /*6bc0*/  F2FP.BF16.F32.PACK_AB R24, R28, R27 ;  /* 0x0000001b1c18723e */ /* 0x000fe200000010ff */
[----:B------:R-:W-:Y:S01]  /*6bd0*/  UMOV UR18, UR6 ;  /* 0x0000000600127c82 */ /* 0x000fe20008000000 */
[----:B-1----:R-:W-:Y:S01]  /*6be0*/  MOV R9, UR58 ;  /* 0x0000003a00097c02 */ /* 0x002fe20008000f00 */
[C---:B------:R-:W-:Y:S01]  /*6bf0*/  VIADD R14, R216.reuse, 0x180 ;  /* 0x00000180d80e7836 */ /* 0x040fe20000000000 */
[----:B------:R-:W-:Y:S01]  /*6c00*/  R2UR UR7, R5 ;  /* 0x00000000050772ca */ /* 0x000fe200000e0000 */
[----:B------:R-:W-:Y:S01]  /*6c10*/  VIADD R5, R216, 0x80 ;  /* 0x00000080d8057836 */ /* 0x000fe20000000000 */
[----:B------:R-:W-:Y:S01]  /*6c20*/  MOV R8, UR59 ;  /* 0x0000003b00087c02 */ /* 0x000fe20008000f00 */
[----:B------:R-:W-:Y:S01]  /*6c30*/  UMOV UR8, UR56 ;  /* 0x0000003800087c82 */ /* 0x000fe20008000000 */
[----:B------:R-:W-:-:S02]  /*6c40*/  UMOV UR16, UR56 ;  /* 0x0000003800107c82 */ /* 0x000fc40008000000 */
[----:B------:R-:W-:Y:S01]  /*6c50*/  R2UR UR48, R5 ;  /* 0x00000000053072ca */ /* 0x000fe200000e0000 */
[----:B------:R-:W-:-:S05]  /*6c60*/  VIADD R5, R10, 0x90 ;  /* 0x000000900a057836 */ /* 0x000fca0000000000 */
[----:B------:R-:W-:Y:S01]  /*6c70*/  R2UR UR4, R5 ;  /* 0x00000000050472ca */ /* 0x000fe200000e0000 */
[C---:B------:R-:W-:Y:S01]  /*6c80*/  VIADD R5, R10.reuse, 0x190 ;  /* 0x000001900a057836 */ /* 0x040fe20000000000 */
[----:B0-----:R-:W-:Y:S04]  /*6c90*/  BAR.SYNC.DEFER_BLOCKING 0x9, 0x100 ;  /* 0x0244000000007b1d */ /* 0x001fe80000010000 */
        /* <DEDUP_REMOVED lines=9> */
[C---:B------:R-:W-:Y:S01]  /*6d30*/  VIADD R5, R10.reuse, 0x1a0 ;  /* 0x000001a00a057836 */ /* 0x040fe20000000000 */
[----:B------:R-:W-:Y:S04]  /*6d40*/  STSM.16.M88.2 [R0+0x2ed00], R34 ;  /* 0x02ed002200007844 */ /* 0x000fe80000000100 */
[----:B------:R-:W-:Y:S01]  /*6d50*/  R2UR UR34, R5 ;  /* 0x00000000052272ca */ /* 0x000fe200000e0000 */
[----:B------:R-:W-:Y:S01]  /*6d60*/  VIADD R5, R10, 0x220 ;  /* 0x000002200a057836 */ /* 0x000fe20000000000 */
[----:B------:R-:W-:Y:S01]  /*6d70*/  STSM.16.M88.2 [R0+0x2f500], R36 ;  /* 0x02f5002400007844 */ /* 0x000fe20000000100 */
[----:B------:R-:W-:Y:S01]  /*6d80*/  UMOV UR40, UR28 ;  /* 0x0000001c00287c82 */ /* 0x000fe20008000000 */
[----:B------:R-:W-:Y:S01]  /*6d90*/  UMOV UR36, UR28 ;  /* 0x0000001c00247c82 */ /* 0x000fe20008000000 */
[----:B------:R-:W-:Y:S01]  /*6da0*/  UMOV UR32, UR28 ;  /* 0x0000001c00207c82 */ /* 0x000fe20008000000 */
[----:B------:R-:W-:Y:S01]  /*6db0*/  STSM.16.M88.2 [R0+0x2fd00], R12 ;  /* 0x02fd000c00007844 */ /* 0x000fe20000000100 */
[----:B------:R-:W-:Y:S01]  /*6dc0*/  R2UR UR26, R5 ;  /* 0x00000000051a72ca */ /* 0x000fe200000e0000 */
[----:B------:R-:W-:Y:S01]  /*6dd0*/  UMOV UR24, UR28 ;  /* 0x0000001c00187c82 */ /* 0x000fe20008000000 */
[----:B------:R-:W-:Y:S01]  /*6de0*/  IMAD R5, R4, 0x2800, R17 ;  /* 0x0000280004057824 */ /* 0x000fe200078e0211 */
[----:B------:R0:W-:Y:S04]  /*6df0*/  STSM.16.M88.2 [R0+0x30500], R6 ;  /* 0x0305000600007844 */ /* 0x0001e80000000100 */
[----:B------:R1:W-:Y:S01]  /*6e00*/  STSM.16.M88.2 [R0+0x30d00], R24 ;  /* 0x030d001800007844 */ /* 0x0003e20000000100 */
[----:B------:R-:W-:Y:S01]  /*6e10*/  WARPGROUP.ARRIVE ;  /* 0x00000000000079c5 */ /* 0x000fe20000000000 */
[----:B------:R-:W-:-:S04]  /*6e20*/  SHF.R.U32.HI R5, RZ, 0x4, R5 ;  /* 0x00000004ff057819 */ /* 0x000fc80000011605 */
[----:B------:R-:W-:Y:S01]  /*6e30*/  LOP3.LUT R5, R5, 0x3fff, RZ, 0xc0, !PT ;  /* 0x00003fff05057812 */ /* 0x000fe200078ec0ff */
[----:B------:R-:W-:Y:S01]  /*6e40*/  HGMMA.64x16x16.F32.BF16 R136, gdesc[UR56].tnspA.tnspB, R136 ;  /* 0x60200000388879f0 */ /* 0x000fe20008701888 */
[----:B0-----:R-:W-:-:S03]  /*6e50*/  VIADD R6, R10, 0x10 ;  /* 0x000000100a067836 */ /* 0x001fc60000000000 */
        /* <DEDUP_REMOVED lines=9> */
[----:B------:R-:W-:Y:S01]  /*6ef0*/  VIADD R6, R10, 0x110 ;  /* 0x000001100a067836 */ /* 0x000fe20000000000 */
        /* <DEDUP_REMOVED lines=25> */
[----:B------:R-:W-:Y:S01]  /*7090*/  R2UR UR38, R6 ;  /* 0x00000000062672ca */ /* 0x000fe200000e0000 */
[----:B------:R-:W-:-:S05]  /*70a0*/  VIADD R6, R17, 0x2ed00 ;  /* 0x0002ed0011067836 */ /* 0x000fca0000000000 */
[----:B------:R-:W-:-:S04]  /*70b0*/  SHF.R.U32.HI R6, RZ, 0x4, R6 ;  /* 0x00000004ff067819 */ /* 0x000fc80000011606 */
[----:B------:R-:W-:Y:S01]  /*70c0*/  LOP3.LUT R23, R6, 0x3fff, RZ, 0xc0, !PT ;  /* 0x00003fff06177812 */ /* 0x000fe200078ec0ff */
[----:B------:R-:W-:Y:S03]  /*70d0*/  HGMMA.64x16x16.F32.BF16 R136, gdesc[UR48].tnspA.tnspB, R136 ;  /* 0x60200000308879f0 */ /* 0x000fe60008701888 */
[----:B------:R-:W-:Y:S01]  /*70e0*/  LOP3.LUT R6, R23, 0x400000, RZ, 0xfc, !PT ;  /* 0x0040000017067812 */ /* 0x000fe200078efcff */
        /* <DEDUP_REMOVED lines=15> */
[C---:B------:R-:W-:Y:S01]  /*71e0*/  VIADD R14, R10.reuse, 0x130 ;  /* 0x000001300a0e7836 */ /* 0x040fe20000000000 */
[----:B------:R-:W-:Y:S01]  /*71f0*/  HGMMA.64x16x16.F32.BF16 R200, gdesc[UR44].tnspA.tnspB, R200 ;  /* 0x602000002cc879f0 */ /* 0x000fe200087018c8 */
[----:B------:R-:W-:Y:S01]  /*7200*/  R2UR UR10, R15 ;  /* 0x000000000f0a72ca */ /* 0x000fe200000e0000 */
[C---:B------:R-:W-:Y:S01]  /*7210*/  VIADD R15, R10.reuse, 0x1b0 ;  /* 0x000001b00a0f7836 */ /* 0x040fe20000000000 */
        /* <DEDUP_REMOVED lines=8> */
[----:B------:R-:W-:Y:S01]  /*72a0*/  R2UR UR6, R10 ;  /* 0x000000000a0672ca */ /* 0x000fe200000e0000 */
[----:B------:R-:W-:Y:S01]  /*72b0*/  UMOV UR16, UR8 ;  /* 0x0000000800107c82 */ /* 0x000fe20008000000 */
[----:B------:R-:W-:Y:S01]  /*72c0*/  MOV R217, UR59 ;  /* 0x0000003b00d97c02 */ /* 0x000fe20008000f00 */
[----:B------:R-:W-:Y:S01]  /*72d0*/  UMOV UR59, UR7 ;  /* 0x00000007003b7c82 */ /* 0x000fe20008000000 */
[----:B------:R-:W-:Y:S01]  /*72e0*/  UMOV UR17, UR9 ;  /* 0x0000000900117c82 */ /* 0x000fe20008000000 */
[----:B------:R-:W-:Y:S01]  /*72f0*/  MOV R220, UR59 ;  /* 0x0000003b00dc7c02 */ /* 0x000fe20008000f00 */
[----:B------:R-:W-:Y:S01]  /*7300*/  UMOV UR59, UR11 ;  /* 0x0000000b003b7c82 */ /* 0x000fe20008000000 */
[----:B------:R-:W-:Y:S01]  /*7310*/  UMOV UR11, 0x40 ;  /* 0x00000040000b7882 */ /* 0x000fe20000000000 */
        /* <DEDUP_REMOVED lines=13> */
[----:B------:R-:W-:Y:S01]  /*73f0*/  HGMMA.64x16x16.F32.BF16 R136, gdesc[UR28].tnspA.tnspB, R136 ;  /* 0x602000001c8879f0 */ /* 0x000fe20008701888 */
[----:B------:R-:W-:Y:S01]  /*7400*/  VIADD R10, R5, 0x80 ;  /* 0x00000080050a7836 */ /* 0x000fe20000000000 */
[----:B------:R-:W-:Y:S01]  /*7410*/  UMOV UR29, 0x40000040 ;  /* 0x40000040001d7882 */ /* 0x000fe20000000000 */
[----:B------:R-:W-:Y:S01]  /*7420*/  VIADD R14, R6, 0x80 ;  /* 0x00000080060e7836 */ /* 0x000fe20000000000 */
[----:B------:R-:W-:Y:S01]  /*7430*/  HGMMA.64x16x16.F32.BF16 R152, gdesc[UR40].tnspA.tnspB, R152 ;  /* 0x60200000289879f0 */ /* 0x000fe20008701898 */
[----:B------:R-:W-:Y:S01]  /*7440*/  IMAD.U32 R20, RZ, RZ, UR58 ;  /* 0x0000003aff147e24 */ /* 0x000fe2000f8e00ff */
[----:B------:R-:W-:Y:S01]  /*7450*/  UMOV UR40, UR52 ;  /* 0x0000003400287c82 */ /* 0x000fe20008000000 */
[----:B------:R-:W-:Y:S01]  /*7460*/  IMAD.U32 R21, RZ, RZ, UR59 ;  /* 0x0000003bff157e24 */ /* 0x000fe2000f8e00ff */
        /* <DEDUP_REMOVED lines=19> */
[----:B0-----:R-:W-:Y:S06]  /*75a0*/  BAR.SYNC.DEFER_BLOCKING 0x9, 0x100 ;  /* 0x0244000000007b1d */ /* 0x001fec0000010000 */
[----:B-1----:R-:W-:-:S06]  /*75b0*/  WARPGROUP.ARRIVE ;  /* 0x00000000000079c5 */ /* 0x002fcc0000000000 */
        /* <DEDUP_REMOVED lines=26> */
[----:B------:R-:W-:Y:S01]  /*7760*/  IMAD.U32 R12, RZ, RZ, UR58 ;  /* 0x0000003aff0c7e24 */ /* 0x000fe2000f8e00ff */
[----:B------:R-:W-:Y:S01]  /*7770*/  HGMMA.64x64x16.F32.BF16 R24, gdesc[UR56].tnspA, R24 ;  /* 0x20e00000381879f0 */ /* 0x000fe20008701818 */
[----:B------:R-:W-:Y:S01]  /*7780*/  R2UR UR58, R11 ;  /* 0x000000000b3a72ca */ /* 0x000fe200000e0000 */
[----:B------:R-:W-:Y:S01]  /*7790*/  VIADD R11, R6, 0x180 ;  /* 0x00000180060b7836 */ /* 0x000fe20000000000 */
[----:B------:R-:W-:-:S08]  /*77a0*/  R2UR UR59, R220 ;  /* 0x00000000dc3b72ca */ /* 0x000fd000000e0000 */
[----:B------:R-:W-:Y:S01]  /*77b0*/  UMOV UR56, UR4 ;  /* 0x0000000400387c82 */ /* 0x000fe20008000000 */
[----:B------:R-:W-:Y:S01]  /*77c0*/  UMOV UR57, 0x40000040 ;  /* 0x4000004000397882 */ /* 0x000fe20000000000 */
[----:B------:R-:W-:Y:S01]  /*77d0*/  VIADD R6, R6, 0x200 ;  /* 0x0000020006067836 */ /* 0x000fe20000000000 */
[----:B------:R-:W-:Y:S01]  /*77e0*/  R2UR UR5, R11 ;  /* 0x000000000b0572ca */ /* 0x000fe200000e0000 */
[----:B------:R-:W-:Y:S01]  /*77f0*/  UMOV UR48, UR58 ;  /* 0x0000003a00307c82 */ /* 0x000fe20008000000 */
[----:B------:R-:W-:Y:S01]  /*7800*/  UMOV UR49, UR59 ;  /* 0x0000003b00317c82 */ /* 0x000fe20008000000 */
[----:B------:R-:W-:Y:S02]  /*7810*/  UMOV UR59, 0x8 ;  /* 0x00000008003b7882 */ /* 0x000fe40000000000 */
[----:B------:R-:W-:-:S08]  /*7820*/  IMAD.U32 R11, RZ, RZ, UR59 ;  /* 0x0000003bff0b7e24 */ /* 0x000fd0000f8e00ff */
[----:B------:R-:W-:Y:S01]  /*7830*/  UMOV UR58, UR5 ;  /* 0x00000005003a7c82 */ /* 0x000fe20008000000 */
[----:B------:R-:W-:Y:S01]  /*7840*/  R2UR UR5, R6 ;  /* 0x00000000060572ca */ /* 0x000fe200000e0000 */
[----:B------:R-:W-:Y:S01]  /*7850*/  IMAD.U32 R10, RZ, RZ, UR58 ;  /* 0x0000003aff0a7e24 */ /* 0x000fe2000f8e00ff */
[----:B------:R-:W-:Y:S01]  /*7860*/  HGMMA.64x64x16.F32.BF16 R24, gdesc[UR56].tnspA, R24 ;  /* 0x20e00000381879f0 */ /* 0x000fe20008701818 */
[----:B------:R-:W-:Y:S01]  /*7870*/  R2UR UR56, R7 ;  /* 0x00000000073872ca */ /* 0x000fe200000e0000 */
[----:B------:R-:W-:Y:S01]  /*7880*/  VIADD R7, R5, 0x200 ;  /* 0x0000020005077836 */ /* 0x000fe20000000000 */
[----:B------:R-:W-:Y:S01]  /*7890*/  R2UR UR59, R217 ;  /* 0x00000000d93b72ca */ /* 0x000fe200000e0000 */
[----:B------:R-:W-:Y:S01]  /*78a0*/  VIADD R217, R216, 0x400 ;  /* 0x00000400d8d97836 */ /* 0x000fe20000000000 */
        /* <DEDUP_REMOVED lines=40> */
[----:B------:R-:W-:Y:S01]  /*7b30*/  ULDC.64 UR56, c[0x0][0x208] ;  /* 0x0000820000387ab9 */ /* 0x000fe20000000a00 */
[----:B------:R-:W-:-:S03]  /*7b40*/  VIADD R216, R216, 0x580 ;  /* 0x00000580d8d87836 */ /* 0x000fc60000000000 */
        /* <DEDUP_REMOVED lines=49> */
[----:B0-----:R-:W-:Y:S01]  /*7e60*/  LOP3.LUT R24, R23, 0x80000, RZ, 0xfc, !PT ;  /* 0x0008000017187812 */ /* 0x001fe200078efcff */
        /* <DEDUP_REMOVED lines=16> */
[----:B------:R-:W-:Y:S01]  /*7f70*/  UMOV UR8, UR52 ;  /* 0x0000003400087c82 */ /* 0x000fe20008000000 */
[----:B------:R-:W-:Y:S01]  /*7f80*/  UMOV UR9, UR53 ;  /* 0x0000003500097c82 */ /* 0x000fe20008000000 */
[----:B------:R-:W-:Y:S01]  /*7f90*/  UMOV UR35, 0x40 ;  /* 0x0000004000237882 */ /* 0x000fe20000000000 */
[----:B------:R-:W-:Y:S01]  /*7fa0*/  UMOV UR31, 0x40 ;  /* 0x00000040001f7882 */ /* 0x000fe20000000000 */
[----:B------:R-:W-:Y:S01]  /*7fb0*/  PLOP3.LUT P0, PT, PT, PT, UP0, 0x40, 0x0 ;  /* 0x000000000000781c */ /* 0x000fe20003f0e808 */
[----:B------:R-:W-:Y:S01]  /*7fc0*/  UMOV UR7, 0x40 ;  /* 0x0000004000077882 */ /* 0x000fe20000000000 */
[----:B------:R-:W-:Y:S01]  /*7fd0*/  UMOV UR10, UR4 ;  /* 0x00000004000a7c82 */ /* 0x000fe20008000000 */
[----:B------:R-:W-:Y:S01]  /*7fe0*/  R2UR UR4, R25 ;  /* 0x00000000190472ca */ /* 0x000fe200000e0000 */
        /* <DEDUP_REMOVED lines=26> */
[----:B------:R0:W-:Y:S01]  /*8190*/  REDG.E.ADD.F32x4.FTZ.RN.STRONG.GPU desc[UR56][R8.64+0x800], R28 ;  /* 0x0008001c080079a6 */ /* 0x0001e2000c10f7b8 */
[----:B------:R-:W-:-:S03]  /*81a0*/  VIADD R26, R24, 0x10 ;  /* 0x00000010181a7836 */ /* 0x000fc60000000000 */
        /* <DEDUP_REMOVED lines=9> */
[----:B------:R-:W-:Y:S01]  /*8240*/  IMAD.U32 R221, RZ, RZ, UR11 ;  /* 0x0000000bffdd7e24 */ /* 0x000fe2000f8e00ff */
[----:B------:R-:W-:Y:S01]  /*8250*/  UMOV UR49, UR45 ;  /* 0x0000002d00317c82 */ /* 0x000fe20008000000 */
[----:B------:R-:W-:Y:S01]  /*8260*/  UMOV UR41, UR25 ;  /* 0x0000001900297c82 */ /* 0x000fe20008000000 */
[----:B------:R-:W-:Y:S01]  /*8270*/  R2UR UR6, R25 ;  /* 0x00000000190672ca */ /* 0x000fe200000e0000 */
[C---:B------:R-:W-:Y:S01]  /*8280*/  VIADD R25, R24.reuse, 0x210 ;  /* 0x0000021018197836 */ /* 0x040fe20000000000 */
[----:B------:R-:W-:Y:S01]  /*8290*/  UMOV UR8, UR44 ;  /* 0x0000002c00087c82 */ /* 0x000fe20008000000 */
[----:B------:R-:W-:Y:S01]  /*82a0*/  UMOV UR37, UR25 ;  /* 0x0000001900257c82 */ /* 0x000fe20008000000 */
[----:B------:R-:W-:Y:S01]  /*82b0*/  UMOV UR33, UR25 ;  /* 0x0000001900217c82 */ /* 0x000fe20008000000 */
[----:B------:R-:W-:Y:S01]  /*82c0*/  UMOV UR29, UR25 ;  /* 0x00000019001d7c82 */ /* 0x000fe20008000000 */
[----:B------:R-:W-:Y:S01]  /*82d0*/  R2UR UR50, R25 ;  /* 0x00000000193272ca */ /* 0x000fe200000e0000 */
[----:B------:R-:W-:Y:S01]  /*82e0*/  UMOV UR11, 0x40 ;  /* 0x00000040000b7882 */ /* 0x000fe20000000000 */
[----:B------:R-:W-:Y:S01]  /*82f0*/  UMOV UR15, 0x40 ;  /* 0x00000040000f7882 */ /* 0x000fe20000000000 */
[----:B------:R-:W-:Y:S01]  /*8300*/  UMOV UR10, UR4 ;  /* 0x00000004000a7c82 */ /* 0x000fe20008000000 */
[----:B------:R-:W-:Y:S01]  /*8310*/  HGMMA.64x16x16.F32.BF16 R56, gdesc[UR44].tnspA.tnspB, R56 ;  /* 0x602000002c3879f0 */ /* 0x000fe20008701838 */
[----:B------:R-:W-:Y:S01]  /*8320*/  IMAD.U32 R222, RZ, RZ, UR10 ;  /* 0x0000000affde7e24 */ /* 0x000fe2000f8e00ff */
[----:B------:R0:W-:Y:S01]  /*8330*/  REDG.E.ADD.F32x4.FTZ.RN.STRONG.GPU desc[UR56][R8.64+0x1000], R32 ;  /* 0x00100020080079a6 */ /* 0x0001e2000c10f7b8 */
        /* <DEDUP_REMOVED lines=13> */
[----:B------:R-:W-:Y:S01]  /*8410*/  UMOV UR48, UR44 ;  /* 0x0000002c00307c82 */ /* 0x000fe20008000000 */
[----:B------:R-:W-:Y:S01]  /*8420*/  HGMMA.64x16x16.F32.BF16 R80, gdesc[UR8].tnspA.tnspB, R80 ;  /* 0x60200000085079f0 */ /* 0x000fe20008701850 */
[----:B------:R-:W-:Y:S01]  /*8430*/  VIADD R25, R237, 0x100 ;  /* 0x00000100ed197836 */ /* 0x000fe20000000000 */
[----:B------:R0:W-:Y:S02]  /*8440*/  REDG.E.ADD.F32x4.FTZ.RN.STRONG.GPU desc[UR56][R8.64+0x1800], R36 ;  /* 0x00180024080079a6 */ /* 0x0001e4000c10f7b8 */
[----:B------:R-:W-:Y:S02]  /*8450*/  HGMMA.64x16x16.F32.BF16 R88, gdesc[UR48].tnspA.tnspB, R88 ;  /* 0x60200000305879f0 */ /* 0x000fe40008701858 */
[----:B------:R-:W-:Y:S01]  /*8460*/  R2UR UR24, R25 ;  /* 0x00000000191872ca */ /* 0x000fe200000e0000 */
[----:B------:R-:W-:-:S02]  /*8470*/  VIADD R25, R24, 0x120 ;  /* 0x0000012018197836 */ /* 0x000fc40000000000 */
[C---:B------:R-:W-:Y:S01]  /*8480*/  VIADD R26, R24.reuse, 0x20 ;  /* 0x00000020181a7836 */ /* 0x040fe20000000000 */
[----:B------:R-:W-:Y:S01]  /*8490*/  UMOV UR5, 0x40000040 ;  /* 0x4000004000057882 */ /* 0x000fe20000000000 */
[----:B------:R-:W-:Y:S01]  /*84a0*/  IMAD.U32 R226, RZ, RZ, UR10 ;  /* 0x0000000affe27e24 */ /* 0x000fe2000f8e00ff */
[----:B------:R-:W-:Y:S01]  /*84b0*/  R2UR UR38, R25 ;  /* 0x00000000192672ca */ /* 0x000fe200000e0000 */
[----:B------:R-:W-:Y:S01]  /*84c0*/  VIADD R25, R24, 0x1a0 ;  /* 0x000001a018197836 */ /* 0x000fe20000000000 */
[----:B------:R-:W-:Y:S01]  /*84d0*/  R2UR UR26, R26 ;  /* 0x000000001a1a72ca */ /* 0x000fe200000e0000 */
[C---:B------:R-:W-:Y:S01]  /*84e0*/  VIADD R26, R24.reuse, 0xa0 ;  /* 0x000000a0181a7836 */ /* 0x040fe20000000000 */
[----:B------:R0:W-:Y:S02]  /*84f0*/  REDG.E.ADD.F32x4.FTZ.RN.STRONG.GPU desc[UR56][R8.64+0x2000], R40 ;  /* 0x00200028080079a6 */ /* 0x0001e4000c10f7b8 */
[----:B------:R-:W-:Y:S01]  /*8500*/  R2UR UR34, R25 ;  /* 0x00000000192272ca */ /* 0x000fe200000e0000 */
[----:B------:R-:W-:Y:S01]  /*8510*/  VIADD R25, R24, 0x220 ;  /* 0x0000022018197836 */ /* 0x000fe20000000000 */
[----:B------:R-:W-:Y:S01]  /*8520*/  R2UR UR42, R26 ;  /* 0x000000001a2a72ca */ /* 0x000fe200000e0000 */
[----:B------:R-:W-:Y:S01]  /*8530*/  UMOV UR40, UR24 ;  /* 0x0000001800287c82 */ /* 0x000fe20008000000 */
[----:B------:R-:W-:Y:S01]  /*8540*/  UMOV UR36, UR24 ;  /* 0x0000001800247c82 */ /* 0x000fe20008000000 */
[----:B------:R-:W-:Y:S01]  /*8550*/  UMOV UR32, UR24 ;  /* 0x0000001800207c82 */ /* 0x000fe20008000000 */
[----:B------:R-:W-:Y:S01]  /*8560*/  R2UR UR30, R25 ;  /* 0x00000000191e72ca */ /* 0x000fe200000e0000 */
[----:B------:R-:W-:-:S02]  /*8570*/  UMOV UR28, UR24 ;  /* 0x00000018001c7c82 */ /* 0x000fc40008000000 */
[----:B------:R-:W-:Y:S01]  /*8580*/  HGMMA.64x16x16.F32.BF16 R56, gdesc[UR24].tnspA.tnspB, R56 ;  /* 0x60200000183879f0 */ /* 0x000fe20008701838 */
[----:B------:R-:W-:Y:S01]  /*8590*/  UMOV UR21, UR5 ;  /* 0x0000000500157c82 */ /* 0x000fe20008000000 */
[----:B------:R-:W-:Y:S01]  /*85a0*/  UMOV UR17, UR5 ;  /* 0x0000000500117c82 */ /* 0x000fe20008000000 */
[----:B------:R-:W-:-:S03]  /*85b0*/  IMAD.U32 R227, RZ, RZ, UR11 ;  /* 0x0000000bffe37e24 */ /* 0x000fc6000f8e00ff */
[----:B------:R-:W-:Y:S01]  /*85c0*/  HGMMA.64x16x16.F32.BF16 R64, gdesc[UR40].tnspA.tnspB, R64 ;  /* 0x60200000284079f0 */ /* 0x000fe20008701840 */
[----:B------:R-:W-:Y:S01]  /*85d0*/  UMOV UR13, UR5 ;  /* 0x00000005000d7c82 */ /* 0x000fe20008000000 */
[----:B------:R-:W-:Y:S01]  /*85e0*/  UMOV UR9, UR5 ;  /* 0x0000000500097c82 */ /* 0x000fe20008000000 */
[----:B------:R0:W-:Y:S01]  /*85f0*/  REDG.E.ADD.F32x4.FTZ.RN.STRONG.GPU desc[UR56][R8.64+0x2800], R44 ;  /* 0x0028002c080079a6 */ /* 0x0001e2000c10f7b8 */
[----:B------:R-:W-:Y:S01]  /*8600*/  HGMMA.64x16x16.F32.BF16 R72, gdesc[UR36].tnspA.tnspB, R72 ;  /* 0x60200000244879f0 */ /* 0x000fe20008701848 */
[----:B------:R-:W-:Y:S02]  /*8610*/  VIADD R25, R237, 0x180 ;  /* 0x00000180ed197836 */ /* 0x000fe40000000000 */
[----:B------:R-:W-:Y:S01]  /*8620*/  VIADD R26, R24, 0x30 ;  /* 0x00000030181a7836 */ /* 0x000fe20000000000 */
[----:B------:R-:W-:Y:S01]  /*8630*/  UMOV UR11, 0x40 ;  /* 0x00000040000b7882 */ /* 0x000fe20000000000 */
[----:B------:R0:W-:Y:S01]  /*8640*/  REDG.E.ADD.F32x4.FTZ.RN.STRONG.GPU desc[UR56][R8.64+0x3000], R48 ;  /* 0x00300030080079a6 */ /* 0x0001e2000c10f7b8 */
[----:B------:R-:W-:Y:S01]  /*8650*/  HGMMA.64x16x16.F32.BF16 R80, gdesc[UR32].tnspA.tnspB, R80 ;  /* 0x60200000205079f0 */ /* 0x000fe20008701850 */
[----:B------:R-:W-:-:S02]  /*8660*/  R2UR UR4, R25 ;  /* 0x00000000190472ca */ /* 0x000fc400000e0000 */
[----:B------:R0:W-:Y:S01]  /*8670*/  REDG.E.ADD.F32x4.FTZ.RN.STRONG.GPU desc[UR56][R8.64+0x3800], R52 ;  /* 0x00380034080079a6 */ /* 0x0001e2000c10f7b8 */
[----:B------:R-:W-:Y:S01]  /*8680*/  VIADD R25, R24, 0x130 ;  /* 0x0000013018197836 */ /* 0x000fe20000000000 */
[----:B------:R-:W-:Y:S01]  /*8690*/  R2UR UR6, R26 ;  /* 0x000000001a0672ca */ /* 0x000fe200000e0000 */
[C---:B------:R-:W-:Y:S01]  /*86a0*/  VIADD R26, R24.reuse, 0xb0 ;  /* 0x000000b0181a7836 */ /* 0x040fe20000000000 */
[----:B------:R-:W-:Y:S02]  /*86b0*/  HGMMA.64x16x16.F32.BF16 R88, gdesc[UR28].tnspA.tnspB, R88 ;  /* 0x602000001c5879f0 */ /* 0x000fe40008701858 */
[----:B------:R-:W-:Y:S01]  /*86c0*/  R2UR UR18, R25 ;  /* 0x00000000191272ca */ /* 0x000fe200000e0000 */
[----:B------:R-:W-:Y:S01]  /*86d0*/  VIADD R25, R24, 0x1b0 ;  /* 0x000001b018197836 */ /* 0x000fe20000000000 */
[----:B------:R-:W-:Y:S01]  /*86e0*/  R2UR UR22, R26 ;  /* 0x000000001a1672ca */ /* 0x000fe200000e0000 */
[----:B------:R-:W-:-:S03]  /*86f0*/  VIADD R24, R24, 0x230 ;  /* 0x0000023018187836 */ /* 0x000fc60000000000 */
        /* <DEDUP_REMOVED lines=12> */
[----:B0-----:R-:W-:Y:S05]  /*87c0*/  @P0 BRA `(.L_x_504) ;  /* 0x0000000000040947 */ /* 0x001fea0003800000 */
[----:B------:R-:W-:Y:S01]  /*87d0*/  BPT.TRAP 0x1 ;  /* 0x000000040000795c */ /* 0x000fe20000300000 */
.L_x_504:
        /* <DEDUP_REMOVED lines=71> */
[----:B------:R-:W-:Y:S01]  /*8c50*/  UMOV UR5, 0x40000040 ;  /* 0x4000004000057882 */ /* 0x000fe20000000000 */
[----:B------:R-:W-:Y:S01]  /*8c60*/  PLOP3.LUT P0, PT, PT, PT, UP0, 0x40, 0x0 ;  /* 0x000000000000781c */ /* 0x000fe20003f0e808 */
        /* <DEDUP_REMOVED lines=38> */
[----:B0-----:R-:W-:Y:S05]  /*8ed0*/  @P0 BRA `(.L_x_505) ;  /* 0x0000000000040947 */ /* 0x001fea0003800000 */
[----:B------:R-:W-:Y:S01]  /*8ee0*/  BPT.TRAP 0x1 ;  /* 0x000000040000795c */ /* 0x000fe20000300000 */
.L_x_505:
[----:B------:R-:W-:Y:S01]  /*8ef0*/  VIADD R3, R3, 0x1 ;  /* 0x0000000103037836 */ /* 0x000fe20000000000 */
[----:B------:R-:W-:Y:S01]  /*8f00*/  ULOP3.LUT UR60, UR60, 0x1, URZ, 0x3c, !UPT ;  /* 0x000000013c3c7892 */ /* 0x000fe2000f8e3c3f */
[----:B------:R-:W-:Y:S02]  /*8f10*/  VIADD R2, R2, 0x1 ;  /* 0x0000000102027836 */ /* 0x000fe40000000000 */
[----:B------:R-:W-:Y:S01]  /*8f20*/  VIADD R16, R16, 0x31620 ;  /* 0x0003162010107836 */ /* 0x000fe20000000000 */
[----:B------:R-:W-:Y:S02]  /*8f30*/  ISETP.GE.AND P1, PT, R3, UR61, PT ;  /* 0x0000003d03007c0c */ /* 0x000fe4000bf26270 */
        /* <DEDUP_REMOVED lines=89> */
.L_x_485:
[----:B------:R-:W-:Y:S05]  /*94d0*/  @P0 BRA `(.L_x_507) ;  /* 0x0000002400900947 */ /* 0x000fea0003800000 */
[----:B------:R-:W1:Y:S01]  /*94e0*/  S2R R2, SR_TID.X ;  /* 0x0000000000027919 */ /* 0x000e620000002100 */
[----:B------:R-:W2:Y:S01]  /*94f0*/  S2UR UR5, SR_CgaCtaId ;  /* 0x00000000000579c3 */ /* 0x000ea20000008800 */
        /* <DEDUP_REMOVED lines=15> */
[----:B--2---:R-:W-:Y:S01]  /*95f0*/  ULEA UR4, UR5, UR4, 0x18 ;  /* 0x0000000405047291 */ /* 0x004fe2000f8ec03f */
[----:B------:R-:W-:-:S02]  /*9600*/  F2FP.BF16.F32.PACK_AB R145, R147, R146 ;  /* 0x000000929391723e */ /* 0x000fc400000010ff */
[----:B------:R-:W-:Y:S02]  /*9610*/  F2FP.BF16.F32.PACK_AB R208, R209, R208 ;  /* 0x000000d0d1d0723e */ /* 0x000fe400000010ff */
[----:B------:R-:W-:Y:S01]  /*9620*/  F2FP.BF16.F32.PACK_AB R56, R57, R56 ;  /* 0x000000383938723e */ /* 0x000fe200000010ff */
[----:B-1----:R-:W-:Y:S01]  /*9630*/  VIADD R2, R2, 0xffffff80 ;  /* 0xffffff8002027836 */ /* 0x002fe20000000000 */
        /* <DEDUP_REMOVED lines=12> */
[----:B------:R-:W1:Y:S01]  /*9700*/  S2R R39, SR_CTAID.X ;  /* 0x0000000000277919 */ /* 0x000e620000002500 */
[CC--:B------:R-:W-:Y:S01]  /*9710*/  LEA.HI R11, R9.reuse, R2.reuse, RZ, 0x5 ;  /* 0x00000002090b7211 */ /* 0x0c0fe200078f28ff */
[----:B------:R-:W2:Y:S01]  /*9720*/  LDC.64 R36, c[0x0][0x850] ;  /* 0x00021400ff247b82 */ /* 0x000ea20000000a00 */
        /* <DEDUP_REMOVED lines=13> */
[----:B------:R-:W3:Y:S01]  /*9800*/  LDC.64 R6, c[0x0][0x870] ;  /* 0x00021c00ff067b82 */ /* 0x000ee20000000a00 */
[----:B------:R-:W-:-:S02]  /*9810*/  SHF.R.S32.HI R9, RZ, 0x7, R9 ;  /* 0x00000007ff097819 */ /* 0x000fc40000011409 */
[----:B------:R-:W-:Y:S02]  /*9820*/  LOP3.LUT R3, R4, R3, RZ, 0x3c, !PT ;  /* 0x0000000304037212 */ /* 0x000fe400078e3cff */
[----:B------:R-:W-:Y:S01]  /*9830*/  F2FP.BF16.F32.PACK_AB R147, R151, R150 ;  /* 0x000000969793723e */ /* 0x000fe200000010ff */
[----:B------:R-:W-:Y:S01]  /*9840*/  IMAD R8, R9, 0xa, R8 ;  /* 0x0000000a09087824 */ /* 0x000fe200078e0208 */
[----:B------:R-:W-:Y:S01]  /*9850*/  F2FP.BF16.F32.PACK_AB R153, R155, R154 ;  /* 0x0000009a9b99723e */ /* 0x000fe200000010ff */
[----:B------:R-:W4:Y:S01]  /*9860*/  LDC.64 R4, c[0x0][0x870] ;  /* 0x00021c00ff047b82 */ /* 0x000f220000000a00 */
        /* <DEDUP_REMOVED lines=74> */
[----:B---3--:R-:W-:-:S03]  /*9d10*/  ISETP.NE.U32.AND P0, PT, R6, RZ, PT ;  /* 0x000000ff0600720c */ /* 0x008fc60003f05070 */
[----:B------:R3:W-:Y:S01]  /*9d20*/  STSM.16.MT88.4 [R3+0x7000], R128 ;  /* 0x0070008003007844 */ /* 0x0007e20000004200 */
[----:B------:R-:W-:Y:S01]  /*9d30*/  BAR.SYNC.DEFER_BLOCKING 0x1, 0x100 ;  /* 0x0044000000007b1d */ /* 0x000fe20000010000 */
[----:B------:R-:W-:Y:S01]  /*9d40*/  ISETP.NE.AND.EX P0, PT, R7, RZ, PT, P0 ;  /* 0x000000ff0700720c */ /* 0x000fe20003f05300 */
[----:B----4-:R-:W-:-:S06]  /*9d50*/  IMAD.WIDE R6, R234, 0x4, R4 ;  /* 0x00000004ea067825 */ /* 0x010fcc00078e0204 */
[----:B------:R-:W4:Y:S06]  /*9d60*/  LDC.64 R4, c[0x0][0x878] ;  /* 0x00021e00ff047b82 */ /* 0x000f2c0000000a00 */
[----:B------:R-:W2:Y:S01]  /*9d70*/  @P0 LDG.E R9, desc[UR8][R6.64] ;  /* 0x0000000806090981 */ /* 0x000ea2000c1e1900 */
[----:B------:R-:W-:Y:S01]  /*9d80*/  LOP3.LUT R11, R11, 0xffffffe0, RZ, 0xc0, !PT ;  /* 0xffffffe00b0b7812 */ /* 0x000fe200078ec0ff */
[----:B------:R-:W-:Y:S01]  /*9d90*/  ULDC UR5, c[0x0][0x808] ;  /* 0x0002020000057ab9 */ /* 0x000fe20000000800 */
[----:B------:R-:W0:Y:S01]  /*9da0*/  S2UR UR7, SR_CTAID.Y ;  /* 0x00000000000779c3 */ /* 0x000e220000002600 */
[----:B------:R-:W-:Y:S01]  /*9db0*/  IMAD.U32 R8, RZ, RZ, UR5 ;  /* 0x00000005ff087e24 */ /* 0x000fe2000f8e00ff */
[----:B----4-:R-:W-:Y:S01]  /*9dc0*/  ISETP.NE.U32.AND P1, PT, R4, RZ, PT ;  /* 0x000000ff0400720c */ /* 0x010fe20003f25070 */
[----:B------:R-:W-:-:S02]  /*9dd0*/  IMAD.IADD R11, R2, 0x1, -R11 ;  /* 0x00000001020b7824 */ /* 0x000fc400078e0a0b */
[----:B------:R-:W-:Y:S01]  /*9de0*/  IMAD.SHL.U32 R2, R0, 0x40, RZ ;  /* 0x0000004000027824 */ /* 0x000fe200078e00ff */
[----:B------:R-:W-:Y:S01]  /*9df0*/  ISETP.NE.AND.EX P1, PT, R5, RZ, PT, P1 ;  /* 0x000000ff0500720c */ /* 0x000fe20003f25310 */
[----:B------:R-:W-:Y:S01]  /*9e00*/  IMAD.SHL.U32 R28, R11, 0x8, RZ ;  /* 0x000000080b1c7824 */ /* 0x000fe200078e00ff */
[----:B------:R-:W-:Y:S02]  /*9e10*/  SHF.R.S32.HI R10, RZ, 0x1f, R11 ;  /* 0x0000001fff0a7819 */ /* 0x000fe4000001140b */
[----:B---3--:R-:W-:Y:S02]  /*9e20*/  LOP3.LUT R3, R2, 0x1c0, RZ, 0xc0, !PT ;  /* 0x000001c002037812 */ /* 0x008fe400078ec0ff */
[----:B------:R-:W-:Y:S02]  /*9e30*/  LEA.HI R10, R10, R11, RZ, 0x3 ;  /* 0x0000000b0a0a7211 */ /* 0x000fe400078f18ff */
[----:B------:R-:W-:Y:S02]  /*9e40*/  LOP3.LUT R2, R3, 0x38, R28, 0xf8, !PT ;  /* 0x0000003803027812 */ /* 0x000fe400078ef81c */
[----:B------:R-:W-:-:S03]  /*9e50*/  SHF.R.U32.HI R3, RZ, 0x3, R3 ;  /* 0x00000003ff037819 */ /* 0x000fc60000011603 */
[----:B------:R-:W3:Y:S01]  /*9e60*/  @P1 LDC.64 R4, c[0x0][0x878] ;  /* 0x00021e00ff041b82 */ /* 0x000ee20000000a00 */
[----:B------:R-:W-:Y:S02]  /*9e70*/  LOP3.LUT R3, R2, R3, RZ, 0x3c, !PT ;  /* 0x0000000302037212 */ /* 0x000fe400078e3cff */
[----:B------:R-:W-:-:S05]  /*9e80*/  SHF.R.S32.HI R10, RZ, 0x3, R10 ;  /* 0x00000003ff0a7819 */ /* 0x000fca000001140a */
[----:B------:R-:W-:Y:S01]  /*9e90*/  IMAD R10, R10, 0x1400, R3 ;  /* 0x000014000a0a7824 */ /* 0x000fe200078e0203 */
[----:B------:R-:W-:Y:S01]  /*9ea0*/  CS2R R2, SRZ ;  /* 0x0000000000027805 */ /* 0x000fe2000001ff00 */
[----:B---3--:R-:W-:-:S05]  /*9eb0*/  @P1 IMAD.WIDE R4, R234, 0x4, R4 ;  /* 0x00000004ea041825 */ /* 0x008fca00078e0204 */
[----:B------:R3:W5:Y:S01]  /*9ec0*/  @P1 LDG.E R8, desc[UR8][R4.64] ;  /* 0x0000000804081981 */ /* 0x000762000c1e1900 */
[----:B--2---:R-:W-:Y:S01]  /*9ed0*/  @P0 SHF.R.S32.HI R12, RZ, 0x1f, R9 ;  /* 0x0000001fff0c0819 */ /* 0x004fe20000011409 */
[----:B01-3--:R-:W-:Y:S06]  /*9ee0*/  @P1 BRA `(.L_x_508) ;  /* 0x0000000000141947 */ /* 0x00bfec0003800000 */
[----:B------:R-:W-:Y:S05]  /*9ef0*/  @!P0 BRA `(.L_x_508) ;  /* 0x0000000000108947 */ /* 0x000fea0003800000 */
[----:B------:R-:W-:Y:S02]  /*9f00*/  ULDC.64 UR8, c[0x0][0x208] ;  /* 0x0000820000087ab9 */ /* 0x000fe40000000a00 */
[----:B------:R-:W2:Y:S04]  /*9f10*/  LDG.E R5, desc[UR8][R6.64] ;  /* 0x0000000806057981 */ /* 0x000ea8000c1e1900 */
[----:B-----5:R-:W2:Y:S02]  /*9f20*/  LDG.E R8, desc[UR8][R6.64+0x4] ;  /* 0x0000040806087981 */ /* 0x020ea4000c1e1900 */
[----:B--2---:R-:W-:-:S07]  /*9f30*/  IMAD.IADD R8, R8, 0x1, -R5 ;  /* 0x0000000108087824 */ /* 0x004fce00078e0a05 */
.L_x_508:
        /* <DEDUP_REMOVED lines=21> */
[----:B------:R-:W-:Y:S01]  /*a090*/  SHF.R.S32.HI R29, RZ, 0x1f, R28 ;  /* 0x0000001fff1d7819 */ /* 0x000fe2000001141c */
        /* <DEDUP_REMOVED lines=37> */
.L_x_510:
[----:B------:R-:W-:Y:S05]  /*a2f0*/  BSYNC B1 ;  /* 0x0000000000017941 */ /* 0x000fea0003800000 */
.L_x_509:
        /* <DEDUP_REMOVED lines=16> */
.L_x_512:
[----:B------:R-:W-:Y:S05]  /*a400*/  BSYNC B1 ;  /* 0x0000000000017941 */ /* 0x000fea0003800000 */
.L_x_511:
        /* <DEDUP_REMOVED lines=19> */
.L_x_514:
[----:B------:R-:W-:Y:S05]  /*a540*/  BSYNC B1 ;  /* 0x0000000000017941 */ /* 0x000fea0003800000 */
.L_x_513:
        /* <DEDUP_REMOVED lines=18> */
.L_x_516:
[----:B------:R-:W-:Y:S05]  /*a670*/  BSYNC B1 ;  /* 0x0000000000017941 */ /* 0x000fea0003800000 */
.L_x_515:
        /* <DEDUP_REMOVED lines=19> */
.L_x_518:
[----:B------:R-:W-:Y:S05]  /*a7b0*/  BSYNC B1 ;  /* 0x0000000000017941 */ /* 0x000fea0003800000 */
.L_x_517:
        /* <DEDUP_REMOVED lines=19> */
.L_x_520:
[----:B------:R-:W-:Y:S05]  /*a8f0*/  BSYNC B1 ;  /* 0x0000000000017941 */ /* 0x000fea0003800000 */
.L_x_519:
        /* <DEDUP_REMOVED lines=20> */
.L_x_522:
[----:B------:R-:W-:Y:S05]  /*aa40*/  BSYNC B1 ;  /* 0x0000000000017941 */ /* 0x000fea0003800000 */
.L_x_521:
        /* <DEDUP_REMOVED lines=20> */
.L_x_524:
[----:B------:R-:W-:Y:S05]  /*ab90*/  BSYNC B1 ;  /* 0x0000000000017941 */ /* 0x000fea0003800000 */
.L_x_523:
        /* <DEDUP_REMOVED lines=20> */
.L_x_526:
[----:B------:R-:W-:Y:S05]  /*ace0*/  BSYNC B1 ;  /* 0x0000000000017941 */ /* 0x000fea0003800000 */
.L_x_525:
        /* <DEDUP_REMOVED lines=23> */
.L_x_528:
[----:B------:R-:W-:Y:S05]  /*ae60*/  BSYNC B1 ;  /* 0x0000000000017941 */ /* 0x000fea0003800000 */
.L_x_527:
        /* <DEDUP_REMOVED lines=44> */
.L_x_530:
[----:B------:R-:W-:Y:S05]  /*b130*/  BSYNC B1 ;  /* 0x0000000000017941 */ /* 0x000fea0003800000 */
.L_x_529:
        /* <DEDUP_REMOVED lines=18> */
.L_x_532:
[----:B------:R-:W-:Y:S05]  /*b260*/  BSYNC B1 ;  /* 0x0000000000017941 */ /* 0x000fea0003800000 */
.L_x_531:
        /* <DEDUP_REMOVED lines=18> */
.L_x_534:
[----:B------:R-:W-:Y:S05]  /*b390*/  BSYNC B1 ;  /* 0x0000000000017941 */ /* 0x000fea0003800000 */
.L_x_533:
        /* <DEDUP_REMOVED lines=18> */
.L_x_536:
[----:B------:R-:W-:Y:S05]  /*b4c0*/  BSYNC B1 ;  /* 0x0000000000017941 */ /* 0x000fea0003800000 */
.L_x_535:
        /* <DEDUP_REMOVED lines=16> */
.L_x_538:
[----:B------:R-:W-:Y:S05]  /*b5d0*/  BSYNC B1 ;  /* 0x0000000000017941 */ /* 0x000fea0003800000 */
.L_x_537:
        /* <DEDUP_REMOVED lines=16> */
.L_x_540:
[----:B------:R-:W-:Y:S05]  /*b6e0*/  BSYNC B1 ;  /* 0x0000000000017941 */ /* 0x000fea0003800000 */
.L_x_539:
        /* <DEDUP_REMOVED lines=16> */
.L_x_542:
[----:B------:R-:W-:Y:S05]  /*b7f0*/  BSYNC B1 ;  /* 0x0000000000017941 */ /* 0x000fea0003800000 */
.L_x_541:
        /* <DEDUP_REMOVED lines=16> */
.L_x_544:
[----:B------:R-:W-:Y:S05]  /*b900*/  BSYNC B1 ;  /* 0x0000000000017941 */ /* 0x000fea0003800000 */
.L_x_543:
        /* <DEDUP_REMOVED lines=16> */
.L_x_546:
[----:B------:R-:W-:Y:S05]  /*ba10*/  BSYNC B1 ;  /* 0x0000000000017941 */ /* 0x000fea0003800000 */
.L_x_545:
        /* <DEDUP_REMOVED lines=16> */
.L_x_507:
[----:B------:R-:W1:Y:S01]  /*bb20*/  LDC.64 R4, c[0x0][0x870] ;  /* 0x00021c00ff047b82 */ /* 0x000e620000000a00 */
[----:B------:R-:W-:-:S07]  /*bb30*/  ULDC.64 UR6, c[0x0][0x208] ;  /* 0x0000820000067ab9 */ /* 0x000fce0000000a00 */
[----:B------:R-:W2:Y:S01]  /*bb40*/  LDC.64 R2, c[0x0][0x870] ;  /* 0x00021c00ff027b82 */ /* 0x000ea20000000a00 */
[----:B------:R-:W3:Y:S01]  /*bb50*/  S2R R8, SR_TID.X ;  /* 0x0000000000087919 */ /* 0x000ee20000002100 */
[----:B------:R-:W4:Y:S06]  /*bb60*/  S2R R13, SR_CTAID.X ;  /* 0x00000000000d7919 */ /* 0x000f2c0000002500 */
[----:B------:R-:W0:Y:S01]  /*bb70*/  LDC.64 R14, c[0x0][0x820] ;  /* 0x00020800ff0e7b82 */ /* 0x000e220000000a00 */
[----:B-1----:R-:W-:-:S04]  /*bb80*/  ISETP.NE.U32.AND P1, PT, R4, RZ, PT ;  /* 0x000000ff0400720c */ /* 0x002fc80003f25070 */
[----:B------:R-:W-:Y:S01]  /*bb90*/  ISETP.NE.AND.EX P1, PT, R5, RZ, PT, P1 ;  /* 0x000000ff0500720c */ /* 0x000fe20003f25310 */
[----:B--2---:R-:W-:Y:S02]  /*bba0*/  IMAD.WIDE R4, R234, 0x4, R2 ;  /* 0x00000004ea047825 */ /* 0x004fe400078e0202 */
[----:B------:R-:W1:Y:S10]  /*bbb0*/  LDC.64 R2, c[0x0][0x878] ;  /* 0x00021e00ff027b82 */ /* 0x000e740000000a00 */
[----:B------:R-:W2:Y:S01]  /*bbc0*/  @P1 LDG.E R9, desc[UR6][R4.64] ;  /* 0x0000000604091981 */ /* 0x000ea2000c1e1900 */
[----:B------:R-:W-:Y:S01]  /*bbd0*/  ULDC UR4, c[0x0][0x808] ;  /* 0x0002020000047ab9 */ /* 0x000fe20000000800 */
[----:B---3--:R-:W-:Y:S01]  /*bbe0*/  VIADD R11, R8, 0xffffff80 ;  /* 0xffffff80080b7836 */ /* 0x008fe20000000000 */
[----:B------:R-:W3:Y:S01]  /*bbf0*/  S2UR UR5, SR_CTAID.Y ;  /* 0x00000000000579c3 */ /* 0x000ee20000002600 */
[----:B------:R-:W-:Y:S01]  /*bc00*/  IMAD.U32 R0, RZ, RZ, UR4 ;  /* 0x00000004ff007e24 */ /* 0x000fe2000f8e00ff */
[----:B-1----:R-:W-:-:S04]  /*bc10*/  ISETP.NE.U32.AND P0, PT, R2, RZ, PT ;  /* 0x000000ff0200720c */ /* 0x002fc80003f05070 */
[----:B------:R-:W-:-:S13]  /*bc20*/  ISETP.NE.AND.EX P0, PT, R3, RZ, PT, P0 ;  /* 0x000000ff0300720c */ /* 0x000fda0003f05300 */
[----:B------:R-:W1:Y:S01]  /*bc30*/  @P0 LDC.64 R2, c[0x0][0x878] ;  /* 0x00021e00ff020b82 */ /* 0x000e620000000a00 */
[----:B------:R-:W-:-:S04]  /*bc40*/  SHF.R.S32.HI R8, RZ, 0x1f, R11 ;  /* 0x0000001fff087819 */ /* 0x000fc8000001140b */
[----:B------:R-:W-:-:S04]  /*bc50*/  LEA.HI R8, R8, R11, RZ, 0x5 ;  /* 0x0000000b08087211 */ /* 0x000fc800078f28ff */
[----:B------:R-:W-:Y:S01]  /*bc60*/  SHF.R.S32.HI R17, RZ, 0x5, R8 ;  /* 0x00000005ff117819 */ /* 0x000fe20000011408 */
[----:B-1----:R-:W-:Y:S01]  /*bc70*/  @P0 IMAD.WIDE R6, R234, 0x4, R2 ;  /* 0x00000004ea060825 */ /* 0x002fe200078e0202 */
[----:B------:R-:W-:-:S04]  /*bc80*/  CS2R R2, SRZ ;  /* 0x0000000000027805 */ /* 0x000fc8000001ff00 */
[----:B------:R1:W5:Y:S01]  /*bc90*/  @P0 LDG.E R0, desc[UR6][R6.64] ;  /* 0x0000000606000981 */ /* 0x000362000c1e1900 */
[--C-:B--2---:R-:W-:Y:S01]  /*bca0*/  @P1 SHF.R.S32.HI R3, RZ, 0x1f, R9.reuse ;  /* 0x0000001fff031819 */ /* 0x104fe20000011409 */
[----:B------:R-:W-:Y:S01]  /*bcb0*/  @P1 IMAD.MOV.U32 R2, RZ, RZ, R9 ;  /* 0x000000ffff021224 */ /* 0x000fe200078e0009 */
[----:B01-34-:R-:W-:Y:S06]  /*bcc0*/  @P0 BRA `(.L_x_547) ;  /* 0x0000000000140947 */ /* 0x01bfec0003800000 */
[----:B------:R-:W-:Y:S05]  /*bcd0*/  @!P1 BRA `(.L_x_547) ;  /* 0x0000000000109947 */ /* 0x000fea0003800000 */
[----:B------:R-:W-:Y:S02]  /*bce0*/  ULDC.64 UR6, c[0x0][0x208] ;  /* 0x0000820000067ab9 */ /* 0x000fe40000000a00 */
[----:B------:R-:W2:Y:S04]  /*bcf0*/  LDG.E R7, desc[UR6][R4.64] ;  /* 0x0000000604077981 */ /* 0x000ea8000c1e1900 */
[----:B-----5:R-:W2:Y:S02]  /*bd00*/  LDG.E R0, desc[UR6][R4.64+0x4] ;  /* 0x0000040604007981 */ /* 0x020ea4000c1e1900 */
[----:B--2---:R-:W-:-:S07]  /*bd10*/  IMAD.IADD R0, R0, 0x1, -R7 ;  /* 0x0000000100007824 */ /* 0x004fce00078e0a07 */
.L_x_547:
[----:B------:R-:W-:Y:S01]  /*bd20*/  LOP3.LUT R4, R8, 0x1fffffe0, RZ, 0xc0, !PT ;  /* 0x1fffffe008047812 */ /* 0x000fe200078ec0ff */
[----:B------:R-:W-:Y:S01]  /*bd30*/  USHF.R.S32.HI UR6, URZ, 0x1f, UR5 ;  /* 0x0000001f3f067899 */ /* 0x000fe20008011405 */
[----:B-----5:R-:W-:Y:S01]  /*bd40*/  IMAD R12, R13, -0x50, R0 ;  /* 0xffffffb00d0c7824 */ /* 0x020fe200078e0200 */
[C---:B------:R-:W-:Y:S01]  /*bd50*/  IADD3 R2, P0, R17.reuse, R2, RZ ;  /* 0x0000000211027210 */ /* 0x040fe20007f1e0ff */
[----:B------:R-:W-:Y:S01]  /*bd60*/  VIADD R5, R17, 0x8 ;  /* 0x0000000811057836 */ /* 0x000fe20000000000 */
[----:B------:R-:W0:Y:S01]  /*bd70*/  LDC.64 R20, c[0x0][0x850] ;  /* 0x00021400ff147b82 */ /* 0x000e220000000a00 */
[----:B------:R-:W-:Y:S01]  /*bd80*/  IMAD.IADD R4, R11, 0x1, -R4 ;  /* 0x000000010b047824 */ /* 0x000fe200078e0a04 */
[----:B------:R-:W-:Y:S01]  /*bd90*/  LEA.HI.X.SX32 R3, R17, R3, 0x1, P0 ;  /* 0x0000000311037211 */ /* 0x000fe200000f0eff */
[----:B------:R-:W-:Y:S01]  /*bda0*/  IMAD R0, R14, UR6, RZ ;  /* 0x000000060e007c24 */ /* 0x000fe2000f8e02ff */
[-C--:B------:R-:W-:Y:S01]  /*bdb0*/  ISETP.GE.AND P6, PT, R5, R12.reuse, PT ;  /* 0x0000000c0500720c */ /* 0x080fe20003fc6270 */
[----:B------:R-:W-:Y:S01]  /*bdc0*/  IMAD.SHL.U32 R4, R4, 0x8, RZ ;  /* 0x0000000804047824 */ /* 0x000fe200078e00ff */
[CC--:B------:R-:W-:Y:S01]  /*bdd0*/  ISETP.GE.AND P0, PT, R17.reuse, R12.reuse, PT ;  /* 0x0000000c1100720c */ /* 0x0c0fe20003f06270 */
[----:B------:R-:W-:Y:S01]  /*bde0*/  VIADD R7, R17, 0x10 ;  /* 0x0000001011077836 */ /* 0x000fe20000000000 */
[----:B------:R-:W-:Y:S01]  /*bdf0*/  ULDC UR7, c[0x0][0x80c] ;  /* 0x0002030000077ab9 */ /* 0x000fe20000000800 */
[----:B------:R-:W-:Y:S01]  /*be00*/  IMAD R15, R15, UR5, R0 ;  /* 0x000000050f0f7c24 */ /* 0x000fe2000f8e0200 */
[----:B------:R-:W-:Y:S01]  /*be10*/  SHF.R.S32.HI R5, RZ, 0x1f, R4 ;  /* 0x0000001fff057819 */ /* 0x000fe20000011404 */
[----:B------:R-:W-:Y:S01]  /*be20*/  VIADD R9, R17, 0x18 ;  /* 0x0000001811097836 */ /* 0x000fe20000000000 */
[----:B------:R-:W-:Y:S01]  /*be30*/  SHF.R.S32.HI R0, RZ, 0x1f, R234 ;  /* 0x0000001fff007819 */ /* 0x000fe200000114ea */
[----:B------:R-:W-:Y:S01]  /*be40*/  ULDC.64 UR8, c[0x0][0x828] ;  /* 0x00020a0000087ab9 */ /* 0x000fe20000000a00 */
[-C--:B------:R-:W-:Y:S01]  /*be50*/  ISETP.GE.AND P5, PT, R7, R12.reuse, PT ;  /* 0x0000000c0700720c */ /* 0x080fe20003fa6270 */
[----:B------:R-:W-:Y:S01]  /*be60*/  IMAD.WIDE.U32 R6, R14, UR5, R4 ;  /* 0x000000050e067c25 */ /* 0x000fe2000f8e0004 */
[----:B------:R-:W-:Y:S01]  /*be70*/  ISETP.GE.OR P2, PT, R4, UR7, P0 ;  /* 0x0000000704007c0c */ /* 0x000fe20008746670 */
[----:B------:R-:W-:Y:S01]  /*be80*/  BSSY B1, `(.L_x_548) ;  /* 0x000001d000017945 */ /* 0x000fe20003800000 */
[----:B------:R-:W-:Y:S01]  /*be90*/  SEL R14, R0, RZ, !P1 ;  /* 0x000000ff000e7207 */ /* 0x000fe20004800000 */
[----:B------:R-:W-:Y:S01]  /*bea0*/  IMAD.IADD R7, R15, 0x1, R7 ;  /* 0x000000010f077824 */ /* 0x000fe200078e0207 */
[-C--:B------:R-:W-:Y:S01]  /*beb0*/  ISETP.GE.AND P4, PT, R9, R12.reuse, PT ;  /* 0x0000000c0900720c */ /* 0x080fe20003f86270 */
[----:B------:R-:W-:Y:S01]  /*bec0*/  VIADD R9, R17, 0x20 ;  /* 0x0000002011097836 */ /* 0x000fe20000000000 */
[----:B------:R-:W-:Y:S01]  /*bed0*/  SEL R15, R234, RZ, !P1 ;  /* 0x000000ffea0f7207 */ /* 0x000fe20004800000 */
[----:B------:R-:W-:Y:S01]  /*bee0*/  IMAD R0, R14, UR8, RZ ;  /* 0x000000080e007c24 */ /* 0x000fe2000f8e02ff */
[----:B------:R-:W-:Y:S01]  /*bef0*/  P2R R16, PR, RZ, 0x40 ;  /* 0x00000040ff107803 */ /* 0x000fe20000000000 */
[----:B------:R-:W-:Y:S01]  /*bf00*/  IMAD.WIDE R2, R13, 0x50, R2 ;  /* 0x000000500d027825 */ /* 0x000fe200078e0202 */
[----:B------:R-:W-:-:S02]  /*bf10*/  ISETP.GE.AND P3, PT, R9, R12, PT ;  /* 0x0000000c0900720c */ /* 0x000fc40003f66270 */
[----:B------:R-:W-:Y:S01]  /*bf20*/  P2R R18, PR, RZ, 0x20 ;  /* 0x00000020ff127803 */ /* 0x000fe20000000000 */
[C---:B------:R-:W-:Y:S01]  /*bf30*/  IMAD R9, R15.reuse, UR9, R0 ;  /* 0x000000090f097c24 */ /* 0x040fe2000f8e0200 */
[----:B------:R-:W-:Y:S01]  /*bf40*/  P2R R22, PR, RZ, 0x10 ;  /* 0x00000010ff167803 */ /* 0x000fe20000000000 */
[----:B------:R-:W-:Y:S01]  /*bf50*/  IMAD.WIDE.U32 R10, R15, UR8, R6 ;  /* 0x000000080f0a7c25 */ /* 0x000fe2000f8e0006 */
[----:B------:R-:W-:Y:S02]  /*bf60*/  P2R R24, PR, RZ, 0x8 ;  /* 0x00000008ff187803 */ /* 0x000fe40000000000 */
[----:B------:R-:W-:Y:S01]  /*bf70*/  ISETP.GE.OR P1, PT, R4, UR7, P6 ;  /* 0x0000000704007c0c */ /* 0x000fe2000b726670 */
[----:B------:R-:W-:Y:S01]  /*bf80*/  IMAD.IADD R9, R11, 0x1, R9 ;  /* 0x000000010b097824 */ /* 0x000fe200078e0209 */
[----:B------:R-:W-:Y:S11]  /*bf90*/  @P2 BRA `(.L_x_549) ;  /* 0x00000000002c2947 */ /* 0x000ff60003800000 */
        /* <DEDUP_REMOVED lines=11> */
.L_x_549:
[----:B------:R-:W-:Y:S05]  /*c050*/  BSYNC B1 ;  /* 0x0000000000017941 */ /* 0x000fea0003800000 */
.L_x_548:
        /* <DEDUP_REMOVED lines=17> */
.L_x_551:
[----:B------:R-:W-:Y:S05]  /*c170*/  BSYNC B1 ;  /* 0x0000000000017941 */ /* 0x000fea0003800000 */
.L_x_550:
        /* <DEDUP_REMOVED lines=17> */
.L_x_553:
[----:B------:R-:W-:Y:S05]  /*c290*/  BSYNC B1 ;  /* 0x0000000000017941 */ /* 0x000fea0003800000 */
.L_x_552:
        /* <DEDUP_REMOVED lines=18> */
.L_x_555:
[----:B------:R-:W-:Y:S05]  /*c3c0*/  BSYNC B1 ;  /* 0x0000000000017941 */ /* 0x000fea0003800000 */
.L_x_554:
        /* <DEDUP_REMOVED lines=17> */
.L_x_557:
[----:B------:R-:W-:Y:S05]  /*c4e0*/  BSYNC B1 ;  /* 0x0000000000017941 */ /* 0x000fea0003800000 */
.L_x_556:
        /* <DEDUP_REMOVED lines=20> */
.L_x_559:
[----:B------:R-:W-:Y:S05]  /*c630*/  BSYNC B1 ;  /* 0x0000000000017941 */ /* 0x000fea0003800000 */
.L_x_558:
        /* <DEDUP_REMOVED lines=22> */
.L_x_561:
[----:B------:R-:W-:Y:S05]  /*c7a0*/  BSYNC B1 ;  /* 0x0000000000017941 */ /* 0x000fea0003800000 */
.L_x_560:
        /* <DEDUP_REMOVED lines=18> */
.L_x_563:
[----:B------:R-:W-:Y:S05]  /*c8d0*/  BSYNC B1 ;  /* 0x0000000000017941 */ /* 0x000fea0003800000 */
.L_x_562:
        /* <DEDUP_REMOVED lines=18> */
.L_x_565:
[----:B------:R-:W-:Y:S05]  /*ca00*/  BSYNC B1 ;  /* 0x0000000000017941 */ /* 0x000fea0003800000 */
.L_x_564:
        /* <DEDUP_REMOVED lines=18> */
.L_x_567:
[----:B------:R-:W-:Y:S05]  /*cb30*/  BSYNC B1 ;  /* 0x0000000000017941 */ /* 0x000fea0003800000 */
.L_x_566:
        /* <DEDUP_REMOVED lines=43> */
.L_x_569:
[----:B------:R-:W-:Y:S05]  /*cdf0*/  BSYNC B1 ;  /* 0x0000000000017941 */ /* 0x000fea0003800000 */
.L_x_568:
        /* <DEDUP_REMOVED lines=17> */
.L_x_571:
[----:B------:R-:W-:Y:S05]  /*cf10*/  BSYNC B1 ;  /* 0x0000000000017941 */ /* 0x000fea0003800000 */
.L_x_570:
        /* <DEDUP_REMOVED lines=17> */
.L_x_573:
[----:B------:R-:W-:Y:S05]  /*d030*/  BSYNC B1 ;  /* 0x0000000000017941 */ /* 0x000fea0003800000 */
.L_x_572:
        /* <DEDUP_REMOVED lines=17> */
.L_x_575:
[----:B------:R-:W-:Y:S05]  /*d150*/  BSYNC B1 ;  /* 0x0000000000017941 */ /* 0x000fea0003800000 */
.L_x_574:
        /* <DEDUP_REMOVED lines=16> */
.L_x_577:
[----:B------:R-:W-:Y:S05]  /*d260*/  BSYNC B1 ;  /* 0x0000000000017941 */ /* 0x000fea0003800000 */
.L_x_576:
        /* <DEDUP_REMOVED lines=16> */
.L_x_579:
[----:B------:R-:W-:Y:S05]  /*d370*/  BSYNC B1 ;  /* 0x0000000000017941 */ /* 0x000fea0003800000 */
.L_x_578:
        /* <DEDUP_REMOVED lines=16> */
.L_x_581:
[----:B------:R-:W-:Y:S05]  /*d480*/  BSYNC B1 ;  /* 0x0000000000017941 */ /* 0x000fea0003800000 */
.L_x_580:
        /* <DEDUP_REMOVED lines=16> */
.L_x_583:
[----:B------:R-:W-:Y:S05]  /*d590*/  BSYNC B1 ;  /* 0x0000000000017941 */ /* 0x000fea0003800000 */
.L_x_582:
        /* <DEDUP_REMOVED lines=16> */
.L_x_585:
[----:B------:R-:W-:Y:S05]  /*d6a0*/  BSYNC B1 ;  /* 0x0000000000017941 */ /* 0x000fea0003800000 */
.L_x_584:
        /* <DEDUP_REMOVED lines=16> */
.L_x_475:
[----:B------:R-:W-:-:S08]  /*d7b0*/  NOP ;  /* 0x0000000000007918 */ /* 0x000fd00000000000 */
[----:B------:R-:W0:-:S00]  /*d7c0*/  USETMAXREG.DEALLOC.CTAPOOL 0x18 ;  /* 0x00000018000079c8 */ /* 0x000e0000080e0500 */
[----:B0-----:R-:W-:-:S06]  /*d7d0*/  LOP3.LUT R0, R0, 0x3, RZ, 0xc0, !PT ;  /* 0x0000000300007812 */ /* 0x001fcc00078ec0ff */
[----:B------:R-:W0:Y:S02]  /*d7e0*/  SHFL.IDX PT, R0, R0, RZ, 0x1f ;  /* 0x00001fff00007589 */ /* 0x000e2400000e0000 */
[----:B0-----:R-:W-:-:S13]  /*d7f0*/  ISETP.NE.AND P0, PT, R0, RZ, PT ;  /* 0x000000ff0000720c */ /* 0x001fda0003f05270 */
[----:B------:R-:W-:Y:S05]  /*d800*/  @P0 BRA `(.L_x_480) ;  /* 0x0000002000b80947 */ /* 0x000fea0003800000 */
[----:B------:R-:W-:Y:S01]  /*d810*/  ULDC.64 UR4, c[0x0][0x8d8] ;  /* 0x0002360000047ab9 */ /* 0x000fe20000000a00 */
[----:B------:R-:W0:Y:S01]  /*d820*/  S2UR UR10, SR_CTAID.X ;  /* 0x00000000000a79c3 */ /* 0x000e220000002500 */
[----:B------:R-:W-:-:S04]  /*d830*/  ISETP.NE.U32.AND P0, PT, RZ, UR4, PT ;  /* 0x00000004ff007c0c */ /* 0x000fc8000bf05070 */
[----:B------:R-:W-:-:S03]  /*d840*/  ISETP.NE.AND.EX P0, PT, RZ, UR5, PT, P0 ;  /* 0x00000005ff007c0c */ /* 0x000fc6000bf05300 */
[----:B------:R-:W1:Y:S08]  /*d850*/  S2UR UR21, SR_CTAID.Z ;  /* 0x00000000001579c3 */ /* 0x000e700000002700 */
[----:B------:R-:W2:Y:S02]  /*d860*/  S2UR UR20, SR_CTAID.Y ;  /* 0x00000000001479c3 */ /* 0x000ea40000002600 */
[----:B------:R-:W-:Y:S05]  /*d870*/  @!P0 BRA `(.L_x_586) ;  /* 0x0000000000208947 */ /* 0x000fea0003800000 */
[----:B------:R-:W-:Y:S01]  /*d880*/  ULDC.64 UR4, c[0x0][0x8d8] ;  /* 0x0002360000047ab9 */ /* 0x000fe20000000a00 */
[----:B------:R-:W-:Y:S01]  /*d890*/  ULDC.64 UR6, c[0x0][0x208] ;  /* 0x0000820000067ab9 */ /* 0x000fe20000000a00 */
[----:B-1----:R-:W-:-:S06]  /*d8a0*/  UIMAD.WIDE UR4, UR21, 0x4, UR4 ;  /* 0x00000004150478a5 */ /* 0x002fcc000f8e0204 */
[----:B------:R-:W-:Y:S02]  /*d8b0*/  IMAD.U32 R2, RZ, RZ, UR4 ;  /* 0x00000004ff027e24 */ /* 0x000fe4000f8e00ff */
[----:B------:R-:W-:-:S05]  /*d8c0*/  IMAD.U32 R3, RZ, RZ, UR5 ;  /* 0x00000005ff037e24 */ /* 0x000fca000f8e00ff */
[----:B------:R-:W3:Y:S02]  /*d8d0*/  LDG.E R2, desc[UR6][R2.64] ;  /* 0x0000000602027981 */ /* 0x000ee4000c1e1900 */
[----:B---3--:R-:W-:Y:S01]  /*d8e0*/  R2UR UR5, R2 ;  /* 0x00000000020572ca */ /* 0x008fe200000e0000 */
[----:B------:R-:W-:-:S14]  /*d8f0*/  BRA `(.L_x_587) ;  /* 0x0000000000407947 */ /* 0x000fdc0003800000 */
.L_x_586:
[----:B------:R-:W-:Y:S02]  /*d900*/  ULDC.64 UR4, c[0x0][0x8d0] ;  /* 0x0002340000047ab9 */ /* 0x000fe40000000a00 */
[----:B------:R-:W-:-:S04]  /*d910*/  ISETP.NE.U32.AND P0, PT, RZ, UR4, PT ;  /* 0x00000004ff007c0c */ /* 0x000fc8000bf05070 */
[----:B------:R-:W-:-:S13]  /*d920*/  ISETP.NE.AND.EX P0, PT, RZ, UR5, PT, P0 ;  /* 0x00000005ff007c0c */ /* 0x000fda000bf05300 */
[----:B------:R-:W-:Y:S05]  /*d930*/  @!P0 BRA `(.L_x_588) ;  /* 0x00000000002c8947 */ /* 0x000fea0003800000 */
[----:B------:R-:W-:Y:S01]  /*d940*/  ULDC.64 UR4, c[0x0][0x8d0] ;  /* 0x0002340000047ab9 */ /* 0x000fe20000000a00 */
[----:B------:R-:W-:Y:S01]  /*d950*/  ULDC.64 UR6, c[0x0][0x208] ;  /* 0x0000820000067ab9 */ /* 0x000fe20000000a00 */
[----:B-1----:R-:W-:-:S06]  /*d960*/  UIMAD.WIDE UR4, UR21, 0x4, UR4 ;  /* 0x00000004150478a5 */ /* 0x002fcc000f8e0204 */
[----:B------:R-:W-:Y:S02]  /*d970*/  IMAD.U32 R2, RZ, RZ, UR4 ;  /* 0x00000004ff027e24 */ /* 0x000fe4000f8e00ff */
[----:B------:R-:W-:-:S05]  /*d980*/  IMAD.U32 R3, RZ, RZ, UR5 ;  /* 0x00000005ff037e24 */ /* 0x000fca000f8e00ff */
[----:B------:R-:W3:Y:S04]  /*d990*/  LDG.E R0, desc[UR6][R2.64] ;  /* 0x0000000602007981 */ /* 0x000ee8000c1e1900 */
[----:B------:R-:W4:Y:S01]  /*d9a0*/  LDG.E R4, desc[UR6][R2.64+0x4] ;  /* 0x0000040602047981 */ /* 0x000f22000c1e1900 */
[----:B---3--:R-:W-:Y:S02]  /*d9b0*/  R2UR UR5, R0 ;  /* 0x00000000000572ca */ /* 0x008fe400000e0000 */
[----:B----4-:R-:W-:-:S13]  /*d9c0*/  R2UR UR4, R4 ;  /* 0x00000000040472ca */ /* 0x010fda00000e0000 */
[----:B------:R-:W-:Y:S01]  /*d9d0*/  UIADD3 UR5, -UR5, UR4, URZ ;  /* 0x0000000405057290 */ /* 0x000fe2000fffe13f */
[----:B------:R-:W-:Y:S11]  /*d9e0*/  BRA `(.L_x_587) ;  /* 0x0000000000047947 */ /* 0x000ff60003800000 */
.L_x_588:
[----:B------:R-:W-:-:S05]  /*d9f0*/  ULDC UR5, c[0x0][0x8bc] ;  /* 0x00022f0000057ab9 */ /* 0x000fca0000000800 */
.L_x_587:
[----:B0-----:R-:W-:Y:S01]  /*da00*/  UIMAD UR4, UR10, 0x50, URZ ;  /* 0x000000500a0478a4 */ /* 0x001fe2000f8e023f */
[----:B------:R-:W-:Y:S02]  /*da10*/  IMAD.MOV.U32 R4, RZ, RZ, 0x1 ;  /* 0x00000001ff047424 */ /* 0x000fe400078e00ff */
[----:B------:R-:W-:Y:S01]  /*da20*/  IMAD.MOV.U32 R12, RZ, RZ, RZ ;  /* 0x000000ffff0c7224 */ /* 0x000fe200078e00ff */
[----:B------:R-:W-:Y:S01]  /*da30*/  UISETP.GE.AND UP0, UPT, UR4, UR5, UPT ;  /* 0x000000050400728c */ /* 0x000fe2000bf06270 */
[----:B------:R-:W-:-:S03]  /*da40*/  IMAD.MOV.U32 R13, RZ, RZ, 0x1 ;  /* 0x00000001ff0d7424 */ /* 0x000fc600078e00ff */
[----:B-1----:R-:W-:-:S06]  /*da50*/  USEL UR21, UR21, 0xffffffff, !UP0 ;  /* 0xffffffff15157887 */ /* 0x002fcc000c000000 */
[----:B------:R-:W-:-:S13]  /*da60*/  ISETP.LE.AND P0, PT, RZ, UR21, PT ;  /* 0x00000015ff007c0c */ /* 0x000fda000bf03270 */
[----:B------:R-:W-:Y:S05]  /*da70*/  @!P0 BRA `(.L_x_589) ;  /* 0x0000001c00948947 */ /* 0x000fea0003800000 */
[----:B------:R-:W-:Y:S01]  /*da80*/  ULDC.64 UR14, c[0x0][0x770] ;  /* 0x0001dc00000e7ab9 */ /* 0x000fe20000000a00 */
[----:B------:R-:W-:Y:S01]  /*da90*/  ULDC.64 UR8, c[0x0][0x770] ;  /* 0x0001dc0000087ab9 */ /* 0x000fe20000000a00 */
[----:B------:R-:W-:Y:S02]  /*daa0*/  UISETP.NE.U32.AND UP1, UPT, UR14, URZ, UPT ;  /* 0x0000003f0e00728c */ /* 0x000fe4000bf25070 */
[----:B------:R-:W-:Y:S02]  /*dab0*/  UIMAD.WIDE UR8, UR21, 0x4, UR8 ;  /* 0x00000004150878a5 */ /* 0x000fe4000f8e0208 */
[----:B------:R-:W-:Y:S01]  /*dac0*/  UISETP.NE.AND.EX UP1, UPT, UR15, URZ, UPT, UP1 ;  /* 0x0000003f0f00728c */ /* 0x000fe2000bf25310 */
[----:B------:R-:W-:Y:S01]  /*dad0*/  ULDC.64 UR16, c[0x0][0x208] ;  /* 0x0000820000107ab9 */ /* 0x000fe20000000a00 */
[----:B------:R-:W-:Y:S02]  /*dae0*/  ULDC.64 UR6, c[0x0][0x778] ;  /* 0x0001de0000067ab9 */ /* 0x000fe40000000a00 */
[----:B------:R-:W-:Y:S01]  /*daf0*/  IMAD.U32 R2, RZ, RZ, UR8 ;  /* 0x00000008ff027e24 */ /* 0x000fe2000f8e00ff */
[----:B------:R-:W-:Y:S01]  /*db00*/  ULDC.64 UR12, c[0x0][0x780] ;  /* 0x0001e000000c7ab9 */ /* 0x000fe20000000a00 */
[----:B------:R-:W-:Y:S01]  /*db10*/  PLOP3.LUT P1, PT, PT, PT, UP1, 0x80, 0x0 ;  /* 0x000000000000781c */ /* 0x000fe20003f2f018 */
[----:B------:R-:W-:Y:S01]  /*db20*/  IMAD.U32 R3, RZ, RZ, UR9 ;  /* 0x00000009ff037e24 */ /* 0x000fe2000f8e00ff */
[----:B------:R-:W-:-:S02]  /*db30*/  UISETP.NE.U32.AND UP0, UPT, UR6, URZ, UPT ;  /* 0x0000003f0600728c */ /* 0x000fc4000bf05070 */
[----:B------:R-:W-:Y:S02]  /*db40*/  UISETP.NE.U32.AND UP2, UPT, UR12, URZ, UPT ;  /* 0x0000003f0c00728c */ /* 0x000fe4000bf45070 */
[----:B------:R-:W-:Y:S02]  /*db50*/  UISETP.NE.AND.EX UP0, UPT, UR7, URZ, UPT, UP0 ;  /* 0x0000003f0700728c */ /* 0x000fe4000bf05300 */
[----:B------:R-:W-:-:S03]  /*db60*/  UISETP.NE.AND.EX UP2, UPT, UR13, URZ, UPT, UP2 ;  /* 0x0000003f0d00728c */ /* 0x000fc6000bf45320 */
[----:B------:R-:W-:Y:S02]  /*db70*/  ULDC.64 UR12, c[0x0][0x778] ;  /* 0x0001de00000c7ab9 */ /* 0x000fe40000000a00 */
[----:B------:R-:W3:Y:S01]  /*db80*/  @P1 LDG.E R7, desc[UR16][R2.64] ;  /* 0x0000001002071981 */ /* 0x000ee2000c1e1900 */
[----:B------:R-:W-:Y:S01]  /*db90*/  PLOP3.LUT P2, PT, PT, PT, UP0, 0x80, 0x0 ;  /* 0x000000000000781c */ /* 0x000fe20003f4f008 */
[----:B------:R-:W-:Y:S01]  /*dba0*/  UIMAD.WIDE UR12, UR21, 0x4, UR12 ;  /* 0x00000004150c78a5 */ /* 0x000fe2000f8e020c */
[----:B------:R-:W-:Y:S01]  /*dbb0*/  PLOP3.LUT P3, PT, PT, PT, UP2, 0x80, 0x0 ;  /* 0x000000000000781c */ /* 0x000fe20003f6f028 */
[----:B------:R0:W4:Y:S02]  /*dbc0*/  @P1 LDG.E R0, desc[UR16][R2.64] ;  /* 0x0000001002001981 */ /* 0x000124000c1e1900 */
[----:B------:R-:W-:Y:S02]  /*dbd0*/  @UP2 ULDC.64 UR6, c[0x0][0x780] ;  /* 0x0001e00000062ab9 */ /* 0x000fe40000000a00 */
[----:B------:R-:W-:Y:S01]  /*dbe0*/  @UP2 UIMAD.WIDE UR6, UR21, 0x4, UR6 ;  /* 0x00000004150628a5 */ /* 0x000fe2000f8e0206 */
[----:B0-----:R-:W-:-:S02]  /*dbf0*/  IMAD.U32 R2, RZ, RZ, UR12 ;  /* 0x0000000cff027e24 */ /* 0x001fc4000f8e00ff */
[----:B------:R-:W-:-:S05]  /*dc00*/  IMAD.U32 R3, RZ, RZ, UR13 ;  /* 0x0000000dff037e24 */ /* 0x000fca000f8e00ff */
[----:B------:R0:W5:Y:S02]  /*dc10*/  @P2 LDG.E R5, desc[UR16][R2.64] ;  /* 0x0000001002052981 */ /* 0x000164000c1e1900 */
[----:B0-----:R-:W-:Y:S02]  /*dc20*/  IMAD.U32 R2, RZ, RZ, UR6 ;  /* 0x00000006ff027e24 */ /* 0x001fe4000f8e00ff */
[----:B------:R-:W-:-:S05]  /*dc30*/  IMAD.U32 R3, RZ, RZ, UR7 ;  /* 0x00000007ff037e24 */ /* 0x000fca000f8e00ff */
[----:B------:R-:W2:Y:S01]  /*dc40*/  @P3 LDG.E R6, desc[UR16][R2.64] ;  /* 0x0000001002063981 */ /* 0x000ea2000c1e1900 */
[----:B------:R-:W-:Y:S01]  /*dc50*/  ULDC.64 UR16, c[0x0][0x788] ;  /* 0x0001e20000107ab9 */ /* 0x000fe20000000a00 */
[----:B------:R-:W-:Y:S01]  /*dc60*/  UMOV UR54, URZ ;  /* 0x0000003f00367c82 */ /* 0x000fe20008000000 */
[----:B------:R-:W-:Y:S01]  /*dc70*/  ISETP.NE.U32.AND P0, PT, RZ, UR16, PT ;  /* 0x00000010ff007c0c */ /* 0x000fe2000bf05070 */
[----:B------:R-:W-:-:S03]  /*dc80*/  UMOV UR11, URZ ;  /* 0x0000003f000b7c82 */ /* 0x000fc60008000000 */
[----:B------:R-:W-:Y:S02]  /*dc90*/  ISETP.NE.AND.EX P0, PT, RZ, UR17, PT, P0 ;  /* 0x00000011ff007c0c */ /* 0x000fe4000bf05300 */
[----:B---3--:R-:W-:Y:S02]  /*dca0*/  @P1 R2UR UR5, R7 ;  /* 0x00000000070512ca */ /* 0x008fe400000e0000 */
[----:B----4-:R-:W-:-:S11]  /*dcb0*/  @P1 R2UR UR54, R0 ;  /* 0x00000000003612ca */ /* 0x010fd600000e0000 */
[----:B------:R-:W-:-:S04]  /*dcc0*/  @UP1 ULEA UR5, UR21, UR5, 0x6 ;  /* 0x0000000515051291 */ /* 0x000fc8000f8e303f */
[----:B------:R-:W-:-:S04]  /*dcd0*/  @UP1 USHF.R.S32.HI UR6, URZ, 0x1f, UR5 ;  /* 0x0000001f3f061899 */ /* 0x000fc80008011405 */
[----:B------:R-:W-:Y:S01]  /*dce0*/  @UP1 ULEA.HI UR6, UR6, UR5, URZ, 0x6 ;  /* 0x0000000506061291 */ /* 0x000fe2000f8f303f */
[----:B-----5:R-:W-:Y:S02]  /*dcf0*/  @P2 R2UR UR11, R5 ;  /* 0x00000000050b22ca */ /* 0x020fe400000e0000 */
[----:B------:R-:W-:Y:S01]  /*dd00*/  ULDC UR5, c[0x0][0x280] ;  /* 0x0000a00000057ab9 */ /* 0x000fe20000000800 */
[----:B------:R-:W-:-:S04]  /*dd10*/  @UP1 ULOP3.LUT UR7, UR6, 0xffffffc0, URZ, 0xc0, !UPT ;  /* 0xffffffc006071892 */ /* 0x000fc8000f8ec03f */
[----:B------:R-:W-:Y:S01]  /*dd20*/  @UP1 USHF.R.S32.HI UR16, URZ, 0x1f, UR7 ;  /* 0x0000001f3f101899 */ /* 0x000fe20008011407 */
[----:B--2---:R-:W-:Y:S01]  /*dd30*/  @P3 R2UR UR5, R6 ;  /* 0x00000000060532ca */ /* 0x004fe200000e0000 */
[----:B------:R-:W-:-:S14]  /*dd40*/  @P3 BRA `(.L_x_590) ;  /* 0x0000000000243947 */ /* 0x000fdc0003800000 */
[----:B------:R-:W-:Y:S05]  /*dd50*/  @!P1 BRA `(.L_x_590) ;  /* 0x0000000000209947 */ /* 0x000fea0003800000 */
[----:B------:R-:W-:Y:S01]  /*dd60*/  IMAD.U32 R2, RZ, RZ, UR8 ;  /* 0x00000008ff027e24 */ /* 0x000fe2000f8e00ff */
[----:B------:R-:W-:Y:S01]  /*dd70*/  ULDC.64 UR18, c[0x0][0x208] ;  /* 0x0000820000127ab9 */ /* 0x000fe20000000a00 */
[----:B------:R-:W-:-:S05]  /*dd80*/  IMAD.U32 R3, RZ, RZ, UR9 ;  /* 0x00000009ff037e24 */ /* 0x000fca000f8e00ff */
[----:B------:R-:W2:Y:S04]  /*dd90*/  LDG.E R0, desc[UR18][R2.64] ;  /* 0x0000001202007981 */ /* 0x000ea8000c1e1900 */
[----:B------:R-:W3:Y:S01]  /*dda0*/  LDG.E R5, desc[UR18][R2.64+0x4] ;  /* 0x0000041202057981 */ /* 0x000ee2000c1e1900 */
[----:B--2---:R-:W-:Y:S02]  /*ddb0*/  R2UR UR6, R0 ;  /* 0x00000000000672ca */ /* 0x004fe400000e0000 */
[----:B---3--:R-:W-:-:S13]  /*ddc0*/  R2UR UR5, R5 ;  /* 0x00000000050572ca */ /* 0x008fda00000e0000 */
[----:B------:R-:W-:-:S12]  /*ddd0*/  UIADD3 UR5, -UR6, UR5, URZ ;  /* 0x0000000506057290 */ /* 0x000fd8000fffe13f */
.L_x_590:
[----:B------:R-:W-:Y:S01]  /*dde0*/  UMOV UR38, URZ ;  /* 0x0000003f00267c82 */ /* 0x000fe20008000000 */
[----:B------:R-:W-:Y:S01]  /*ddf0*/  UMOV UR39, URZ ;  /* 0x0000003f00277c82 */ /* 0x000fe20008000000 */
[----:B------:R-:W-:Y:S01]  /*de00*/  ULDC UR6, c[0x0][0x290] ;  /* 0x0000a40000067ab9 */ /* 0x000fe20000000800 */
[----:B------:R-:W-:Y:S01]  /*de10*/  @UP1 UMOV UR38, UR7 ;  /* 0x0000000700261c82 */ /* 0x000fe20008000000 */
[----:B------:R-:W-:Y:S01]  /*de20*/  @UP1 UMOV UR39, UR16 ;  /* 0x0000001000271c82 */ /* 0x000fe20008000000 */
[----:B------:R-:W-:Y:S05]  /*de30*/  @!P0 BRA `(.L_x_591) ;  /* 0x0000000000208947 */ /* 0x000fea0003800000 */
[----:B------:R-:W-:Y:S01]  /*de40*/  ULDC.64 UR6, c[0x0][0x788] ;  /* 0x0001e20000067ab9 */ /* 0x000fe20000000a00 */
[----:B------:R-:W-:Y:S01]  /*de50*/  ULDC.64 UR8, c[0x0][0x208] ;  /* 0x0000820000087ab9 */ /* 0x000fe20000000a00 */
[----:B------:R-:W-:-:S06]  /*de60*/  UIMAD.WIDE UR6, UR21, 0x4, UR6 ;  /* 0x00000004150678a5 */ /* 0x000fcc000f8e0206 */
[----:B------:R-:W-:Y:S02]  /*de70*/  IMAD.U32 R2, RZ, RZ, UR6 ;  /* 0x00000006ff027e24 */ /* 0x000fe4000f8e00ff */
[----:B------:R-:W-:-:S05]  /*de80*/  IMAD.U32 R3, RZ, RZ, UR7 ;  /* 0x00000007ff037e24 */ /* 0x000fca000f8e00ff */
[----:B------:R-:W2:Y:S02]  /*de90*/  LDG.E R2, desc[UR8][R2.64] ;  /* 0x0000000802027981 */ /* 0x000ea4000c1e1900 */
[----:B--2---:R-:W-:Y:S01]  /*dea0*/  R2UR UR6, R2 ;  /* 0x00000000020672ca */ /* 0x004fe200000e0000 */
[----:B------:R-:W-:-:S14]  /*deb0*/  BRA `(.L_x_592) ;  /* 0x0000000000247947 */ /* 0x000fdc0003800000 */
.L_x_591:
        /* <DEDUP_REMOVED lines=9> */
.L_x_592:
[----:B------:R-:W-:Y:S01]  /*df50*/  UIADD3 UR7, -UR6, UR5, UR4 ;  /* 0x0000000506077290 */ /* 0x000fe2000fffe104 */
[----:B------:R-:W-:Y:S01]  /*df60*/  ISETP.LE.AND P0, PT, RZ, UR10, PT ;  /* 0x0000000aff007c0c */ /* 0x000fe2000bf03270 */
[----:B------:R-:W-:Y:S02]  /*df70*/  ULDC UR8, c[0x0][0x74c] ;  /* 0x0001d30000087ab9 */ /* 0x000fe40000000800 */
[----:B------:R-:W-:Y:S02]  /*df80*/  UIADD3 UR8, UR7, -UR8, URZ ;  /* 0x8000000807087290 */ /* 0x000fe4000fffe03f */
[----:B------:R-:W-:Y:S02]  /*df90*/  UIADD3 UR7, UR5, 0x3f, URZ ;  /* 0x0000003f05077890 */ /* 0x000fe4000fffe03f */
        /* <DEDUP_REMOVED lines=9> */
[----:B------:R-:W-:Y:S07]  /*e030*/  @!P0 BRA `(.L_x_593) ;  /* 0x00000000001c8947 */ /* 0x000fee0003800000 */
[----:B------:R-:W-:Y:S01]  /*e040*/  UIADD3 UR5, UR4, 0x8f, UR5 ;  /* 0x0000008f04057890 */ /* 0x000fe2000fffe005 */
[----:B------:R-:W-:-:S03]  /*e050*/  ULDC UR7, c[0x0][0x748] ;  /* 0x0001d20000077ab9 */ /* 0x000fc60000000800 */
[----:B------:R-:W-:-:S04]  /*e060*/  UIADD3 UR5, UR5, UR7, -UR6 ;  /* 0x0000000705057290 */ /* 0x000fc8000fffe806 */
[----:B------:R-:W-:-:S04]  /*e070*/  USHF.R.S32.HI UR6, URZ, 0x1f, UR5 ;  /* 0x0000001f3f067899 */ /* 0x000fc80008011405 */
[----:B------:R-:W-:-:S04]  /*e080*/  ULEA.HI UR6, UR6, UR5, URZ, 0x6 ;  /* 0x0000000506067291 */ /* 0x000fc8000f8f303f */
[----:B------:R-:W-:-:S06]  /*e090*/  USHF.R.S32.HI UR6, URZ, 0x6, UR6 ;  /* 0x000000063f067899 */ /* 0x000fcc0008011406 */
[----:B------:R-:W-:-:S07]  /*e0a0*/  VIMNMX R10, R10, UR6, PT ;  /* 0x000000060a0a7c48 */ /* 0x000fce000bfe0100 */
.L_x_593:
[----:B------:R-:W-:Y:S01]  /*e0b0*/  ISETP.GT.AND P0, PT, R10, UR9, PT ;  /* 0x000000090a007c0c */ /* 0x000fe2000bf04270 */
[----:B------:R-:W-:Y:S02]  /*e0c0*/  IMAD.MOV.U32 R12, RZ, RZ, RZ ;  /* 0x000000ffff0c7224 */ /* 0x000fe400078e00ff */
[----:B------:R-:W-:-:S10]  /*e0d0*/  IMAD.MOV.U32 R13, RZ, RZ, 0x1 ;  /* 0x00000001ff0d7424 */ /* 0x000fd400078e00ff */
[----:B------:R-:W-:Y:S05]  /*e0e0*/  @!P0 BRA `(.L_x_589) ;  /* 0x0000001400f88947 */ /* 0x000fea0003800000 */
[----:B------:R-:W-:Y:S01]  /*e0f0*/  ULDC UR5, c[0x0][0x2e8] ;  /* 0x0000ba0000057ab9 */ /* 0x000fe20000000800 */
[----:B------:R-:W-:Y:S01]  /*e100*/  ELECT P0, URZ, PT ;  /* 0x00000000003f782f */ /* 0x000fe20003800000 */
[----:B------:R-:W-:Y:S01]  /*e110*/  IMAD.U32 R0, RZ, RZ, UR9 ;  /* 0x00000009ff007e24 */ /* 0x000fe2000f8e00ff */
[----:B------:R-:W-:Y:S01]  /*e120*/  UISETP.NE.AND UP2, UPT, UR5, 0x1, UPT ;  /* 0x000000010500788c */ /* 0x000fe2000bf45270 */
[----:B------:R-:W-:Y:S01]  /*e130*/  IMAD.MOV.U32 R12, RZ, RZ, RZ ;  /* 0x000000ffff0c7224 */ /* 0x000fe200078e00ff */
[----:B------:R-:W-:Y:S01]  /*e140*/  UISETP.NE.U32.AND UP1, UPT, UR14, URZ, UPT ;  /* 0x0000003f0e00728c */ /* 0x000fe2000bf25070 */
[----:B------:R-:W-:Y:S01]  /*e150*/  IMAD.MOV.U32 R13, RZ, RZ, 0x1 ;  /* 0x00000001ff0d7424 */ /* 0x000fe200078e00ff */
[----:B------:R-:W-:Y:S02]  /*e160*/  USHF.R.S32.HI UR47, URZ, 0x1f, UR21 ;  /* 0x0000001f3f2f7899 */ /* 0x000fe40008011415 */
[----:B------:R-:W-:Y:S02]  /*e170*/  UISETP.NE.AND.EX UP1, UPT, UR15, URZ, UPT, UP1 ;  /* 0x0000003f0f00728c */ /* 0x000fe4000bf25310 */
[----:B------:R-:W-:Y:S01]  /*e180*/  UIADD3 UR11, UR4, UR11, URZ ;  /* 0x0000000b040b7290 */ /* 0x000fe2000fffe03f */
[----:B------:R-:W-:-:S02]  /*e190*/  UMOV UR12, UR20 ;  /* 0x00000014000c7c82 */ /* 0x000fc40008000000 */
[----:B------:R-:W-:Y:S01]  /*e1a0*/  @UP2 ULDC UR6, c[0x0][0x2ec] ;  /* 0x0000bb0000062ab9 */ /* 0x000fe20000000800 */
[----:B------:R-:W-:Y:S01]  /*e1b0*/  @UP2 ULDC UR4, c[0x0][0x2f0] ;  /* 0x0000bc0000042ab9 */ /* 0x000fe20000000800 */
[----:B------:R-:W-:Y:S02]  /*e1c0*/  UIMAD.WIDE.U32 UR6, UR20, UR6, URZ ;  /* 0x00000006140672a5 */ /* 0x000fe4000f8e003f */
[----:B------:R-:W-:Y:S02]  /*e1d0*/  USEL UR13, UR21, URZ, !UP0 ;  /* 0x0000003f150d7287 */ /* 0x000fe4000c000000 */
[----:B------:R-:W-:Y:S02]  /*e1e0*/  USEL UR47, UR47, URZ, !UP1 ;  /* 0x0000003f2f2f7287 */ /* 0x000fe4000c800000 */
[----:B------:R-:W-:Y:S02]  /*e1f0*/  USEL UR21, UR21, URZ, !UP1 ;  /* 0x0000003f15157287 */ /* 0x000fe4000c800000 */
[----:B------:R-:W-:Y:S01]  /*e200*/  @UP2 USHF.R.U32.HI UR12, URZ, UR4, UR7 ;  /* 0x000000043f0c2299 */ /* 0x000fe20008011607 */
[----:B------:R-:W-:Y:S11]  /*e210*/  @!P0 BRA `(.L_x_589) ;  /* 0x0000001400ac8947 */ /* 0x000ff60003800000 */
[----:B------:R-:W0:Y:S01]  /*e220*/  S2R R3, SR_CgaCtaId ;  /* 0x0000000000037919 */ /* 0x000e220000008800 */
[----:B------:R-:W-:Y:S02]  /*e230*/  MOV R6, 0x400 ;  /* 0x0000040000067802 */ /* 0x000fe40000000f00 */
[----:B------:R-:W-:Y:S01]  /*e240*/  ISETP.NE.AND P0, PT, R11, RZ, PT ;  /* 0x000000ff0b00720c */ /* 0x000fe20003f05270 */
[----:B------:R-:W1:Y:S01]  /*e250*/  S2R R17, SR_CTAID.Y ;  /* 0x0000000000117919 */ /* 0x000e620000002600 */
[----:B0-----:R-:W-:Y:S01]  /*e260*/  LEA R6, R3, R6, 0x18 ;  /* 0x0000000603067211 */ /* 0x001fe200078ec0ff */
[----:B------:R-:W-:-:S05]  /*e270*/  IMAD.MOV.U32 R3, RZ, RZ, 0x1 ;  /* 0x00000001ff037424 */ /* 0x000fca00078e00ff */
[----:B------:R-:W-:-:S04]  /*e280*/  SHF.L.U32 R3, R3, 0x1f, RZ ;  /* 0x0000001f03037819 */ /* 0x000fc800000006ff */
[----:B------:R-:W0:Y:S02]  /*e290*/  SYNCS.PHASECHK.TRANS64.TRYWAIT P1, [R6+URZ+0x31620], R3 ;  /* 0x03162003060075a7 */ /* 0x000e24000802017f */
[----:B01----:R-:W-:Y:S05]  /*e2a0*/  @!P1 BRA `(.L_x_594) ;  /* 0x0000001800549947 */ /* 0x003fea0003800000 */
.L_x_609:
[----:B------:R-:W-:Y:S01]  /*e2b0*/  SHF.R.S32.HI R17, RZ, 0x1f, R17 ;  /* 0x0000001fff117819 */ /* 0x000fe20000011411 */
[----:B------:R-:W-:Y:S01]  /*e2c0*/  IMAD.MOV.U32 R4, RZ, RZ, 0x1 ;  /* 0x00000001ff047424 */ /* 0x000fe200078e00ff */
[----:B------:R-:W-:Y:S06]  /*e2d0*/  @P0 BRA `(.L_x_595) ;  /* 0x0000000000140947 */ /* 0x000fec0003800000 */
[----:B------:R-:W-:Y:S01]  /*e2e0*/  LOP3.LUT P1, RZ, R21, 0x1f, RZ, 0xc0, !PT ;  /* 0x0000001f15ff7812 */ /* 0x000fe2000782c0ff */
[----:B0-----:R-:W-:-:S04]  /*e2f0*/  IMAD.MOV.U32 R3, RZ, RZ, 0x8100 ;  /* 0x00008100ff037424 */ /* 0x001fc800078e00ff */
[----:B------:R1:W-:Y:S08]  /*e300*/  SYNCS.ARRIVE.TRANS64 RZ, [R6+URZ+0x31610], R3 ;  /* 0x0316100306ff79a7 */ /* 0x0003f0000800003f */
[----:B------:R-:W-:Y:S05]  /*e310*/  @!P1 BRA `(.L_x_595) ;  /* 0x0000000000049947 */ /* 0x000fea0003800000 */
[----:B------:R-:W-:Y:S01]  /*e320*/  BPT.TRAP 0x1 ;  /* 0x000000040000795c */ /* 0x000fe20000300000 */
.L_x_595:
[----:B------:R-:W2:Y:S01]  /*e330*/  LDC.64 R8, c[0x0][0x198] ;  /* 0x00006600ff087b82 */ /* 0x000ea20000000a00 */
[----:B------:R-:W-:Y:S01]  /*e340*/  R2UR UR9, R17 ;  /* 0x00000000110972ca */ /* 0x000fe200000e0000 */
[----:B------:R-:W-:Y:S01]  /*e350*/  ULDC.64 UR30, c[0x0][0x718] ;  /* 0x0001c600001e7ab9 */ /* 0x000fe20000000a00 */
[----:B------:R-:W-:Y:S01]  /*e360*/  R2UR UR46, R0 ;  /* 0x00000000002e72ca */ /* 0x000fe200000e0000 */
[----:B------:R-:W-:Y:S01]  /*e370*/  UIMAD.WIDE.U32 UR52, UR20, UR30, UR38 ;  /* 0x0000001e143472a5 */ /* 0x000fe2000f8e0026 */
[----:B------:R-:W-:Y:S01]  /*e380*/  R2UR UR8, R6 ;  /* 0x00000000060872ca */ /* 0x000fe200000e0000 */
[----:B------:R-:W-:Y:S01]  /*e390*/  ULDC.64 UR14, c[0x0][0x720] ;  /* 0x0001c800000e7ab9 */ /* 0x000fe20000000a00 */
[----:B------:R-:W-:Y:S01]  /*e3a0*/  UMOV UR56, 0x0 ;  /* 0x0000000000387882 */ /* 0x000fe20000000000 */
[----:B------:R-:W-:Y:S01]  /*e3b0*/  UIMAD UR10, UR47, UR14, URZ ;  /* 0x0000000e2f0a72a4 */ /* 0x000fe2000f8e023f */
[----:B01----:R-:W-:Y:S01]  /*e3c0*/  IMAD.MOV.U32 R3, RZ, RZ, 0x14000 ;  /* 0x00014000ff037424 */ /* 0x003fe200078e00ff */
[----:B------:R-:W-:Y:S01]  /*e3d0*/  UMOV UR57, 0x14f00000 ;  /* 0x14f0000000397882 */ /* 0x000fe20000000000 */
[----:B------:R-:W-:Y:S01]  /*e3e0*/  UMOV UR18, URZ ;  /* 0x0000003f00127c82 */ /* 0x000fe20008000000 */
[----:B------:R-:W-:Y:S01]  /*e3f0*/  UIMAD UR15, UR21, UR15, UR10 ;  /* 0x0000000f150f72a4 */ /* 0x000fe2000f8e020a */
[----:B------:R-:W-:Y:S01]  /*e400*/  VIADD R10, R10, 0xffffffff ;  /* 0xffffffff0a0a7836 */ /* 0x000fe20000000000 */
[----:B------:R-:W-:Y:S01]  /*e410*/  UIMAD UR9, UR9, UR30, URZ ;  /* 0x0000001e090972a4 */ /* 0x000fe2000f8e023f */
[----:B------:R-:W-:Y:S01]  /*e420*/  IMAD.MOV.U32 R12, RZ, RZ, 0x1 ;  /* 0x00000001ff0c7424 */ /* 0x000fe200078e00ff */
[----:B------:R-:W-:Y:S01]  /*e430*/  USHF.L.U32 UR46, UR46, 0x6, URZ ;  /* 0x000000062e2e7899 */ /* 0x000fe2000800063f */
[----:B------:R-:W-:Y:S01]  /*e440*/  IMAD.MOV.U32 R13, RZ, RZ, 0x1 ;  /* 0x00000001ff0d7424 */ /* 0x000fe200078e00ff */
[----:B------:R-:W-:-:S02]  /*e450*/  UIMAD UR31, UR20, UR31, UR9 ;  /* 0x0000001f141f72a4 */ /* 0x000fc4000f8e0209 */
[----:B------:R-:W-:Y:S02]  /*e460*/  UIADD3 UR16, UR8, 0x14100, URZ ;  /* 0x0001410008107890 */ /* 0x000fe4000fffe03f */
[----:B------:R-:W-:Y:S01]  /*e470*/  UIADD3 UR53, UR53, UR31, URZ ;  /* 0x0000001f35357290 */ /* 0x000fe2000fffe03f */
[----:B--2---:R-:W-:Y:S01]  /*e480*/  IMAD.MOV.U32 R5, RZ, RZ, R8 ;  /* 0x000000ffff057224 */ /* 0x004fe200078e0008 */
[----:B------:R-:W-:Y:S01]  /*e490*/  UIADD3 UR17, UR8, 0x31610, URZ ;  /* 0x0003161008117890 */ /* 0x000fe2000fffe03f */
[----:B------:R-:W-:Y:S01]  /*e4a0*/  IMAD.MOV.U32 R7, RZ, RZ, R9 ;  /* 0x000000ffff077224 */ /* 0x000fe200078e0009 */
[----:B------:R-:W-:Y:S02]  /*e4b0*/  UIADD3 UR19, UR46, UR54, URZ ;  /* 0x000000362e137290 */ /* 0x000fe4000fffe03f */
[C---:B------:R-:W-:Y:S01]  /*e4c0*/  IADD3 R2, P1, R5.reuse, 0xf0, RZ ;  /* 0x000000f005027810 */ /* 0x040fe20007f3e0ff */
[----:B------:R-:W-:Y:S02]  /*e4d0*/  UIADD3 UR40, UR8, 0x16100, URZ ;  /* 0x0001610008287890 */ /* 0x000fe4000fffe03f */
[----:B------:R-:W-:Y:S01]  /*e4e0*/  UIMAD.WIDE.U32 UR52, UR21, UR14, UR52 ;  /* 0x0000000e153472a5 */ /* 0x000fe2000f8e0034 */
[----:B------:R-:W-:Y:S01]  /*e4f0*/  R2UR UR50, R2 ;  /* 0x00000000023272ca */ /* 0x000fe200000e0000 */
[----:B------:R-:W-:Y:S01]  /*e500*/  USHF.R.S32.HI UR9, URZ, 0x1f, UR46 ;  /* 0x0000001f3f097899 */ /* 0x000fe2000801142e */
[----:B------:R-:W-:Y:S01]  /*e510*/  IADD3 R2, P2, R5, 0x2f0, RZ ;  /* 0x000002f005027810 */ /* 0x000fe20007f5e0ff */
[----:B------:R-:W-:Y:S01]  /*e520*/  UIADD3 UR10, UP0, UR46, UR52, URZ ;  /* 0x000000342e0a7290 */ /* 0x000fe2000ff1e03f */
[----:B------:R-:W-:-:S02]  /*e530*/  UMOV UR42, 0x40 ;  /* 0x00000040002a7882 */ /* 0x000fc40000000000 */
        /* <DEDUP_REMOVED lines=8> */
[----:B------:R-:W-:Y:S01]  /*e5c0*/  ULDC.64 UR22, c[0x0][0x700] ;  /* 0x0001c00000167ab9 */ /* 0x000fe20000000a00 */
[----:B------:R-:W-:Y:S01]  /*e5d0*/  UIADD3.X UR9, UR9, UR53, UR15, UP0, !UPT ;  /* 0x0000003509097290 */ /* 0x000fe200087fe40f */
[----:B------:R-:W-:Y:S01]  /*e5e0*/  ISETP.GE.AND P1, PT, R0, R10, PT ;  /* 0x0000000a0000720c */ /* 0x000fe20003f26270 */
[----:B------:R-:W-:Y:S01]  /*e5f0*/  UIADD3 UR24, UR8, 0x18100, URZ ;  /* 0x0001810008187890 */ /* 0x000fe2000fffe03f */
[----:B------:R-:W-:Y:S01]  /*e600*/  R2UR UR51, R2 ;  /* 0x00000000023372ca */ /* 0x000fe200000e0000 */
[----:B------:R-:W-:Y:S01]  /*e610*/  UIADD3 UR32, UR8, 0x1a100, URZ ;  /* 0x0001a10008207890 */ /* 0x000fe2000fffe03f */
[----:B------:R-:W-:Y:S01]  /*e620*/  IMAD.X R2, RZ, RZ, R7, P2 ;  /* 0x000000ffff027224 */ /* 0x000fe200010e0607 */
[----:B------:R-:W-:Y:S01]  /*e630*/  UIADD3 UR48, UR8, 0x2c100, URZ ;  /* 0x0002c10008307890 */ /* 0x000fe2000fffe03f */
[----:B------:R-:W-:Y:S01]  /*e640*/  UMOV UR26, 0x80 ;  /* 0x00000080001a7882 */ /* 0x000fe20000000000 */
[----:B------:R-:W-:Y:S01]  /*e650*/  UMOV UR28, UR20 ;  /* 0x00000014001c7c82 */ /* 0x000fe20008000000 */
[----:B------:R-:W-:Y:S01]  /*e660*/  UMOV UR29, UR21 ;  /* 0x00000015001d7c82 */ /* 0x000fe20008000000 */
[----:B------:R-:W-:Y:S01]  /*e670*/  UMOV UR25, UR17 ;  /* 0x0000001100197c82 */ /* 0x000fe20008000000 */
[----:B------:R-:W-:Y:S01]  /*e680*/  UMOV UR27, UR19 ;  /* 0x00000013001b7c82 */ /* 0x000fe20008000000 */
[----:B------:R-:W-:Y:S01]  /*e690*/  R2UR UR5, R2 ;  /* 0x00000000020572ca */ /* 0x000fe200000e0000 */
[----:B------:R-:W-:Y:S01]  /*e6a0*/  UMOV UR34, 0xc0 ;  /* 0x000000c000227882 */ /* 0x000fe20000000000 */
[----:B------:R-:W-:-:S02]  /*e6b0*/  UMOV UR36, UR20 ;  /* 0x0000001400247c82 */ /* 0x000fc40008000000 */
[----:B------:R0:W-:Y:S01]  /*e6c0*/  UTMALDG.4D [UR16], [UR50], desc[UR56] ;  /* 0x00003810320075b4 */ /* 0x0001e20008019000 */
[----:B------:R-:W-:Y:S01]  /*e6d0*/  UMOV UR37, UR21 ;  /* 0x0000001500257c82 */ /* 0x000fe20008000000 */
[----:B------:R-:W-:Y:S01]  /*e6e0*/  UMOV UR33, UR17 ;  /* 0x0000001100217c82 */ /* 0x000fe20008000000 */
[----:B------:R-:W-:Y:S01]  /*e6f0*/  UMOV UR35, UR19 ;  /* 0x0000001300237c82 */ /* 0x000fe20008000000 */
[----:B------:R-:W-:Y:S01]  /*e700*/  UMOV UR49, UR17 ;  /* 0x0000001100317c82 */ /* 0x000fe20008000000 */
[----:B------:R-:W-:Y:S01]  /*e710*/  IMAD.X R2, RZ, RZ, R7, P3 ;  /* 0x000000ffff027224 */ /* 0x000fe200018e0607 */
[----:B------:R-:W-:Y:S01]  /*e720*/  UMOV UR58, 0x80 ;  /* 0x00000080003a7882 */ /* 0x000fe20000000000 */
[----:B------:R-:W-:Y:S01]  /*e730*/  UMOV UR59, UR11 ;  /* 0x0000000b003b7c82 */ /* 0x000fe20008000000 */
[----:B------:R1:W-:Y:S01]  /*e740*/  UTMALDG.4D [UR40], [UR50], desc[UR56] ;  /* 0x00003828320075b4 */ /* 0x0003e20008019000 */
[----:B------:R-:W-:Y:S01]  /*e750*/  UMOV UR60, UR12 ;  /* 0x0000000c003c7c82 */ /* 0x000fe20008000000 */
[----:B------:R-:W-:Y:S01]  /*e760*/  R2UR UR7, R2 ;  /* 0x00000000020772ca */ /* 0x000fe200000e0000 */
[----:B------:R-:W-:Y:S01]  /*e770*/  UMOV UR61, UR13 ;  /* 0x0000000d003d7c82 */ /* 0x000fe20008000000 */
[----:B------:R-:W-:Y:S01]  /*e780*/  UMOV UR52, UR12 ;  /* 0x0000000c00347c82 */ /* 0x000fe20008000000 */
[----:B------:R-:W-:Y:S01]  /*e790*/  UMOV UR53, UR13 ;  /* 0x0000000d00357c82 */ /* 0x000fe20008000000 */
[----:B------:R2:W-:Y:S01]  /*e7a0*/  UTMALDG.4D [UR24], [UR50], desc[UR56] ;  /* 0x00003818320075b4 */ /* 0x0005e20008019000 */
[----:B------:R3:W-:Y:S01]  /*e7b0*/  UTMALDG.4D [UR32], [UR50], desc[UR56] ;  /* 0x00003820320075b4 */ /* 0x0007e20008019000 */
[----:B0-----:R-:W-:Y:S01]  /*e7c0*/  UMOV UR16, 0x0 ;  /* 0x0000000000107882 */ /* 0x001fe20000000000 */
[----:B------:R-:W-:Y:S01]  /*e7d0*/  UMOV UR17, 0x10000000 ;  /* 0x1000000000117882 */ /* 0x000fe20000000000 */
[----:B-1----:R-:W-:Y:S01]  /*e7e0*/  ULEA UR40, UP0, UR10, UR22, 0x2 ;  /* 0x000000160a287291 */ /* 0x002fe2000f80103f */
[----:B------:R-:W-:Y:S01]  /*e7f0*/  UMOV UR43, UR11 ;  /* 0x0000000b002b7c82 */ /* 0x000fe20008000000 */
[----:B------:R-:W-:-:S02]  /*e800*/  UMOV UR44, UR12 ;  /* 0x0000000c002c7c82 */ /* 0x000fc40008000000 */
[----:B------:R-:W-:Y:S01]  /*e810*/  ULEA.HI.X UR41, UR10, UR23, UR9, 0x2, UP0 ;  /* 0x000000170a297291 */ /* 0x000fe200080f1409 */
[----:B------:R-:W-:Y:S02]  /*e820*/  UMOV UR45, UR13 ;  /* 0x0000000d002d7c82 */ /* 0x000fe40008000000 */
[----:B------:R-:W-:Y:S01]  /*e830*/  UMOV UR9, 0x10 ;  /* 0x0000001000097882 */ /* 0x000fe20000000000 */
[----:B--2---:R-:W-:Y:S01]  /*e840*/  UIADD3 UR24, UR8, 0x2800, URZ ;  /* 0x0000280008187890 */ /* 0x004fe2000fffe03f */
[----:B------:R-:W-:Y:S01]  /*e850*/  UMOV UR10, UR18 ;  /* 0x00000012000a7c82 */ /* 0x000fe20008000000 */
[----:B------:R-:W-:Y:S01]  /*e860*/  UMOV UR26, 0x40 ;  /* 0x00000040001a7882 */ /* 0x000fe20000000000 */
[----:B------:R-:W-:Y:S02]  /*e870*/  UMOV UR27, UR11 ;  /* 0x0000000b001b7c82 */ /* 0x000fe40008000000 */
[----:B------:R0:W-:Y:S01]  /*e880*/  UBLKCP.S.G [UR48], [UR40], UR9 ;  /* 0x00000030280073ba */ /* 0x0001e20008000209 */
[----:B------:R1:W-:Y:S01]  /*e890*/  SYNCS.ARRIVE.TRANS64 RZ, [R6+URZ+0x31600], R3 ;  /* 0x0316000306ff79a7 */ /* 0x0003e2000800003f */
[----:B------:R-:W-:Y:S01]  /*e8a0*/  UMOV UR28, UR12 ;  /* 0x0000000c001c7c82 */ /* 0x000fe20008000000 */
[----:B---3--:R-:W-:Y:S01]  /*e8b0*/  UIADD3 UR56, UR8, 0x5000, URZ ;  /* 0x0000500008387890 */ /* 0x008fe2000fffe03f */
[----:B------:R-:W-:Y:S01]  /*e8c0*/  UMOV UR29, UR13 ;  /* 0x0000000d001d7c82 */ /* 0x000fe20008000000 */
[----:B------:R-:W-:Y:S01]  /*e8d0*/  UIADD3 UR32, UR8, 0xc800, URZ ;  /* 0x0000c80008207890 */ /* 0x000fe2000fffe03f */
[----:B------:R-:W-:Y:S01]  /*e8e0*/  UMOV UR50, 0xc0 ;  /* 0x000000c000327882 */ /* 0x000fe20000000000 */
[----:B------:R-:W-:Y:S01]  /*e8f0*/  UMOV UR51, UR11 ;  /* 0x0000000b00337c82 */ /* 0x000fe20008000000 */
[----:B------:R-:W-:Y:S01]  /*e900*/  UMOV UR42, UR18 ;  /* 0x00000012002a7c82 */ /* 0x000fe20008000000 */
[----:B------:R-:W-:Y:S01]  /*e910*/  UMOV UR34, 0x40 ;  /* 0x0000004000227882 */ /* 0x000fe20000000000 */
[----:B------:R-:W-:Y:S01]  /*e920*/  UMOV UR35, UR11 ;  /* 0x0000000b00237c82 */ /* 0x000fe20008000000 */
[----:B------:R-:W-:Y:S01]  /*e930*/  UMOV UR36, UR12 ;  /* 0x0000000c00247c82 */ /* 0x000fe20008000000 */
[----:B------:R-:W-:Y:S01]  /*e940*/  UMOV UR37, UR13 ;  /* 0x0000000d00257c82 */ /* 0x000fe20008000000 */
[----:B0-----:R-:W-:-:S02]  /*e950*/  UIADD3 UR9, UR8, 0x31600, URZ ;  /* 0x0003160008097890 */ /* 0x001fc4000fffe03f */
[----:B------:R-:W-:Y:S02]  /*e960*/  UIADD3 UR48, UR8, 0x7800, URZ ;  /* 0x0000780008307890 */ /* 0x000fe4000fffe03f */
[----:B------:R-:W-:-:S03]  /*e970*/  UIADD3 UR40, UR8, 0xa000, URZ ;  /* 0x0000a00008287890 */ /* 0x000fc6000fffe03f */
[----:B------:R-:W-:Y:S01]  /*e980*/  UMOV UR25, UR9 ;  /* 0x0000000900197c82 */ /* 0x000fe20008000000 */
[----:B------:R-:W-:Y:S01]  /*e990*/  UMOV UR57, UR9 ;  /* 0x0000000900397c82 */ /* 0x000fe20008000000 */
[----:B------:R0:W-:Y:S01]  /*e9a0*/  UTMALDG.4D [UR8], [UR4], desc[UR16] ;  /* 0x00001008040075b4 */ /* 0x0001e20008019000 */
[----:B------:R-:W-:Y:S01]  /*e9b0*/  UMOV UR49, UR9 ;  /* 0x0000000900317c82 */ /* 0x000fe20008000000 */
[----:B------:R-:W-:Y:S01]  /*e9c0*/  UMOV UR41, UR9 ;  /* 0x0000000900297c82 */ /* 0x000fe20008000000 */
[----:B------:R-:W-:Y:S01]  /*e9d0*/  UMOV UR33, UR9 ;  /* 0x0000000900217c82 */ /* 0x000fe20008000000 */
[----:B------:R2:W-:Y:S01]  /*e9e0*/  UTMALDG.4D [UR24], [UR4], desc[UR16] ;  /* 0x00001018040075b4 */ /* 0x0005e20008019000 */
[----:B------:R1:W-:Y:S01]  /*e9f0*/  UTMALDG.4D [UR56], [UR4], desc[UR16] ;  /* 0x00001038040075b4 */ /* 0x0003e20008019000 */
[----:B------:R1:W-:Y:S01]  /*ea00*/  UTMALDG.4D [UR48], [UR4], desc[UR16] ;  /* 0x00001030040075b4 */ /* 0x0003e20008019000 */
[----:B0-----:R-:W-:Y:S01]  /*ea10*/  UMOV UR10, 0xc0 ;  /* 0x000000c0000a7882 */ /* 0x001fe20000000000 */
[----:B------:R1:W-:Y:S01]  /*ea20*/  UTMALDG.4D [UR40], [UR6], desc[UR16] ;  /* 0x00001028060075b4 */ /* 0x0003e20008019000 */
[----:B--2---:R-:W-:-:S02]  /*ea30*/  UIADD3 UR24, UR8, 0xf000, URZ ;  /* 0x0000f00008187890 */ /* 0x004fc4000fffe03f */
[----:B------:R-:W-:Y:S01]  /*ea40*/  UIADD3 UR8, UR8, 0x11800, URZ ;  /* 0x0001180008087890 */ /* 0x000fe2000fffe03f */
[----:B------:R-:W-:Y:S01]  /*ea50*/  UMOV UR26, 0x80 ;  /* 0x00000080001a7882 */ /* 0x000fe20000000000 */
[----:B------:R1:W-:Y:S05]  /*ea60*/  UTMALDG.4D [UR32], [UR6], desc[UR16] ;  /* 0x00001020060075b4 */ /* 0x0003ea0008019000 */
[----:B------:R1:W-:Y:S02]  /*ea70*/  UTMALDG.4D [UR24], [UR6], desc[UR16] ;  /* 0x00001018060075b4 */ /* 0x0003e40008019000 */
[----:B------:R1:W-:Y:S02]  /*ea80*/  UTMALDG.4D [UR8], [UR6], desc[UR16] ;  /* 0x00001008060075b4 */ /* 0x0003e40008019000 */
[----:B-1----:R-:W-:Y:S05]  /*ea90*/  @P1 BRA `(.L_x_596) ;  /* 0x0000000800581947 */ /* 0x002fea0003800000 */
[----:B------:R-:W0:Y:S01]  /*eaa0*/  LDC.64 R12, c[0x0][0x730] ;  /* 0x0001cc00ff0c7b82 */ /* 0x000e220000000a00 */
[----:B------:R-:W-:Y:S01]  /*eab0*/  ULDC.64 UR8, c[0x0][0x738] ;  /* 0x0001ce0000087ab9 */ /* 0x000fe20000000a00 */
[----:B------:R-:W-:Y:S01]  /*eac0*/  LOP3.LUT R16, R21, 0x1f, RZ, 0xc0, !PT ;  /* 0x0000001f15107812 */ /* 0x000fe200078ec0ff */
[----:B------:R-:W-:Y:S02]  /*ead0*/  UIMAD UR6, UR47, UR8, URZ ;  /* 0x000000082f0672a4 */ /* 0x000fe4000f8e023f */
[----:B------:R-:W-:Y:S02]  /*eae0*/  UIMAD.WIDE.U32 UR4, UR21, UR8, UR38 ;  /* 0x00000008150472a5 */ /* 0x000fe4000f8e0026 */
[----:B------:R-:W-:Y:S01]  /*eaf0*/  UIMAD UR6, UR21, UR9, UR6 ;  /* 0x00000009150672a4 */ /* 0x000fe2000f8e0206 */
[----:B------:R-:W1:Y:S03]  /*eb00*/  LDC.64 R14, c[0x0][0x728] ;  /* 0x0001ca00ff0e7b82 */ /* 0x000e660000000a00 */
[----:B------:R-:W-:Y:S01]  /*eb10*/  UIADD3 UR6, UR5, UR6, URZ ;  /* 0x0000000605067290 */ /* 0x000fe2000fffe03f */
[----:B------:R-:W-:-:S02]  /*eb20*/  IMAD.U32 R4, RZ, RZ, UR4 ;  /* 0x00000004ff047e24 */ /* 0x000fc4000f8e00ff */
[----:B------:R-:W-:Y:S01]  /*eb30*/  IMAD.U32 R5, RZ, RZ, UR5 ;  /* 0x00000005ff057e24 */ /* 0x000fe2000f8e00ff */
[----:B------:R-:W-:Y:S01]  /*eb40*/  UIMAD.WIDE.U32 UR4, UR21, UR14, UR38 ;  /* 0x0000000e150472a5 */ /* 0x000fe2000f8e0026 */
[----:B------:R-:W-:Y:S02]  /*eb50*/  IMAD.MOV.U32 R2, RZ, RZ, R4 ;  /* 0x000000ffff027224 */ /* 0x000fe400078e0004 */
[----:B------:R-:W-:Y:S01]  /*eb60*/  IMAD.U32 R3, RZ, RZ, UR6 ;  /* 0x00000006ff037e24 */ /* 0x000fe2000f8e00ff */
[----:B------:R-:W-:Y:S01]  /*eb70*/  UIADD3 UR5, UR15, UR5, URZ ;  /* 0x000000050f057290 */ /* 0x000fe2000fffe03f */
[----:B------:R-:W-:-:S03]  /*eb80*/  IMAD.MOV.U32 R4, RZ, RZ, 0x1 ;  /* 0x00000001ff047424 */ /* 0x000fc600078e00ff */
[----:B------:R-:W-:Y:S02]  /*eb90*/  UIMAD.WIDE.U32 UR4, UR20, UR30, UR4 ;  /* 0x0000001e140472a5 */ /* 0x000fe4000f8e0004 */
[----:B0-----:R-:W-:-:S04]  /*eba0*/  IMAD.WIDE.U32 R2, R12, UR20, R2 ;  /* 0x000000140c027c25 */ /* 0x001fc8000f8e0002 */
[----:B------:R-:W-:Y:S01]  /*ebb0*/  IMAD R12, R17, R12, RZ ;  /* 0x0000000c110c7224 */ /* 0x000fe200078e02ff */
[----:B------:R-:W-:Y:S01]  /*ebc0*/  IADD3 R2, P1, R2, UR46, RZ ;  /* 0x0000002e02027c10 */ /* 0x000fe2000ff3e0ff */
[----:B------:R-:W-:Y:S02]  /*ebd0*/  UIADD3 UR46, UR46, 0x40, URZ ;  /* 0x000000402e2e7890 */ /* 0x000fe4000fffe03f */
[----:B------:R-:W-:Y:S02]  /*ebe0*/  IMAD R13, R13, UR20, R12 ;  /* 0x000000140d0d7c24 */ /* 0x000fe4000f8e020c */
[----:B------:R-:W-:Y:S01]  /*ebf0*/  USHF.R.S32.HI UR6, URZ, 0x1f, UR46 ;  /* 0x0000001f3f067899 */ /* 0x000fe2000801142e */
[----:B------:R-:W-:Y:S01]  /*ec00*/  IMAD.MOV.U32 R12, RZ, RZ, RZ ;  /* 0x000000ffff0c7224 */ /* 0x000fe200078e00ff */
[----:B------:R-:W-:Y:S01]  /*ec10*/  UIADD3 UR46, UP0, UR46, UR4, URZ ;  /* 0x000000042e2e7290 */ /* 0x000fe2000ff1e03f */
[----:B------:R-:W-:Y:S01]  /*ec20*/  IMAD.X R3, R3, 0x1, R13, P1 ;  /* 0x0000000103037824 */ /* 0x000fe200008e060d */
[----:B-1----:R-:W-:Y:S01]  /*ec30*/  LEA R14, P1, R2, R14, 0x2 ;  /* 0x0000000e020e7211 */ /* 0x002fe200078210ff */
[----:B------:R-:W-:Y:S01]  /*ec40*/  IMAD.MOV.U32 R13, RZ, RZ, 0x1 ;  /* 0x00000001ff0d7424 */ /* 0x000fe200078e00ff */
[----:B------:R-:W-:-:S02]  /*ec50*/  UIADD3.X UR6, UR6, UR31, UR5, UP0, !UPT ;  /* 0x0000001f06067290 */ /* 0x000fc400087fe405 */
[----:B------:R-:W-:Y:S01]  /*ec60*/  ULEA UR22, UP0, UR46, UR22, 0x2 ;  /* 0x000000162e167291 */ /* 0x000fe2000f80103f */
[----:B------:R-:W-:Y:S01]  /*ec70*/  LEA.HI.X R15, R2, R15, R3, 0x2, P1 ;  /* 0x0000000f020f7211 */ /* 0x000fe200008f1403 */
[----:B------:R-:W-:Y:S02]  /*ec80*/  IMAD.U32 R3, RZ, RZ, UR19 ;  /* 0x00000013ff037e24 */ /* 0x000fe4000f8e00ff */
[----:B------:R-:W-:Y:S02]  /*ec90*/  ULEA.HI.X UR23, UR46, UR23, UR6, 0x2, UP0 ;  /* 0x000000172e177291 */ /* 0x000fe400080f1406 */
[----:B------:R-:W-:-:S04]  /*eca0*/  IMAD.U32 R18, RZ, RZ, UR22 ;  /* 0x00000016ff127e24 */ /* 0x000fc8000f8e00ff */
[----:B------:R-:W-:-:S07]  /*ecb0*/  IMAD.U32 R19, RZ, RZ, UR23 ;  /* 0x00000017ff137e24 */ /* 0x000fce000f8e00ff */
.L_x_601:
[----:B------:R-:W-:-:S04]  /*ecc0*/  SHF.L.U32 R5, R13, 0x1f, RZ ;  /* 0x0000001f0d057819 */ /* 0x000fc800000006ff */
[----:B------:R-:W0:Y:S02]  /*ecd0*/  SYNCS.PHASECHK.TRANS64.TRYWAIT P1, [R6+URZ+0x31638], R5 ;  /* 0x03163805060075a7 */ /* 0x000e24000802017f */
[----:B0-----:R-:W-:Y:S05]  /*ece0*/  @!P1 BRA `(.L_x_597) ;  /* 0x0000000c00d89947 */ /* 0x001fea0003800000 */
.L_x_610:
[----:B------:R-:W-:Y:S05]  /*ecf0*/  @P0 BRA `(.L_x_598) ;  /* 0x0000000000140947 */ /* 0x000fea0003800000 */
[----:B------:R-:W-:Y:S01]  /*ed00*/  ISETP.NE.AND P1, PT, R16, RZ, PT ;  /* 0x000000ff1000720c */ /* 0x000fe20003f25270 */
[----:B0-----:R-:W-:-:S04]  /*ed10*/  IMAD.MOV.U32 R5, RZ, RZ, 0x8100 ;  /* 0x00008100ff057424 */ /* 0x001fc800078e00ff */
[----:B------:R1:W-:Y:S08]  /*ed20*/  SYNCS.ARRIVE.TRANS64 RZ, [R6+URZ+0x31630], R5 ;  /* 0x0316300506ff79a7 */ /* 0x0003f0000800003f */
[----:B------:R-:W-:Y:S05]  /*ed30*/  @!P1 BRA `(.L_x_598) ;  /* 0x0000000000049947 */ /* 0x000fea0003800000 */
[----:B------:R-:W-:Y:S01]  /*ed40*/  BPT.TRAP 0x1 ;  /* 0x000000040000795c */ /* 0x000fe20000300000 */
.L_x_598:
[----:B01----:R-:W-:Y:S01]  /*ed50*/  IMAD.MOV.U32 R5, RZ, RZ, R8 ;  /* 0x000000ffff057224 */ /* 0x003fe200078e0008 */
        /* <DEDUP_REMOVED lines=10> */
[----:B------:R-:W-:Y:S01]  /*ee00*/  ISETP.NE.AND P1, PT, R12, 0x2, PT ;  /* 0x000000020c00780c */ /* 0x000fe20003f25270 */
[----:B------:R-:W-:Y:S01]  /*ee10*/  UMOV UR34, 0x40 ;  /* 0x0000004000227882 */ /* 0x000fe20000000000 */
[----:B------:R-:W-:Y:S01]  /*ee20*/  R2UR UR4, R14 ;  /* 0x000000000e0472ca */ /* 0x000fe200000e0000 */
[----:B------:R-:W-:Y:S01]  /*ee30*/  UIADD3 UR16, UR14, 0x24100, URZ ;  /* 0x000241000e107890 */ /* 0x000fe2000fffe03f */
[----:B------:R-:W-:Y:S01]  /*ee40*/  R2UR UR7, R2 ;  /* 0x00000000020772ca */ /* 0x000fe200000e0000 */
[----:B------:R-:W-:Y:S01]  /*ee50*/  UIADD3 UR17, UR14, 0x31630, URZ ;  /* 0x000316300e117890 */ /* 0x000fe2000fffe03f */
[----:B------:R-:W-:Y:S01]  /*ee60*/  R2UR UR5, R15 ;  /* 0x000000000f0572ca */ /* 0x000fe200000e0000 */
[----:B------:R-:W-:Y:S01]  /*ee70*/  UIADD3 UR32, UR14, 0x26100, URZ ;  /* 0x000261000e207890 */ /* 0x000fe2000fffe03f */
[----:B------:R-:W-:Y:S01]  /*ee80*/  SEL R2, RZ, 0x1, P1 ;  /* 0x00000001ff027807 */ /* 0x000fe20000800000 */
[----:B------:R-:W-:Y:S01]  /*ee90*/  UIADD3 UR24, UR14, 0x28100, URZ ;  /* 0x000281000e187890 */ /* 0x000fe2000fffe03f */
[----:B------:R-:W-:Y:S01]  /*eea0*/  SEL R12, R12, RZ, P1 ;  /* 0x000000ff0c0c7207 */ /* 0x000fe20000800000 */
[----:B------:R-:W-:Y:S01]  /*eeb0*/  UMOV UR36, UR20 ;  /* 0x0000001400247c82 */ /* 0x000fe20008000000 */
[----:B------:R-:W-:Y:S01]  /*eec0*/  LOP3.LUT R4, R4, R2, RZ, 0x3c, !PT ;  /* 0x0000000204047212 */ /* 0x000fe200078e3cff */
[----:B------:R-:W-:Y:S01]  /*eed0*/  UMOV UR37, UR21 ;  /* 0x0000001500257c82 */ /* 0x000fe20008000000 */
[----:B------:R-:W-:Y:S01]  /*eee0*/  UMOV UR35, UR19 ;  /* 0x0000001300237c82 */ /* 0x000fe20008000000 */
[----:B------:R-:W-:Y:S01]  /*eef0*/  UMOV UR33, UR17 ;  /* 0x0000001100217c82 */ /* 0x000fe20008000000 */
[----:B------:R-:W-:Y:S01]  /*ef00*/  UMOV UR26, 0x80 ;  /* 0x00000080001a7882 */ /* 0x000fe20000000000 */
[----:B------:R0:W-:Y:S01]  /*ef10*/  UTMALDG.4D [UR16], [UR6], desc[UR8] ;  /* 0x00000810060075b4 */ /* 0x0001e20008019000 */
[----:B------:R-:W-:Y:S01]  /*ef20*/  UMOV UR28, UR20 ;  /* 0x00000014001c7c82 */ /* 0x000fe20008000000 */
[----:B------:R-:W-:Y:S01]  /*ef30*/  UMOV UR29, UR21 ;  /* 0x00000015001d7c82 */ /* 0x000fe20008000000 */
[----:B------:R-:W-:Y:S01]  /*ef40*/  UMOV UR27, UR19 ;  /* 0x00000013001b7c82 */ /* 0x000fe20008000000 */
[----:B------:R-:W-:Y:S01]  /*ef50*/  UMOV UR25, UR17 ;  /* 0x0000001100197c82 */ /* 0x000fe20008000000 */
[----:B------:R-:W-:Y:S01]  /*ef60*/  IMAD R20, R12, 0x8, R6 ;  /* 0x000000080c147824 */ /* 0x000fe200078e0206 */
[----:B------:R-:W-:Y:S01]  /*ef70*/  SHF.L.U32 R2, R4, 0x1f, RZ ;  /* 0x0000001f04027819 */ /* 0x000fe200000006ff */
[----:B------:R-:W-:Y:S01]  /*ef80*/  UMOV UR10, 0x10 ;  /* 0x00000010000a7882 */ /* 0x000fe20000000000 */
[----:B------:R1:W-:Y:S01]  /*ef90*/  UTMALDG.4D [UR32], [UR6], desc[UR8] ;  /* 0x00000820060075b4 */ /* 0x0003e20008019000 */
[----:B------:R-:W-:Y:S01]  /*efa0*/  UMOV UR15, UR17 ;  /* 0x00000011000f7c82 */ /* 0x000fe20008000000 */
[----:B------:R-:W-:Y:S01]  /*efb0*/  ISETP.NE.AND P2, PT, R11, RZ, PT ;  /* 0x000000ff0b00720c */ /* 0x000fe20003f45270 */
[----:B------:R1:W-:Y:S01]  /*efc0*/  UTMALDG.4D [UR24], [UR6], desc[UR8] ;  /* 0x00000818060075b4 */ /* 0x0003e20008019000 */
[----:B0-----:R-:W-:-:S02]  /*efd0*/  UIADD3 UR16, UR14, 0x2a100, URZ ;  /* 0x0002a1000e107890 */ /* 0x001fc4000fffe03f */
[----:B------:R-:W-:Y:S01]  /*efe0*/  UIADD3 UR14, UR14, 0x2c300, URZ ;  /* 0x0002c3000e0e7890 */ /* 0x000fe2000fffe03f */
[----:B------:R-:W-:-:S06]  /*eff0*/  UMOV UR18, 0xc0 ;  /* 0x000000c000127882 */ /* 0x000fcc0000000000 */
[----:B------:R1:W-:Y:S02]  /*f000*/  UTMALDG.4D [UR16], [UR6], desc[UR8] ;  /* 0x00000810060075b4 */ /* 0x0003e40008019000 */
[----:B------:R1:W-:Y:S01]  /*f010*/  UBLKCP.S.G [UR14], [UR4], UR10 ;  /* 0x0000000e040073ba */ /* 0x0003e2000800020a */
[----:B------:R-:W0:Y:S02]  /*f020*/  SYNCS.PHASECHK.TRANS64.TRYWAIT P1, [R20+URZ+0x31620], R2 ;  /* 0x03162002140075a7 */ /* 0x000e24000802017f */
[----:B01----:R-:W-:Y:S05]  /*f030*/  @!P1 BRA `(.L_x_599) ;  /* 0x0000000c00189947 */ /* 0x003fea0003800000 */
.L_x_612:
[----:B------:R-:W-:Y:S01]  /*f040*/  LOP3.LUT R13, R13, 0x1, RZ, 0x3c, !PT ;  /* 0x000000010d0d7812 */ /* 0x000fe200078e3cff */
[----:B------:R-:W-:Y:S06]  /*f050*/  @P2 BRA `(.L_x_600) ;  /* 0x0000000000142947 */ /* 0x000fec0003800000 */
[----:B------:R-:W-:Y:S01]  /*f060*/  ISETP.NE.AND P1, PT, R16, RZ, PT ;  /* 0x000000ff1000720c */ /* 0x000fe20003f25270 */
[----:B0-----:R-:W-:-:S04]  /*f070*/  IMAD.MOV.U32 R2, RZ, RZ, 0x8100 ;  /* 0x00008100ff027424 */ /* 0x001fc800078e00ff */
[----:B------:R1:W-:Y:S08]  /*f080*/  SYNCS.ARRIVE.TRANS64 RZ, [R20+URZ+0x31610], R2 ;  /* 0x0316100214ff79a7 */ /* 0x0003f0000800003f */
[----:B------:R-:W-:Y:S05]  /*f090*/  @!P1 BRA `(.L_x_600) ;  /* 0x0000000000049947 */ /* 0x000fea0003800000 */
[----:B------:R-:W-:Y:S01]  /*f0a0*/  BPT.TRAP 0x1 ;  /* 0x000000040000795c */ /* 0x000fe20000300000 */
.L_x_600:
[--C-:B01----:R-:W-:Y:S01]  /*f0b0*/  IMAD R2, R12, 0x8000, R6.reuse ;  /* 0x000080000c027824 */ /* 0x103fe200078e0206 */
        /* <DEDUP_REMOVED lines=15> */
[----:B------:R-:W-:Y:S01]  /*f1b0*/  UIADD3 UR41, UR41, 0x31610, URZ ;  /* 0x0003161029297890 */ /* 0x000fe2000fffe03f */
        /* <DEDUP_REMOVED lines=9> */
[----:B------:R-:W-:Y:S01]  /*f250*/  IMAD.U32 R3, RZ, RZ, UR43 ;  /* 0x0000002bff037e24 */ /* 0x000fe2000f8e00ff */
[----:B------:R-:W-:Y:S01]  /*f260*/  UMOV UR45, UR21 ;  /* 0x00000015002d7c82 */ /* 0x000fe20008000000 */
        /* <DEDUP_REMOVED lines=8> */
[----:B------:R0:W-:Y:S01]  /*f2f0*/  UTMALDG.4D [UR40], [UR4], desc[UR6] ;  /* 0x00000628040075b4 */ /* 0x0001e20008019000 */
[----:B------:R-:W-:Y:S01]  /*f300*/  UIADD3 UR8, UR8, 0x2c100, URZ ;  /* 0x0002c10008087890 */ /* 0x000fe2000fffe03f */
[----:B------:R-:W-:Y:S01]  /*f310*/  IMAD.X R15, RZ, RZ, R15, P2 ;  /* 0x000000ffff0f7224 */ /* 0x000fe200010e060f */
[----:B------:R-:W-:Y:S01]  /*f320*/  UMOV UR25, UR41 ;  /* 0x0000002900197c82 */ /* 0x000fe20008000000 */
[----:B------:R-:W-:Y:S01]  /*f330*/  UMOV UR27, UR43 ;  /* 0x0000002b001b7c82 */ /* 0x000fe20008000000 */
[----:B------:R-:W-:Y:S01]  /*f340*/  UMOV UR18, 0xc0 ;  /* 0x000000c000127882 */ /* 0x000fe20000000000 */
[----:B------:R-:W-:Y:S01]  /*f350*/  UMOV UR17, UR41 ;  /* 0x0000002900117c82 */ /* 0x000fe20008000000 */
[----:B------:R-:W-:Y:S01]  /*f360*/  UMOV UR19, UR43 ;  /* 0x0000002b00137c82 */ /* 0x000fe20008000000 */
[----:B------:R0:W-:Y:S01]  /*f370*/  UTMALDG.4D [UR32], [UR4], desc[UR6] ;  /* 0x00000620040075b4 */ /* 0x0001e20008019000 */
[----:B------:R-:W-:Y:S01]  /*f380*/  UMOV UR10, 0x10 ;  /* 0x00000010000a7882 */ /* 0x000fe20000000000 */
[----:B------:R-:W-:Y:S01]  /*f390*/  UMOV UR9, UR41 ;  /* 0x0000002900097c82 */ /* 0x000fe20008000000 */
[----:B------:R-:W-:Y:S01]  /*f3a0*/  IMAD.X R19, RZ, RZ, R19, P3 ;  /* 0x000000ffff137224 */ /* 0x000fe200018e0613 */
[----:B------:R0:W-:Y:S01]  /*f3b0*/  UTMALDG.4D [UR24], [UR4], desc[UR6] ;  /* 0x00000618040075b4 */ /* 0x0001e20008019000 */
[----:B------:R0:W-:Y:S01]  /*f3c0*/  UTMALDG.4D [UR16], [UR4], desc[UR6] ;  /* 0x00000610040075b4 */ /* 0x0001e20008019000 */
[----:B------:R0:W-:Y:S02]  /*f3d0*/  UBLKCP.S.G [UR8], [UR14], UR10 ;  /* 0x000000080e0073ba */ /* 0x0001e4000800020a */
[----:B0-----:R-:W-:Y:S05]  /*f3e0*/  @!P1 BRA `(.L_x_601) ;  /* 0xfffffff800349947 */ /* 0x001fea000383ffff */
[----:B------:R-:W-:-:S07]  /*f3f0*/  VIADD R12, R12, 0x1 ;  /* 0x000000010c0c7836 */ /* 0x000fce0000000000 */
.L_x_596:
[----:B------:R-:W-:Y:S01]  /*f400*/  SHF.L.U32 R16, R13, 0x1f, RZ ;  /* 0x0000001f0d107819 */ /* 0x000fe200000006ff */
[----:B------:R-:W0:Y:S01]  /*f410*/  LDC.64 R10, c[0x0][0x730] ;  /* 0x0001cc00ff0a7b82 */ /* 0x000e220000000a00 */
[----:B------:R-:W-:Y:S02]  /*f420*/  IMAD.U32 R14, RZ, RZ, UR38 ;  /* 0x00000026ff0e7e24 */ /* 0x000fe4000f8e00ff */
[----:B------:R-:W-:Y:S02]  /*f430*/  IMAD.U32 R2, RZ, RZ, UR38 ;  /* 0x00000026ff027e24 */ /* 0x000fe4000f8e00ff */
[----:B------:R-:W-:Y:S02]  /*f440*/  IMAD.MOV.U32 R2, RZ, RZ, R14 ;  /* 0x000000ffff027224 */ /* 0x000fe400078e000e */
[----:B------:R-:W-:Y:S01]  /*f450*/  IMAD.U32 R3, RZ, RZ, UR39 ;  /* 0x00000027ff037e24 */ /* 0x000fe2000f8e00ff */
[----:B------:R-:W1:Y:S01]  /*f460*/  SYNCS.PHASECHK.TRANS64.TRYWAIT P1, [R6+URZ+0x31638], R16 ;  /* 0x03163810060075a7 */ /* 0x000e62000802017f */
[----:B------:R-:W-:Y:S01]  /*f470*/  IMAD.U32 R15, RZ, RZ, UR39 ;  /* 0x00000027ff0f7e24 */ /* 0x000fe2000f8e00ff */
[----:B------:R-:W2:Y:S01]  /*f480*/  LDC.64 R8, c[0x0][0x738] ;  /* 0x0001ce00ff087b82 */ /* 0x000ea20000000a00 */
[----:B0-----:R-:W-:-:S02]  /*f490*/  IMAD R14, R17, R10, RZ ;  /* 0x0000000a110e7224 */ /* 0x001fc400078e02ff */
[----:B------:R-:W-:-:S04]  /*f4a0*/  IMAD.WIDE.U32 R2, R10, UR20, R2 ;  /* 0x000000140a027c25 */ /* 0x000fc8000f8e0002 */
[----:B------:R-:W-:-:S04]  /*f4b0*/  IMAD R11, R11, UR20, R14 ;  /* 0x000000140b0b7c24 */ /* 0x000fc8000f8e020e */
[----:B------:R-:W-:Y:S02]  /*f4c0*/  IMAD.IADD R3, R11, 0x1, R3 ;  /* 0x000000010b037824 */ /* 0x000fe400078e0203 */
[C---:B--2---:R-:W-:Y:S02]  /*f4d0*/  IMAD R10, R8.reuse, UR47, RZ ;  /* 0x0000002f080a7c24 */ /* 0x044fe4000f8e02ff */
[----:B------:R-:W-:-:S04]  /*f4e0*/  IMAD.WIDE.U32 R2, R8, UR21, R2 ;  /* 0x0000001508027c25 */ /* 0x000fc8000f8e0002 */
[----:B------:R-:W-:Y:S01]  /*f4f0*/  IMAD R9, R9, UR21, R10 ;  /* 0x0000001509097c24 */ /* 0x000fe2000f8e020a */
[----:B-1----:R-:W-:Y:S06]  /*f500*/  @!P1 BRA `(.L_x_602) ;  /* 0x0000000400fc9947 */ /* 0x002fec0003800000 */
.L_x_613:
[----:B------:R-:W-:Y:S01]  /*f510*/  IMAD.IADD R8, R9, 0x1, R3 ;  /* 0x0000000109087824 */ /* 0x000fe200078e0203 */
[----:B------:R-:W-:Y:S06]  /*f520*/  @P0 BRA `(.L_x_603) ;  /* 0x0000000000140947 */ /* 0x000fec0003800000 */
[----:B------:R-:W-:Y:S01]  /*f530*/  LOP3.LUT P0, RZ, R21, 0x1f, RZ, 0xc0, !PT ;  /* 0x0000001f15ff7812 */ /* 0x000fe2000780c0ff */
[----:B------:R-:W-:-:S04]  /*f540*/  IMAD.MOV.U32 R9, RZ, RZ, 0x8100 ;  /* 0x00008100ff097424 */ /* 0x000fc800078e00ff */
[----:B------:R1:W-:Y:S08]  /*f550*/  SYNCS.ARRIVE.TRANS64 RZ, [R6+URZ+0x31630], R9 ;  /* 0x0316300906ff79a7 */ /* 0x0003f0000800003f */
[----:B------:R-:W-:Y:S05]  /*f560*/  @!P0 BRA `(.L_x_603) ;  /* 0x0000000000048947 */ /* 0x000fea0003800000 */
[----:B------:R-:W-:Y:S01]  /*f570*/  BPT.TRAP 0x1 ;  /* 0x000000040000795c */ /* 0x000fe20000300000 */
.L_x_603:
[----:B------:R-:W-:Y:S01]  /*f580*/  R2UR UR43, R0 ;  /* 0x00000000002b72ca */ /* 0x000fe200000e0000 */
[----:B------:R-:W-:Y:S01]  /*f590*/  ULDC.64 UR14, c[0x0][0x728] ;  /* 0x0001ca00000e7ab9 */ /* 0x000fe20000000a00 */
[----:B------:R-:W-:Y:S01]  /*f5a0*/  R2UR UR6, R2 ;  /* 0x00000000020672ca */ /* 0x000fe200000e0000 */
[----:B------:R-:W-:Y:S01]  /*f5b0*/  UMOV UR9, 0x14f00000 ;  /* 0x14f0000000097882 */ /* 0x000fe20000000000 */
[----:B------:R-:W-:Y:S01]  /*f5c0*/  R2UR UR7, R3 ;  /* 0x00000000030772ca */ /* 0x000fe200000e0000 */
[----:B------:R-:W-:Y:S01]  /*f5d0*/  UMOV UR42, URZ ;  /* 0x0000003f002a7c82 */ /* 0x000fe20008000000 */
[----:B------:R-:W-:Y:S01]  /*f5e0*/  R2UR UR8, R8 ;  /* 0x00000000080872ca */ /* 0x000fe200000e0000 */
[----:B------:R-:W-:Y:S01]  /*f5f0*/  UMOV UR44, UR20 ;  /* 0x00000014002c7c82 */ /* 0x000fe20008000000 */
[----:B------:R-:W-:Y:S01]  /*f600*/  IADD3 R5, P0, R5, 0x1f0, RZ ;  /* 0x000001f005057810 */ /* 0x000fe20007f1e0ff */
[----:B------:R-:W-:Y:S01]  /*f610*/  UMOV UR45, UR21 ;  /* 0x00000015002d7c82 */ /* 0x000fe20008000000 */
[----:B------:R-:W-:Y:S01]  /*f620*/  R2UR UR10, R6 ;  /* 0x00000000060a72ca */ /* 0x000fe200000e0000 */
[----:B------:R-:W-:Y:S01]  /*f630*/  UMOV UR34, 0x40 ;  /* 0x0000004000227882 */ /* 0x000fe20000000000 */
[----:B------:R-:W-:Y:S01]  /*f640*/  R2UR UR4, R5 ;  /* 0x00000000050472ca */ /* 0x000fe200000e0000 */
[----:B------:R-:W-:Y:S01]  /*f650*/  USHF.L.U32 UR43, UR43, 0x6, URZ ;  /* 0x000000062b2b7899 */ /* 0x000fe2000800063f */
[----:B------:R-:W-:Y:S01]  /*f660*/  IMAD.X R7, RZ, RZ, R7, P0 ;  /* 0x000000ffff077224 */ /* 0x000fe200000e0607 */
[----:B------:R-:W-:Y:S01]  /*f670*/  UMOV UR36, UR20 ;  /* 0x0000001400247c82 */ /* 0x000fe20008000000 */
[----:B------:R-:W-:Y:S01]  /*f680*/  UMOV UR37, UR21 ;  /* 0x0000001500257c82 */ /* 0x000fe20008000000 */
[----:B------:R-:W-:Y:S01]  /*f690*/  UIADD3 UR7, UP0, UR43, UR6, URZ ;  /* 0x000000062b077290 */ /* 0x000fe2000ff1e03f */
[----:B------:R-:W-:Y:S01]  /*f6a0*/  ISETP.NE.AND P0, PT, R12, 0x2, PT ;  /* 0x000000020c00780c */ /* 0x000fe20003f05270 */
[----:B------:R-:W-:Y:S01]  /*f6b0*/  UMOV UR26, 0x80 ;  /* 0x00000080001a7882 */ /* 0x000fe20000000000 */
[----:B------:R-:W-:Y:S01]  /*f6c0*/  R2UR UR5, R7 ;  /* 0x00000000070572ca */ /* 0x000fe200000e0000 */
[----:B------:R-:W-:Y:S01]  /*f6d0*/  ULEA.HI.X.SX32 UR8, UR43, UR8, 0x1, UP0 ;  /* 0x000000082b087291 */ /* 0x000fe200080f0e3f */
[----:B------:R-:W-:Y:S01]  /*f6e0*/  SEL R3, RZ, 0x1, P0 ;  /* 0x00000001ff037807 */ /* 0x000fe20000000000 */
[----:B------:R-:W-:Y:S01]  /*f6f0*/  ULEA UR6, UP0, UR7, UR14, 0x2 ;  /* 0x0000000e07067291 */ /* 0x000fe2000f80103f */
[----:B------:R-:W-:Y:S01]  /*f700*/  LOP3.LUT R13, R13, 0x1, RZ, 0x3c, !PT ;  /* 0x000000010d0d7812 */ /* 0x000fe200078e3cff */
[----:B------:R-:W-:Y:S01]  /*f710*/  UIADD3 UR40, UR10, 0x24100, URZ ;  /* 0x000241000a287890 */ /* 0x000fe2000fffe03f */
[----:B------:R-:W-:Y:S01]  /*f720*/  LOP3.LUT R4, R4, R3, RZ, 0x3c, !PT ;  /* 0x0000000304047212 */ /* 0x000fe200078e3cff */
[----:B------:R-:W-:Y:S01]  /*f730*/  UIADD3 UR41, UR10, 0x31630, URZ ;  /* 0x000316300a297890 */ /* 0x000fe2000fffe03f */
[----:B------:R-:W-:Y:S01]  /*f740*/  SEL R12, R12, RZ, P0 ;  /* 0x000000ff0c0c7207 */ /* 0x000fe20000000000 */
[----:B------:R-:W-:-:S02]  /*f750*/  UIADD3 UR43, UR43, UR54, URZ ;  /* 0x000000362b2b7290 */ /* 0x000fc4000fffe03f */
[----:B------:R-:W-:Y:S02]  /*f760*/  UIADD3 UR32, UR10, 0x26100, URZ ;  /* 0x000261000a207890 */ /* 0x000fe4000fffe03f */
[----:B------:R-:W-:Y:S02]  /*f770*/  UIADD3 UR24, UR10, 0x28100, URZ ;  /* 0x000281000a187890 */ /* 0x000fe4000fffe03f */
[----:B------:R-:W-:Y:S02]  /*f780*/  UIADD3 UR16, UR10, 0x2a100, URZ ;  /* 0x0002a1000a107890 */ /* 0x000fe4000fffe03f */
[----:B------:R-:W-:Y:S02]  /*f790*/  ULEA.HI.X UR7, UR7, UR15, UR8, 0x2, UP0 ;  /* 0x0000000f07077291 */ /* 0x000fe400080f1408 */
[----:B------:R-:W-:Y:S01]  /*f7a0*/  UIADD3 UR14, UR10, 0x2c300, URZ ;  /* 0x0002c3000a0e7890 */ /* 0x000fe2000fffe03f */
[----:B------:R-:W-:Y:S01]  /*f7b0*/  UMOV UR8, 0x0 ;  /* 0x0000000000087882 */ /* 0x000fe20000000000 */
[----:B------:R-:W-:Y:S01]  /*f7c0*/  UMOV UR33, UR41 ;  /* 0x0000002900217c82 */ /* 0x000fe20008000000 */
        /* <DEDUP_REMOVED lines=15> */
[----:B---3--:R-:W-:Y:S01]  /*f8c0*/  NOP ;  /* 0x0000000000007918 */ /* 0x008fe20000000000 */
.L_x_589:
[----:B------:R-:W-:Y:S05]  /*f8d0*/  WARPSYNC.ALL ;  /* 0x0000000000007948 */ /* 0x000fea0003800000 */
[----:B------:R-:W-:-:S13]  /*f8e0*/  ELECT P0, URZ, PT ;  /* 0x00000000003f782f */ /* 0x000fda0003800000 */
[----:B------:R-:W-:Y:S05]  /*f8f0*/  @!P0 BRA `(.L_x_480) ;  /* 0x00000000007c8947 */ /* 0x000fea0003800000 */
[----:B------:R-:W3:Y:S02]  /*f900*/  LDL R0, [R1] ;  /* 0x0000000001007983 */ /* 0x000ee40000100800 */
[----:B---3--:R-:W-:-:S13]  /*f910*/  R2UR UR4, R0 ;  /* 0x00000000000472ca */ /* 0x008fda00000e0000 */
[----:B------:R-:W-:-:S06]  /*f920*/  ULOP3.LUT UR4, UR4, 0x2, URZ, 0xfc, !UPT ;  /* 0x0000000204047892 */ /* 0x000fcc000f8efc3f */
[----:B------:R-:W-:-:S05]  /*f930*/  IMAD.U32 R0, RZ, RZ, UR4 ;  /* 0x00000004ff007e24 */ /* 0x000fca000f8e00ff */
[----:B------:R-:W-:-:S13]  /*f940*/  ISETP.NE.AND P1, PT, R0, 0x3, PT ;  /* 0x000000030000780c */ /* 0x000fda0003f25270 */
[----:B------:R-:W-:Y:S05]  /*f950*/  @!P1 BRA `(.L_x_604) ;  /* 0x0000000000049947 */ /* 0x000fea0003800000 */
[----:B--2---:R-:W-:Y:S01]  /*f960*/  BPT.TRAP 0x1 ;  /* 0x000000040000795c */ /* 0x004fe20000300000 */
.L_x_604:
        /* <DEDUP_REMOVED lines=8> */
.L_x_614:
        /* <DEDUP_REMOVED lines=9> */
.L_x_615:
[----:B------:R-:W-:Y:S05]  /*fa80*/  @!P1 BRA `(.L_x_607) ;  /* 0x0000000000049947 */ /* 0x000fea0003800000 */
[----:B--2---:R-:W-:Y:S01]  /*fa90*/  BPT.TRAP 0x1 ;  /* 0x000000040000795c */ /* 0x004fe20000300000 */
.L_x_607:
[----:B------:R-:W-:-:S07]  /*faa0*/  SHF.L.U32 R13, R13, 0x1f, RZ ;  /* 0x0000001f0d0d7819 */ /* 0x000fce00000006ff */
.L_x_608:
[----:B----4-:R4:W0:Y:S02]  /*fab0*/  SYNCS.PHASECHK.TRANS64.TRYWAIT P0, [R2+URZ+0x31638], R13 ;  /* 0x0316380d020075a7 */ /* 0x010824000800017f */
[----:B0-----:R-:W-:Y:S05]  /*fac0*/  @!P0 NANOSLEEP.SYNCS 0x989680 ;  /* 0x009896800000895d */ /* 0x001fea0003900000 */
[----:B------:R-:W0:Y:S02]  /*fad0*/  @!P0 SYNCS.PHASECHK.TRANS64 P0, [R2+URZ+0x31638], R13 ;  /* 0x0316380d020085a7 */ /* 0x000e24000800007f */
[----:B0-----:R-:W-:Y:S05]  /*fae0*/  @!P0 BRA `(.L_x_608) ;  /* 0xfffffffc00f08947 */ /* 0x001fea000383ffff */
.L_x_480:
[----:B--2---:R-:W-:Y:S05]  /*faf0*/  BSYNC B0 ;  /* 0x0000000000007941 */ /* 0x004fea0003800000 */
.L_x_474:
[----:B------:R-:W-:Y:S05]  /*fb00*/  EXIT ;  /* 0x000000000000794d */ /* 0x000fea0003800000 */
.L_x_487:
[----:B0-----:R0:W1:Y:S02]  /*fb10*/  SYNCS.PHASECHK.TRANS64.TRYWAIT P0, [R17+URZ+0x31600], R12 ;  /* 0x0316000c110075a7 */ /* 0x001064000800017f */
[----:B-1----:R-:W-:Y:S05]  /*fb20*/  @!P0 NANOSLEEP.SYNCS 0x989680 ;  /* 0x009896800000895d */ /* 0x002fea0003900000 */
[----:B------:R-:W1:Y:S02]  /*fb30*/  @!P0 SYNCS.PHASECHK.TRANS64 P0, [R17+URZ+0x31600], R12 ;  /* 0x0316000c110085a7 */ /* 0x000e64000800007f */
[----:B-1----:R-:W-:Y:S05]  /*fb40*/  @!P0 BRA `(.L_x_487) ;  /* 0xfffffffc00f08947 */ /* 0x002fea000383ffff */
[----:B------:R-:W-:Y:S05]  /*fb50*/  BRA `(.L_x_486) ;  /* 0xffffff1400b07947 */ /* 0x000fea000383ffff */
.L_x_491:
[----:B-1----:R1:W2:Y:S02]  /*fb60*/  SYNCS.PHASECHK.TRANS64.TRYWAIT P0, [R16+URZ+0x31610], R9 ;  /* 0x03161009100075a7 */ /* 0x0022a4000800017f */
[----:B--2---:R-:W-:Y:S05]  /*fb70*/  @!P0 NANOSLEEP.SYNCS 0x989680 ;  /* 0x009896800000895d */ /* 0x004fea0003900000 */
[----:B------:R-:W2:Y:S02]  /*fb80*/  @!P0 SYNCS.PHASECHK.TRANS64 P0, [R16+URZ+0x31610], R9 ;  /* 0x03161009100085a7 */ /* 0x000ea4000800007f */
[----:B--2---:R-:W-:Y:S05]  /*fb90*/  @!P0 BRA `(.L_x_491) ;  /* 0xfffffffc00f08947 */ /* 0x004fea000383ffff */
[----:B------:R-:W-:Y:S05]  /*fba0*/  BRA `(.L_x_490) ;  /* 0xffffff2000447947 */ /* 0x000fea000383ffff */
.L_x_495:
[----:B---3--:R3:W4:Y:S02]  /*fbb0*/  SYNCS.PHASECHK.TRANS64.TRYWAIT P0, [R17+URZ+0x31630], R10 ;  /* 0x0316300a110075a7 */ /* 0x008724000800017f */
[----:B----4-:R-:W-:Y:S05]  /*fbc0*/  @!P0 NANOSLEEP.SYNCS 0x989680 ;  /* 0x009896800000895d */ /* 0x010fea0003900000 */
[----:B------:R-:W4:Y:S02]  /*fbd0*/  @!P0 SYNCS.PHASECHK.TRANS64 P0, [R17+URZ+0x31630], R10 ;  /* 0x0316300a110085a7 */ /* 0x000f24000800007f */
[----:B----4-:R-:W-:Y:S05]  /*fbe0*/  @!P0 BRA `(.L_x_495) ;  /* 0xfffffffc00f08947 */ /* 0x010fea000383ffff */
[----:B------:R-:W-:Y:S05]  /*fbf0*/  BRA `(.L_x_494) ;  /* 0xffffff3c00507947 */ /* 0x000fea000383ffff */
.L_x_594:
[----:B0-----:R0:W1:Y:S02]  /*fc00*/  SYNCS.PHASECHK.TRANS64.TRYWAIT P1, [R6+URZ+0x31620], R3 ;  /* 0x03162003060075a7 */ /* 0x001064000802017f */
[----:B-1----:R-:W-:Y:S05]  /*fc10*/  @!P1 NANOSLEEP.SYNCS 0x989680 ;  /* 0x009896800000995d */ /* 0x002fea0003900000 */
[----:B------:R-:W1:Y:S02]  /*fc20*/  @!P1 SYNCS.PHASECHK.TRANS64 P1, [R6+URZ+0x31620], R3 ;  /* 0x03162003060095a7 */ /* 0x000e64000802007f */
[----:B-1----:R-:W-:Y:S05]  /*fc30*/  @!P1 BRA `(.L_x_594) ;  /* 0xfffffffc00f09947 */ /* 0x002fea000383ffff */
[----:B------:R-:W-:Y:S05]  /*fc40*/  BRA `(.L_x_609) ;  /* 0xffffffe400987947 */ /* 0x000fea000383ffff */
.L_x_597:
[----:B0-----:R0:W1:Y:S02]  /*fc50*/  SYNCS.PHASECHK.TRANS64.TRYWAIT P1, [R6+URZ+0x31638], R5 ;  /* 0x03163805060075a7 */ /* 0x001064000802017f */
[----:B-1----:R-:W-:Y:S05]  /*fc60*/  @!P1 NANOSLEEP.SYNCS 0x989680 ;  /* 0x009896800000995d */ /* 0x002fea0003900000 */
[----:B------:R-:W1:Y:S02]  /*fc70*/  @!P1 SYNCS.PHASECHK.TRANS64 P1, [R6+URZ+0x31638], R5 ;  /* 0x03163805060095a7 */ /* 0x000e64000802007f */
[----:B-1----:R-:W-:Y:S05]  /*fc80*/  @!P1 BRA `(.L_x_597) ;  /* 0xfffffffc00f09947 */ /* 0x002fea000383ffff */
[----:B------:R-:W-:Y:S05]  /*fc90*/  BRA `(.L_x_610) ;  /* 0xfffffff000147947 */ /* 0x000fea000383ffff */
.L_x_599:
[----:B------:R-:W-:-:S07]  /*fca0*/  SHF.L.U32 R2, R4, 0x1f, RZ ;  /* 0x0000001f04027819 */ /* 0x000fce00000006ff */
.L_x_611:
[----:B0-----:R0:W1:Y:S02]  /*fcb0*/  SYNCS.PHASECHK.TRANS64.TRYWAIT P1, [R20+URZ+0x31620], R2 ;  /* 0x03162002140075a7 */ /* 0x001064000802017f */
[----:B-1----:R-:W-:Y:S05]  /*fcc0*/  @!P1 NANOSLEEP.SYNCS 0x989680 ;  /* 0x009896800000995d */ /* 0x002fea0003900000 */
[----:B------:R-:W1:Y:S02]  /*fcd0*/  @!P1 SYNCS.PHASECHK.TRANS64 P1, [R20+URZ+0x31620], R2 ;  /* 0x03162002140095a7 */ /* 0x000e64000802007f */
[----:B-1----:R-:W-:Y:S05]  /*fce0*/  @!P1 BRA `(.L_x_611) ;  /* 0xfffffffc00f09947 */ /* 0x002fea000383ffff */
[----:B------:R-:W-:Y:S05]  /*fcf0*/  BRA `(.L_x_612) ;  /* 0xfffffff000d07947 */ /* 0x000fea000383ffff */
.L_x_602:
[----:B0-----:R0:W1:Y:S02]  /*fd00*/  SYNCS.PHASECHK.TRANS64.TRYWAIT P1, [R6+URZ+0x31638], R16 ;  /* 0x03163810060075a7 */ /* 0x001064000802017f */
[----:B-1----:R-:W-:Y:S05]  /*fd10*/  @!P1 NANOSLEEP.SYNCS 0x989680 ;  /* 0x009896800000995d */ /* 0x002fea0003900000 */
[----:B------:R-:W1:Y:S02]  /*fd20*/  @!P1 SYNCS.PHASECHK.TRANS64 P1, [R6+URZ+0x31638], R16 ;  /* 0x03163810060095a7 */ /* 0x000e64000802007f */
[----:B-1----:R-:W-:Y:S05]  /*fd30*/  @!P1 BRA `(.L_x_602) ;  /* 0xfffffffc00f09947 */ /* 0x002fea000383ffff */
[----:B------:R-:W-:Y:S05]  /*fd40*/  BRA `(.L_x_613) ;  /* 0xfffffff400f07947 */ /* 0x000fea000383ffff */
.L_x_605:
[----:B---3--:R3:W4:Y:S02]  /*fd50*/  SYNCS.PHASECHK.TRANS64.TRYWAIT P0, [R5+URZ], R0 ;  /* 0x00000000050075a7 */ /* 0x008724000800017f */
[----:B----4-:R-:W-:Y:S05]  /*fd60*/  @!P0 NANOSLEEP.SYNCS 0x989680 ;  /* 0x009896800000895d */ /* 0x010fea0003900000 */
[----:B------:R-:W4:Y:S02]  /*fd70*/  @!P0 SYNCS.PHASECHK.TRANS64 P0, [R5+URZ], R0 ;  /* 0x00000000050085a7 */ /* 0x000f24000800007f */
[----:B----4-:R-:W-:Y:S05]  /*fd80*/  @!P0 BRA `(.L_x_605) ;  /* 0xfffffffc00f08947 */ /* 0x010fea000383ffff */
[----:B------:R-:W-:Y:S05]  /*fd90*/  BRA `(.L_x_614) ;  /* 0xfffffffc00147947 */ /* 0x000fea000383ffff */
.L_x_606:
[----:B---3--:R3:W4:Y:S02]  /*fda0*/  SYNCS.PHASECHK.TRANS64.TRYWAIT P0, [R3+URZ], R0 ;  /* 0x00000000030075a7 */ /* 0x008724000800017f */
[----:B----4-:R-:W-:Y:S05]  /*fdb0*/  @!P0 NANOSLEEP.SYNCS 0x989680 ;  /* 0x009896800000895d */ /* 0x010fea0003900000 */
[----:B------:R-:W4:Y:S02]  /*fdc0*/  @!P0 SYNCS.PHASECHK.TRANS64 P0, [R3+URZ], R0 ;  /* 0x00000000030085a7 */ /* 0x000f24000800007f */
[----:B----4-:R-:W-:Y:S05]  /*fdd0*/  @!P0 BRA `(.L_x_606) ;  /* 0xfffffffc00f08947 */ /* 0x010fea000383ffff */
[----:B------:R-:W-:Y:S05]  /*fde0*/  BRA `(.L_x_615) ;  /* 0xfffffffc00247947 */ /* 0x000fea000383ffff */
.L_x_616:
        /* <DEDUP_REMOVED lines=9> */
.L_x_2203:


//--------------------- .text._ZN7cutlass13device_kernelIN5flash11enable_sm90INS1_16FlashAttnBwdSm90INS1_25CollectiveMainloopBwdSm90ILi2ELi1ELi1EN4cute5tupleIJNS5_1CILi1EEES8_S8_EEENS6_IJNS7_ILi64EEENS7_ILi80EEENS7_ILi256EEEEEENS_10bfloat16_tEfNS_4arch4Sm90ELb0ELb1ELb1ELb1ELb0ELb0ELb1ELb1ELi2ELi1ELi1ELi1ELb0EEENS1_24CollectiveEpilogueBwdGQAISD_fSG_Li256ELb1ELb0EEENS1_19SingleTileSchedulerILb1ELb0ELb0ELi80EEEEEEEEEvNT_6ParamsE --------------------------
	.section	.text._ZN7cutlass13device_kernelIN5flash11enable_sm90INS1_16FlashAttnBwdSm90INS1_25CollectiveMainloopBwdSm90ILi2ELi1ELi1EN4cute5tupleIJNS5_1CILi1EEES8_S8_EEENS6_IJNS7_ILi64EEENS7_ILi80EEENS7_ILi256EEEEEENS_10bfloat16_tEfNS_4arch4Sm90ELb0ELb1ELb1ELb1ELb0ELb0ELb1ELb1ELi2ELi1ELi1ELi1ELb0EEENS1_24CollectiveEpilogueBwdGQAISD_fSG_Li256ELb1ELb0EEENS1_19SingleTileSchedulerILb1ELb0ELb0ELi80EEEEEEEEEvNT_6ParamsE,"ax",@progbits
	.align	128
.text._ZN7cutlass13device_kernelIN5flash11enable_sm90INS1_16FlashAttnBwdSm90INS1_25CollectiveMainloopBwdSm90ILi2ELi1ELi1EN4cute5tupleIJNS5_1CILi1EEES8_S8_EEENS6_IJNS7_ILi64EEENS7_ILi80EEENS7_ILi256EEEEEENS_10bfloat16_tEfNS_4arch4Sm90ELb0ELb1ELb1ELb1ELb0ELb0ELb1ELb1ELi2ELi1ELi1ELi1ELb0EEENS1_24CollectiveEpilogueBwdGQAISD_fSG_Li256ELb1ELb0EEENS1_19SingleTileSchedulerILb1ELb0ELb0ELi80EEEEEEEEEvNT_6ParamsE:
        .type           _ZN7cutlass13device_kernelIN5flash11enable_sm90INS1_16FlashAttnBwdSm90INS1_25CollectiveMainloopBwdSm90ILi2ELi1ELi1EN4cute5tupleIJNS5_1CILi1EEES8_S8_EEENS6_IJNS7_ILi64EEENS7_ILi80EEENS7_ILi256EEEEEENS_10bfloat16_tEfNS_4arch4Sm90ELb0ELb1ELb1ELb1ELb0ELb0ELb1ELb1ELi2ELi1ELi1ELi1ELb0EEENS1_24CollectiveEpilogueBwdGQAISD_fSG_Li256ELb1ELb0EEENS1_19SingleTileSchedulerILb1ELb0ELb0ELi80EEEEEEEEEvNT_6ParamsE,@function
        .size           _ZN7cutlass13device_kernelIN5flash11enable_sm90INS1_16FlashAttnBwdSm90INS1_25CollectiveMainloopBwdSm90ILi2ELi1ELi1EN4cute5tupleIJNS5_1CILi1EEES8_S8_EEENS6_IJNS7_ILi64EEENS7_ILi80EEENS7_ILi256EEEEEENS_10bfloat16_tEfNS_4arch4Sm90ELb0ELb1ELb1ELb1ELb0ELb0ELb1ELb1ELi2ELi1ELi1ELi1ELb0EEENS1_24CollectiveEpilogueBwdGQAISD_fSG_Li256ELb1ELb0EEENS1_19SingleTileSchedulerILb1ELb0ELb0ELi80EEEEEEEEEvNT_6ParamsE,(.L_x_2204 - _ZN7cutlass13device_kernelIN5flash11enable_sm90INS1_16FlashAttnBwdSm90INS1_25CollectiveMainloopBwdSm90ILi2ELi1ELi1EN4cute5tupleIJNS5_1CILi1EEES8_S8_EEENS6_IJNS7_ILi64EEENS7_ILi80EEENS7_ILi256EEEEEENS_10bfloat16_tEfNS_4arch4Sm90ELb0ELb1ELb1ELb1ELb0ELb0ELb1ELb1ELi2ELi1ELi1ELi1ELb0EEENS1_24CollectiveEpilogueBwdGQAISD_fSG_Li256ELb1ELb0EEENS1_19SingleTileSchedulerILb1ELb0ELb0ELi80EEEEEEEEEvNT_6ParamsE)
        .other          _ZN7cutlass13device_kernelIN5flash11enable_sm90INS1_16FlashAttnBwdSm90INS1_25CollectiveMainloopBwdSm90ILi2ELi1ELi1EN4cute5tupleIJNS5_1CILi1EEES8_S8_EEENS6_IJNS7_ILi64EEENS7_ILi80EEENS7_ILi256EEEEEENS_10bfloat16_tEfNS_4arch4Sm90ELb0ELb1ELb1ELb1ELb0ELb0ELb1ELb1ELi2ELi1ELi1ELi1ELb0EEENS1_24CollectiveEpilogueBwdGQAISD_fSG_Li256ELb1ELb0EEENS1_19SingleTileSchedulerILb1ELb0ELb0ELi80EEEEEEEEEvNT_6ParamsE,@"STO_CUDA_ENTRY STV_DEFAULT"
_ZN7cutlass13device_kernelIN5flash11enable_sm90INS1_16FlashAttnBwdSm90INS1_25CollectiveMainloopBwdSm90ILi2ELi1ELi1EN4cute5tupleIJNS5_1CILi1EEES8_S8_EEENS6_IJNS7_ILi64EEENS7_ILi80EEENS7_ILi256EEEEEENS_10bfloat16_tEfNS_4arch4Sm90ELb0ELb1ELb1ELb1ELb0ELb0ELb1ELb1ELi2ELi1ELi1ELi1ELb0EEENS1_24CollectiveEpilogueBwdGQAISD_fSG_Li256ELb1ELb0EEENS1_19SingleTileSchedulerILb1ELb0ELb0ELi80EEEEEEEEEvNT_6ParamsE:
        /* <DEDUP_REMOVED lines=24> */
.L_x_618:
[----:B------:R-:W-:Y:S05]  /*0180*/  BSYNC B0 ;  /* 0x0000000000007941 */ /* 0x000fea0003800000 */
.L_x_617:
        /* <DEDUP_REMOVED lines=39> */
.L_x_619:
        /* <DEDUP_REMOVED lines=20> */
.L_x_620:
[----:B------:R-:W-:Y:S01]  /*0540*/  PLOP3.LUT P0, PT, PT, PT, UP0, 0x80, 0x0 ;  /* 0x000000000000781c */ /* 0x000fe20003f0f008 */
[----:B------:R-:W-:Y:S01]  /*0550*/  NOP ;  /* 0x0000000000007918 */ /* 0x000fe20000000000 */
[----:B------:R-:W-:Y:S01]  /*0560*/  BSSY B0, `(.L_x_621) ;  /* 0x0000bc2000007945 */ /* 0x000fe20003800000 */
[----:B------:R-:W-:Y:S01]  /*0570*/  LOP3.LUT R11, R18, 0x7f, RZ, 0xc0, !PT ;  /* 0x0000007f120b7812 */ /* 0x000fe200078ec0ff */
[----:B-1234-:R-:W-:Y:S09]  /*0580*/  BAR.SYNC.DEFER_BLOCKING 0x0 ;  /* 0x0000000000007b1d */ /* 0x01eff20000010000 */
[----:B------:R-:W-:Y:S05]  /*0590*/  @!P0 BRA `(.L_x_622) ;  /* 0x0000009800288947 */ /* 0x000fea0003800000 */
.L_x_623:
        /* <DEDUP_REMOVED lines=15> */
.L_x_624:
        /* <DEDUP_REMOVED lines=11> */
.L_x_626:
[----:B------:R-:W3:Y:S02]  /*0740*/  LDC R0, c[0x0][0x8c4] ;  /* 0x00023100ff007b82 */ /* 0x000ee40000000800 */
.L_x_625:
[----:B-1----:R-:W-:-:S05]  /*0750*/  IMAD R7, R6, 0x50, RZ ;  /* 0x0000005006077824 */ /* 0x002fca00078e02ff */
[----:B---3-5:R-:W-:-:S04]  /*0760*/  ISETP.GE.AND P0, PT, R7, R0, PT ;  /* 0x000000000700720c */ /* 0x028fc80003f06270 */
[----:B--2---:R-:W-:-:S04]  /*0770*/  SEL R236, R9, 0xffffffff, !P0 ;  /* 0xffffffff09ec7807 */ /* 0x004fc80004000000 */
        /* <DEDUP_REMOVED lines=34> */
.L_x_628:
[----:B------:R-:W-:Y:S02]  /*09a0*/  @P1 IMAD.MOV.U32 R2, RZ, RZ, R4 ;  /* 0x000000ffff021224 */ /* 0x000fe400078e0004 */
[----:B------:R-:W-:Y:S01]  /*09b0*/  @P1 IMAD.MOV.U32 R3, RZ, RZ, R9 ;  /* 0x000000ffff031224 */ /* 0x000fe200078e0009 */
[----:B------:R-:W-:Y:S06]  /*09c0*/  @!P2 BRA `(.L_x_629) ;  /* 0x000000000014a947 */ /* 0x000fec0003800000 */
[----:B------:R-:W1:Y:S01]  /*09d0*/  LDC.64 R4, c[0x0][0x788] ;  /* 0x0001e200ff047b82 */ /* 0x000e620000000a00 */
[----:B------:R-:W-:Y:S01]  /*09e0*/  ULDC.64 UR4, c[0x0][0x208] ;  /* 0x0000820000047ab9 */ /* 0x000fe20000000a00 */
[----:B-1----:R-:W-:-:S06]  /*09f0*/  IMAD.WIDE R4, R236, 0x4, R4 ;  /* 0x00000004ec047825 */ /* 0x002fcc00078e0204 */
[----:B------:R1:W5:Y:S01]  /*0a00*/  LDG.E R5, desc[UR4][R4.64] ;  /* 0x0000000404057981 */ /* 0x000362000c1e1900 */
[----:B------:R-:W-:Y:S05]  /*0a10*/  BRA `(.L_x_630) ;  /* 0x0000000000287947 */ /* 0x000fea0003800000 */
.L_x_629:
        /* <DEDUP_REMOVED lines=10> */
.L_x_630:
[----:B-1---5:R-:W-:Y:S01]  /*0ac0*/  VIADD R4, R0, 0x3f ;  /* 0x0000003f00047836 */ /* 0x022fe20000000000 */
[----:B------:R-:W-:Y:S01]  /*0ad0*/  ISETP.GE.AND P2, PT, R6, RZ, PT ;  /* 0x000000ff0600720c */ /* 0x000fe20003f46270 */
[----:B------:R-:W-:Y:S01]  /*0ae0*/  ULDC UR4, c[0x0][0x74c] ;  /* 0x0001d30000047ab9 */ /* 0x000fe20000000800 */
[----:B------:R-:W-:Y:S02]  /*0af0*/  IADD3 R8, R7, R0, -R5 ;  /* 0x0000000007087210 */ /* 0x000fe40007ffe805 */
        /* <DEDUP_REMOVED lines=18> */
.L_x_631:
        /* <DEDUP_REMOVED lines=84> */
[----:B------:R-:W1:Y:S01]  /*1160*/  S2R R4, SR_CgaCtaId ;  /* 0x0000000000047919 */ /* 0x000e620000008800 */
[----:B------:R-:W-:Y:S01]  /*1170*/  MOV R17, 0x400 ;  /* 0x0000040000117802 */ /* 0x000fe20000000f00 */
[----:B------:R-:W-:Y:S01]  /*1180*/  VIADD R18, R18, 0xffffff80 ;  /* 0xffffff8012127836 */ /* 0x000fe20000000000 */
[----:B------:R-:W-:-:S04]  /*1190*/  SHF.L.U32 R14, RZ, 0x1f, RZ ;  /* 0x0000001fff0e7819 */ /* 0x000fc800000006ff */
[----:B------:R-:W-:-:S04]  /*11a0*/  SHF.R.S32.HI R7, RZ, 0x1f, R18 ;  /* 0x0000001fff077819 */ /* 0x000fc80000011412 */
[CC--:B------:R-:W-:Y:S02]  /*11b0*/  LEA.HI R10, R7.reuse, R18.reuse, RZ, 0x5 ;  /* 0x00000012070a7211 */ /* 0x0c0fe400078f28ff */
[CC--:B------:R-:W-:Y:S02]  /*11c0*/  LEA.HI R12, R7.reuse, R18.reuse, RZ, 0x4 ;  /* 0x00000012070c7211 */ /* 0x0c0fe400078f20ff */
[----:B-1----:R-:W-:Y:S02]  /*11d0*/  LEA R17, R4, R17, 0x18 ;  /* 0x0000001104117211 */ /* 0x002fe400078ec0ff */
[----:B------:R-:W-:Y:S02]  /*11e0*/  LEA.HI R4, R7, R18, RZ, 0x7 ;  /* 0x0000001207047211 */ /* 0x000fe400078f38ff */
[----:B------:R-:W1:Y:S02]  /*11f0*/  SYNCS.PHASECHK.TRANS64.TRYWAIT P0, [R17+URZ+0x31800], R14 ;  /* 0x0318000e110075a7 */ /* 0x000e64000800017f */
[----:B------:R-:W-:-:S05]  /*1200*/  SHF.R.S32.HI R8, RZ, 0x7, R4 ;  /* 0x00000007ff087819 */ /* 0x000fca0000011404 */
[----:B------:R2:W3:Y:S02]  /*1210*/  SHFL.IDX PT, R9, R8, RZ, 0x1f ;  /* 0x00001fff08097589 */ /* 0x0004e400000e0000 */
[----:B-123--:R-:W-:Y:S05]  /*1220*/  @P0 BRA `(.L_x_633) ;  /* 0x0000000000080947 */ /* 0x00efea0003800000 */
[----:B------:R-:W1:Y:S02]  /*1230*/  SYNCS.PHASECHK.TRANS64.TRYWAIT P0, [R17+URZ+0x31800], R14 ;  /* 0x0318000e110075a7 */ /* 0x000e64000800017f */
[----:B-1----:R-:W-:Y:S05]  /*1240*/  @!P0 BRA `(.L_x_634) ;  /* 0x000000ac00d48947 */ /* 0x002fea0003800000 */
.L_x_633:
[----:B------:R-:W2:Y:S01]  /*1250*/  LDL R7, [R1] ;  /* 0x0000000001077983 */ /* 0x000ea20000100800 */
[----:B------:R-:W-:Y:S01]  /*1260*/  LOP3.LUT R15, R12, 0xffffff0, RZ, 0xc0, !PT ;  /* 0x0ffffff00c0f7812 */ /* 0x000fe200078ec0ff */
[----:B------:R-:W3:Y:S01]  /*1270*/  S2UR UR4, SR_CTAID.Y ;  /* 0x00000000000479c3 */ /* 0x000ee20000002600 */
[--C-:B------:R-:W-:Y:S01]  /*1280*/  SHF.R.S32.HI R12, RZ, 0x5, R10.reuse ;  /* 0x00000005ff0c7819 */ /* 0x100fe2000001140a */
[----:B------:R-:W-:Y:S01]  /*1290*/  IMAD R16, R6, -0x50, RZ ;  /* 0xffffffb006107824 */ /* 0x000fe200078e02ff */
[----:B------:R-:W-:Y:S01]  /*12a0*/  SHF.R.S32.HI R13, RZ, 0x1f, R10 ;  /* 0x0000001fff0d7819 */ /* 0x000fe2000001140a */
[----:B------:R-:W-:Y:S01]  /*12b0*/  IMAD.IADD R15, R18, 0x1, -R15 ;  /* 0x00000001120f7824 */ /* 0x000fe200078e0a0f */
[----:B------:R-:W-:Y:S01]  /*12c0*/  SEL R229, R236, RZ, !P1 ;  /* 0x000000ffece57207 */ /* 0x000fe20004800000 */
[----:B------:R-:W-:Y:S01]  /*12d0*/  IMAD.IADD R230, R5, 0x1, -R0 ;  /* 0x0000000105e67824 */ /* 0x000fe200078e0a00 */
[----:B------:R-:W-:Y:S01]  /*12e0*/  LEA.HI R13, R13, R12, RZ, 0x2 ;  /* 0x0000000c0d0d7211 */ /* 0x000fe200078f10ff */
[----:B------:R-:W4:Y:S01]  /*12f0*/  LDC.64 R20, c[0x0][0x2d8] ;  /* 0x0000b600ff147b82 */ /* 0x000f220000000a00 */
[----:B-1----:R-:W-:Y:S01]  /*1300*/  IMAD R14, R8, 0x40, R15 ;  /* 0x00000040080e7824 */ /* 0x002fe200078e020f */
[----:B------:R-:W-:-:S02]  /*1310*/  CS2R R214, SRZ ;  /* 0x0000000000d67805 */ /* 0x000fc4000001ff00 */
[----:B------:R-:W-:Y:S01]  /*1320*/  LOP3.LUT R13, R13, 0xfffffc, RZ, 0xc0, !PT ;  /* 0x00fffffc0d0d7812 */ /* 0x000fe200078ec0ff */
[----:B------:R-:W-:Y:S01]  /*1330*/  IMAD.IADD R5, R16, 0x1, R5 ;  /* 0x0000000110057824 */ /* 0x000fe200078e0205 */
[----:B------:R-:W-:Y:S02]  /*1340*/  CS2R R212, SRZ ;  /* 0x0000000000d47805 */ /* 0x000fe4000001ff00 */
[----:B------:R-:W-:Y:S02]  /*1350*/  CS2R R210, SRZ ;  /* 0x0000000000d27805 */ /* 0x000fe4000001ff00 */
[----:B------:R-:W-:Y:S01]  /*1360*/  CS2R R208, SRZ ;  /* 0x0000000000d07805 */ /* 0x000fe2000001ff00 */
[----:B------:R-:W-:Y:S01]  /*1370*/  IMAD.IADD R13, R12, 0x1, -R13 ;  /* 0x000000010c0d7824 */ /* 0x000fe200078e0a0d */
[----:B------:R-:W-:Y:S02]  /*1380*/  CS2R R206, SRZ ;  /* 0x0000000000ce7805 */ /* 0x000fe4000001ff00 */
[----:B------:R-:W-:-:S02]  /*1390*/  CS2R R204, SRZ ;  /* 0x0000000000cc7805 */ /* 0x000fc4000001ff00 */
[----:B------:R-:W-:Y:S01]  /*13a0*/  CS2R R202, SRZ ;  /* 0x0000000000ca7805 */ /* 0x000fe2000001ff00 */
[----:B------:R-:W-:Y:S01]  /*13b0*/  IMAD R13, R13, 0x10, R14 ;  /* 0x000000100d0d7824 */ /* 0x000fe200078e020e */
[----:B------:R-:W-:Y:S02]  /*13c0*/  CS2R R200, SRZ ;  /* 0x0000000000c87805 */ /* 0x000fe4000001ff00 */
[----:B------:R-:W-:Y:S02]  /*13d0*/  CS2R R198, SRZ ;  /* 0x0000000000c67805 */ /* 0x000fe4000001ff00 */
[----:B------:R-:W-:Y:S01]  /*13e0*/  CS2R R196, SRZ ;  /* 0x0000000000c47805 */ /* 0x000fe2000001ff00 */
[----:B---3--:R-:W-:Y:S01]  /*13f0*/  USHF.R.S32.HI UR5, URZ, 0x1f, UR4 ;  /* 0x0000001f3f057899 */ /* 0x008fe20008011404 */
[----:B------:R-:W-:Y:S01]  /*1400*/  IMAD.SHL.U32 R6, R13, 0x8, RZ ;  /* 0x000000080d067824 */ /* 0x000fe200078e00ff */
[----:B------:R-:W-:Y:S02]  /*1410*/  CS2R R194, SRZ ;  /* 0x0000000000c27805 */ /* 0x000fe4000001ff00 */
[----:B------:R-:W-:-:S02]  /*1420*/  CS2R R192, SRZ ;  /* 0x0000000000c07805 */ /* 0x000fc4000001ff00 */
[----:B------:R-:W-:Y:S02]  /*1430*/  CS2R R190, SRZ ;  /* 0x0000000000be7805 */ /* 0x000fe4000001ff00 */
[----:B------:R-:W-:Y:S02]  /*1440*/  CS2R R188, SRZ ;  /* 0x0000000000bc7805 */ /* 0x000fe4000001ff00 */
[----:B------:R-:W-:Y:S02]  /*1450*/  CS2R R186, SRZ ;  /* 0x0000000000ba7805 */ /* 0x000fe4000001ff00 */
[----:B------:R-:W-:Y:S01]  /*1460*/  CS2R R184, SRZ ;  /* 0x0000000000b87805 */ /* 0x000fe2000001ff00 */
[----:B----4-:R-:W-:Y:S01]  /*1470*/  IMAD R14, R20, UR5, RZ ;  /* 0x00000005140e7c24 */ /* 0x010fe2000f8e02ff */
        /* <DEDUP_REMOVED lines=63> */
[----:B------:R-:W-:Y:S01]  /*1870*/  CS2R R56, SRZ ;  /* 0x0000000000387805 */ /* 0x000fe2000001ff00 */
[----:B------:R-:W-:Y:S01]  /*1880*/  UMOV UR60, URZ ;  /* 0x0000003f003c7c82 */ /* 0x000fe20008000000 */
[----:B--2---:R-:W-:Y:S02]  /*1890*/  R2UR UR6, R7 ;  /* 0x00000000070672ca */ /* 0x004fe400000e0000 */
[----:B------:R-:W-:Y:S02]  /*18a0*/  LOP3.LUT R7, R4, 0xffffff80, RZ, 0xc0, !PT ;  /* 0xffffff8004077812 */ /* 0x000fe400078ec0ff */
[----:B------:R-:W-:-:S03]  /*18b0*/  LEA.HI R4, R8, R8, RZ, 0x1 ;  /* 0x0000000808047211 */ /* 0x000fc600078f08ff */
[----:B------:R-:W-:Y:S01]  /*18c0*/  IMAD.IADD R7, R18, 0x1, -R7 ;  /* 0x0000000112077824 */ /* 0x000fe200078e0a07 */
[----:B------:R-:W-:Y:S02]  /*18d0*/  LOP3.LUT R15, R4, 0x1ffffffe, RZ, 0xc0, !PT ;  /* 0x1ffffffe040f7812 */ /* 0x000fe400078ec0ff */
[----:B------:R-:W-:Y:S01]  /*18e0*/  LEA.HI R4, R9, R9, RZ, 0x1 ;  /* 0x0000000909047211 */ /* 0x000fe200078f08ff */
[C-C-:B------:R-:W-:Y:S01]  /*18f0*/  IMAD R19, R8.reuse, 0x800, R7.reuse ;  /* 0x0000080008137824 */ /* 0x140fe200078e0207 */
[----:B------:R-:W-:Y:S01]  /*1900*/  SHF.R.S32.HI R10, RZ, 0x1f, R7 ;  /* 0x0000001fff0a7819 */ /* 0x000fe20000011407 */
[----:B------:R-:W-:Y:S01]  /*1910*/  IMAD.IADD R15, R8, 0x1, -R15 ;  /* 0x00000001080f7824 */ /* 0x000fe200078e0a0f */
[----:B------:R-:W-:Y:S01]  /*1920*/  LOP3.LUT R4, R4, 0xfffffffe, RZ, 0xc0, !PT ;  /* 0xfffffffe04047812 */ /* 0x000fe200078ec0ff */
[----:B------:R-:W-:Y:S01]  /*1930*/  IMAD.SHL.U32 R19, R19, 0x4, RZ ;  /* 0x0000000413137824 */ /* 0x000fe200078e00ff */
[CC--:B------:R-:W-:Y:S02]  /*1940*/  LEA.HI R8, R10.reuse, R7.reuse, RZ, 0x2 ;  /* 0x000000070a087211 */ /* 0x0c0fe400078f10ff */
[----:B------:R-:W-:Y:S01]  /*1950*/  LEA.HI R10, R10, R7, RZ, 0x5 ;  /* 0x000000070a0a7211 */ /* 0x000fe200078f28ff */
[----:B------:R-:W-:Y:S01]  /*1960*/  IMAD.IADD R4, R9, 0x1, -R4 ;  /* 0x0000000109047824 */ /* 0x000fe200078e0a04 */
[----:B------:R-:W-:-:S02]  /*1970*/  SHF.R.S32.HI R9, RZ, 0x2, R8 ;  /* 0x00000002ff097819 */ /* 0x000fc40000011408 */
[----:B------:R-:W-:Y:S02]  /*1980*/  SHF.R.S32.HI R12, RZ, 0x1f, R8 ;  /* 0x0000001fff0c7819 */ /* 0x000fe40000011408 */
[----:B------:R-:W-:Y:S02]  /*1990*/  LOP3.LUT R8, R8, 0x7ffffffc, RZ, 0xc0, !PT ;  /* 0x7ffffffc08087812 */ /* 0x000fe400078ec0ff */
[----:B------:R-:W-:Y:S02]  /*19a0*/  IADD3 R2, P0, R19, R2, RZ ;  /* 0x0000000213027210 */ /* 0x000fe40007f1e0ff */
[----:B------:R-:W-:Y:S01]  /*19b0*/  LEA.HI R12, R12, R9, RZ, 0x3 ;  /* 0x000000090c0c7211 */ /* 0x000fe200078f18ff */
[----:B------:R-:W-:Y:S01]  /*19c0*/  IMAD.IADD R8, R7, 0x1, -R8 ;  /* 0x0000000107087824 */ /* 0x000fe200078e0a08 */
[----:B------:R-:W-:Y:S02]  /*19d0*/  SHF.R.S32.HI R7, RZ, 0x1f, R236 ;  /* 0x0000001fff077819 */ /* 0x000fe400000114ec */
[----:B------:R-:W-:Y:S01]  /*19e0*/  LEA.HI.X.SX32 R3, R19, R3, 0x1, P0 ;  /* 0x0000000313037211 */ /* 0x000fe200000f0eff */
[----:B------:R-:W-:Y:S01]  /*19f0*/  IMAD R19, R21, UR4, R14 ;  /* 0x0000000415137c24 */ /* 0x000fe2000f8e020e */
[----:B------:R-:W-:Y:S01]  /*1a00*/  LOP3.LUT R12, R12, 0xfffffff8, RZ, 0xc0, !PT ;  /* 0xfffffff80c0c7812 */ /* 0x000fe200078ec0ff */
[----:B------:R-:W-:Y:S01]  /*1a10*/  IMAD R8, R15, 0x4, R8 ;  /* 0x000000040f087824 */ /* 0x000fe200078e0208 */
[----:B------:R-:W-:Y:S01]  /*1a20*/  SEL R7, R7, RZ, !P1 ;  /* 0x000000ff07077207 */ /* 0x000fe20004800000 */
[----:B------:R-:W-:Y:S01]  /*1a30*/  IMAD.WIDE.U32 R2, R20, UR4, R2 ;  /* 0x0000000414027c25 */ /* 0x000fe2000f8e0002 */
[----:B------:R-:W-:Y:S01]  /*1a40*/  ULDC.64 UR4, c[0x0][0x2e0] ;  /* 0x0000b80000047ab9 */ /* 0x000fe20000000a00 */
[----:B------:R-:W-:-:S02]  /*1a50*/  SHF.R.S32.HI R10, RZ, 0x5, R10 ;  /* 0x00000005ff0a7819 */ /* 0x000fc4000001140a */
[----:B------:R-:W-:Y:S02]  /*1a60*/  IMAD.IADD R9, R9, 0x1, -R12 ;  /* 0x0000000109097824 */ /* 0x000fe400078e0a0c */
[----:B------:R-:W-:Y:S02]  /*1a70*/  IMAD R12, R7, UR4, RZ ;  /* 0x00000004070c7c24 */ /* 0x000fe4000f8e02ff */
[----:B------:R-:W-:Y:S02]  /*1a80*/  IMAD.IADD R3, R3, 0x1, R19 ;  /* 0x0000000103037824 */ /* 0x000fe400078e0213 */
[C---:B------:R-:W-:Y:S02]  /*1a90*/  IMAD R7, R229.reuse, UR5, R12 ;  /* 0x00000005e5077c24 */ /* 0x040fe4000f8e020c */
[----:B------:R-:W-:Y:S01]  /*1aa0*/  IMAD.WIDE.U32 R228, R229, UR4, R2 ;  /* 0x00000004e5e47c25 */ /* 0x000fe2000f8e0002 */
[----:B------:R-:W-:-:S03]  /*1ab0*/  ULOP3.LUT UR4, UR6, 0x1, URZ, 0xfc, !UPT ;  /* 0x0000000106047892 */ /* 0x000fc6000f8efc3f */
[----:B------:R-:W-:Y:S01]  /*1ac0*/  IMAD.SHL.U32 R233, R8, 0x2, RZ ;  /* 0x0000000208e97824 */ /* 0x000fe200078e00ff */
[----:B------:R-:W-:Y:S01]  /*1ad0*/  IADD3 R8, -R0, 0x1, R5 ;  /* 0x0000000100087810 */ /* 0x000fe20007ffe105 */
[----:B------:R-:W-:Y:S02]  /*1ae0*/  IMAD R18, R10, 0x10, R9 ;  /* 0x000000100a127824 */ /* 0x000fe400078e0209 */
[--C-:B------:R-:W-:Y:S02]  /*1af0*/  IMAD.IADD R232, R5, 0x1, -R233.reuse ;  /* 0x0000000105e87824 */ /* 0x100fe400078e0ae9 */
[----:B------:R-:W-:Y:S02]  /*1b00*/  IMAD.IADD R231, R8, 0x1, -R233 ;  /* 0x0000000108e77824 */ /* 0x000fe400078e0ae9 */
[----:B------:R-:W-:Y:S02]  /*1b10*/  IMAD.MOV.U32 R3, RZ, RZ, R11 ;  /* 0x000000ffff037224 */ /* 0x000fe400078e000b */
[----:B------:R-:W-:-:S02]  /*1b20*/  IMAD.MOV.U32 R19, RZ, RZ, RZ ;  /* 0x000000ffff137224 */ /* 0x000fc400078e00ff */
[----:B------:R-:W-:Y:S02]  /*1b30*/  IMAD.U32 R235, RZ, RZ, UR4 ;  /* 0x00000004ffeb7e24 */ /* 0x000fe4000f8e00ff */
[----:B------:R-:W-:Y:S02]  /*1b40*/  IMAD.MOV.U32 R2, RZ, RZ, RZ ;  /* 0x000000ffff027224 */ /* 0x000fe400078e00ff */
[----:B------:R-:W-:Y:S02]  /*1b50*/  IMAD R0, R6, 0x2, R17 ;  /* 0x0000000206007824 */ /* 0x000fe400078e0211 */
[----:B------:R-:W-:Y:S02]  /*1b60*/  IMAD.IADD R233, R16, 0x1, -R233 ;  /* 0x0000000110e97824 */ /* 0x000fe400078e0ae9 */
[----:B------:R-:W-:-:S07]  /*1b70*/  IMAD.IADD R234, R229, 0x1, R7 ;  /* 0x00000001e5ea7824 */ /* 0x000fce00078e0207 */
.L_x_653:
[----:B------:R-:W-:-:S13]  /*1b80*/  R2UR UR4, R235 ;  /* 0x00000000eb0472ca */ /* 0x000fda00000e0000 */
[----:B------:R-:W-:-:S06]  /*1b90*/  UISETP.NE.AND UP0, UPT, UR4, 0x3, UPT ;  /* 0x000000030400788c */ /* 0x000fcc000bf05270 */
[----:B------:R-:W-:-:S13]  /*1ba0*/  PLOP3.LUT P0, PT, PT, PT, UP0, 0x40, 0x0 ;  /* 0x000000000000781c */ /* 0x000fda0003f0e808 */
[----:B-1----:R-:W-:Y:S05]  /*1bb0*/  @P0 BRA `(.L_x_635) ;  /* 0x0000000000040947 */ /* 0x002fea0003800000 */
[----:B------:R-:W-:Y:S01]  /*1bc0*/  BPT.TRAP 0x1 ;  /* 0x000000040000795c */ /* 0x000fe20000300000 */
.L_x_635:
[----:B------:R-:W-:Y:S01]  /*1bd0*/  PLOP3.LUT P1, PT, PT, PT, UP0, 0x40, 0x0 ;  /* 0x000000000000781c */ /* 0x000fe20003f2e808 */
[----:B------:R-:W-:Y:S01]  /*1be0*/  IMAD R16, R2, 0x8, R17 ;  /* 0x0000000802107824 */ /* 0x000fe200078e0211 */
[----:B------:R-:W-:-:S04]  /*1bf0*/  SHF.L.U32 R9, R19, 0x1f, RZ ;  /* 0x0000001f13097819 */ /* 0x000fc800000006ff */
[----:B------:R1:W2:Y:S07]  /*1c00*/  SYNCS.PHASECHK.TRANS64.TRYWAIT P0, [R16+URZ+0x31810], R9 ;  /* 0x03181009100075a7 */ /* 0x0002ae000800017f */
[----:B------:R-:W-:Y:S05]  /*1c10*/  @P1 BRA `(.L_x_636) ;  /* 0x0000000000041947 */ /* 0x000fea0003800000 */
[----:B------:R-:W-:Y:S01]  /*1c20*/  BPT.TRAP 0x1 ;  /* 0x000000040000795c */ /* 0x000fe20000300000 */
.L_x_636:
        /* <DEDUP_REMOVED lines=11> */
.L_x_637:
        /* <DEDUP_REMOVED lines=439> */
.L_x_639:
[----:B------:R-:W-:Y:S01]  /*3850*/  PLOP3.LUT P1, PT, PT, PT, UP0, 0x40, 0x0 ;  /* 0x000000000000781c */ /* 0x000fe20003f2e808 */
[----:B------:R-:W-:-:S05]  /*3860*/  IMAD.U32 R10, RZ, RZ, UR60 ;  /* 0x0000003cff0a7e24 */ /* 0x000fca000f8e00ff */
[----:B------:R-:W-:-:S04]  /*3870*/  SHF.L.U32 R10, R10, 0x1f, RZ ;  /* 0x0000001f0a0a7819 */ /* 0x000fc800000006ff */
[----:B------:R1:W4:Y:S03]  /*3880*/  SYNCS.PHASECHK.TRANS64.TRYWAIT P0, [R17+URZ+0x31830], R10 ;  /* 0x0318300a110075a7 */ /* 0x000326000800017f */
[----:B------:R-:W-:Y:S05]  /*3890*/  @P1 BRA `(.L_x_640) ;  /* 0x0000000000041947 */ /* 0x000fea0003800000 */
[----:B------:R-:W-:Y:S01]  /*38a0*/  BPT.TRAP 0x1 ;  /* 0x000000040000795c */ /* 0x000fe20000300000 */
.L_x_640:
        /* <DEDUP_REMOVED lines=11> */
.L_x_641:
        /* <DEDUP_REMOVED lines=497> */
.L_x_645:
[----:B------:R-:W-:-:S06]  /*5870*/  UISETP.NE.AND UP1, UPT, UR6, 0x1, UPT ;  /* 0x000000010600788c */ /* 0x000fcc000bf25270 */
[----:B------:R-:W-:-:S05]  /*5880*/  PLOP3.LUT P0, PT, PT, PT, UP1, 0x80, 0x0 ;  /* 0x000000000000781c */ /* 0x000fca0003f0f018 */
[----:B------:R-:W-:-:S08]  /*5890*/  @UP1 ULDC UR4, c[0x0][0x754] ;  /* 0x0001d50000041ab9 */ /* 0x000fd00000000800 */
[----:B------:R-:W-:Y:S01]  /*58a0*/  @P0 IMAD.HI.U32 R34, R30, UR4, RZ ;  /* 0x000000041e220c27 */ /* 0x000fe2000f8e00ff */
[----:B------:R-:W-:-:S04]  /*58b0*/  @UP1 ULDC UR4, c[0x0][0x758] ;  /* 0x0001d60000041ab9 */ /* 0x000fc80000000800 */
[----:B------:R-:W-:-:S07]  /*58c0*/  @P0 SHF.R.U32.HI R30, RZ, UR4, R34 ;  /* 0x00000004ff1e0c19 */ /* 0x000fce0008011622 */
.L_x_646:
[----:B------:R-:W-:Y:S05]  /*58d0*/  BSYNC B1 ;  /* 0x0000000000017941 */ /* 0x000fea0003800000 */
.L_x_644:
[----:B------:R-:W-:-:S05]  /*58e0*/  IMAD R30, R30, UR6, R233 ;  /* 0x000000061e1e7c24 */ /* 0x000fca000f8e02e9 */
[----:B------:R-:W-:Y:S02]  /*58f0*/  VIMNMX R37, R37, R30, !PT ;  /* 0x0000001e25257248 */ /* 0x000fe40007fe0100 */
[----:B------:R-:W-:-:S07]  /*5900*/  VIADDMNMX R225, R30, UR6, R225, PT ;  /* 0x000000061ee17c46 */ /* 0x000fce000b8001e1 */
.L_x_643:
        /* <DEDUP_REMOVED lines=17> */
.L_x_649:
[----:B------:R-:W-:-:S06]  /*5a20*/  UISETP.NE.AND UP1, UPT, UR6, 0x1, UPT ;  /* 0x000000010600788c */ /* 0x000fcc000bf25270 */
[----:B------:R-:W-:-:S05]  /*5a30*/  PLOP3.LUT P0, PT, PT, PT, UP1, 0x80, 0x0 ;  /* 0x000000000000781c */ /* 0x000fca0003f0f018 */
[----:B------:R-:W-:-:S08]  /*5a40*/  @UP1 ULDC UR4, c[0x0][0x754] ;  /* 0x0001d50000041ab9 */ /* 0x000fd00000000800 */
[----:B------:R-:W-:Y:S01]  /*5a50*/  @P0 IMAD.HI.U32 R32, R30, UR4, RZ ;  /* 0x000000041e200c27 */ /* 0x000fe2000f8e00ff */
[----:B------:R-:W-:-:S04]  /*5a60*/  @UP1 ULDC UR4, c[0x0][0x758] ;  /* 0x0001d60000041ab9 */ /* 0x000fc80000000800 */
[----:B------:R-:W-:-:S07]  /*5a70*/  @P0 SHF.R.U32.HI R30, RZ, UR4, R32 ;  /* 0x00000004ff1e0c19 */ /* 0x000fce0008011620 */
.L_x_650:
[----:B------:R-:W-:Y:S05]  /*5a80*/  BSYNC B1 ;  /* 0x0000000000017941 */ /* 0x000fea0003800000 */
.L_x_648:
[----:B------:R-:W-:-:S05]  /*5a90*/  IMAD R30, R30, UR6, R233 ;  /* 0x000000061e1e7c24 */ /* 0x000fca000f8e02e9 */
[----:B------:R-:W-:Y:S02]  /*5aa0*/  VIMNMX R31, R31, R30, !PT ;  /* 0x0000001e1f1f7248 */ /* 0x000fe40007fe0100 */
[----:B------:R-:W-:-:S07]  /*5ab0*/  VIADDMNMX R224, R30, UR6, R224, PT ;  /* 0x000000061ee07c46 */ /* 0x000fce000b8001e0 */
.L_x_647:
        /* <DEDUP_REMOVED lines=40> */
[----:B-1----:R-:W-:Y:S01]  /*5d40*/  FSEL R41, R11, -INF , !P3 ;  /* 0xff8000000b297808 */ /* 0x002fe20005800000 */
[--C-:B--2---:R-:W-:Y:S01]  /*5d50*/  FFMA.FTZ R30, R30, UR4, -R6.reuse ;  /* 0x000000041e1e7c23 */ /* 0x104fe20008010806 */
        /* <DEDUP_REMOVED lines=12> */
[----:B---3--:R-:W-:Y:S01]  /*5e20*/  FFMA.FTZ R226, R226, UR4, -R5 ;  /* 0x00000004e2e27c23 */ /* 0x008fe20008010805 */
        /* <DEDUP_REMOVED lines=20> */
[----:B------:R-:W-:Y:S02]  /*5f70*/  P2R R42, PR, RZ, 0x2 ;  /* 0x00000002ff2a7803 */ /* 0x000fe40000000000 */
        /* <DEDUP_REMOVED lines=20> */
[----:B------:R-:W-:-:S02]  /*60c0*/  ISETP.NE.AND P1, PT, R42, RZ, PT ;  /* 0x000000ff2a00720c */ /* 0x000fc40003f25270 */
[----:B------:R-:W1:Y:S01]  /*60d0*/  LDS R42, [R227+0x2c300] ;  /* 0x02c30000e32a7984 */ /* 0x000e620000000800 */
[----:B------:R-:W-:Y:S01]  /*60e0*/  ISETP.GT.AND P6, PT, R31, 0x11, !P6 ;  /* 0x000000111f00780c */ /* 0x000fe200077c4270 */
[----:B------:R-:W-:Y:S01]  /*60f0*/  FFMA.FTZ R37, R37, UR4, -R6 ;  /* 0x0000000425257c23 */ /* 0x000fe20008010806 */
[C---:B------:R-:W-:Y:S01]  /*6100*/  ISETP.GT.AND P1, PT, R31.reuse, 0x20, !P1 ;  /* 0x000000201f00780c */ /* 0x040fe20004f24270 */
[----:B------:R-:W2:Y:S01]  /*6110*/  MUFU.EX2 R225, R225 ;  /* 0x000000e100e17308 */ /* 0x000ea20000000800 */
[C---:B------:R-:W-:Y:S02]  /*6120*/  ISETP.GT.AND P4, PT, R31.reuse, 0x31, !P4 ;  /* 0x000000311f00780c */ /* 0x040fe40006784270 */
[C---:B------:R-:W-:Y:S02]  /*6130*/  ISETP.GT.AND P3, PT, R31.reuse, 0x40, !P3 ;  /* 0x000000401f00780c */ /* 0x040fe40005f64270 */
[----:B------:R-:W-:Y:S02]  /*6140*/  ISETP.GT.AND P2, PT, R31, 0x41, !P2 ;  /* 0x000000411f00780c */ /* 0x000fe40005744270 */
[----:B------:R-:W3:Y:S01]  /*6150*/  LDS R31, [R227+0x2c320] ;  /* 0x02c32000e31f7984 */ /* 0x000ee20000000800 */
        /* <DEDUP_REMOVED lines=18> */
[----:B------:R-:W1:Y:S01]  /*6280*/  MUFU.EX2 R221, R30 ;  /* 0x0000001e00dd7308 */ /* 0x000e620000000800 */
[--C-:B---3--:R-:W-:Y:S01]  /*6290*/  FADD.FTZ R46, R46, -R31.reuse ;  /* 0x8000001f2e2e7221 */ /* 0x108fe20000010000 */
        /* <DEDUP_REMOVED lines=9> */
[C---:B--2---:R-:W-:Y:S01]  /*6330*/  F2FP.BF16.F32.PACK_AB R31, R226.reuse, R225 ;  /* 0x000000e1e21f723e */ /* 0x044fe200000010ff */
[----:B------:R-:W-:Y:S01]  /*6340*/  FMUL.FTZ R46, R225, R46 ;  /* 0x0000002ee12e7220 */ /* 0x000fe20000410000 */
[----:B------:R-:W-:-:S03]  /*6350*/  FMUL.FTZ R47, R226, R47 ;  /* 0x0000002fe22f7220 */ /* 0x000fc60000410000 */
[----:B------:R-:W-:Y:S01]  /*6360*/  FMUL.FTZ R46, R46, R9 ;  /* 0x000000092e2e7220 */ /* 0x000fe20000410000 */
[C---:B-1----:R-:W-:Y:S01]  /*6370*/  F2FP.BF16.F32.PACK_AB R30, R221.reuse, R43 ;  /* 0x0000002bdd1e723e */ /* 0x042fe200000010ff */
[----:B------:R-:W-:Y:S01]  /*6380*/  BAR.SYNC.DEFER_BLOCKING 0x9, 0x100 ;  /* 0x0244000000007b1d */ /* 0x000fe20000010000 */
[----:B------:R-:W-:Y:S01]  /*6390*/  FMUL.FTZ R45, R221, R45 ;  /* 0x0000002ddd2d7220 */ /* 0x000fe20000410000 */
[----:B------:R-:W-:Y:S01]  /*63a0*/  FFMA.FTZ R221, R35, UR4, -R6 ;  /* 0x0000000423dd7c23 */ /* 0x000fe20008010806 */
[----:B------:R-:W-:Y:S01]  /*63b0*/  FMUL.FTZ R43, R43, R44 ;  /* 0x0000002c2b2b7220 */ /* 0x000fe20000410000 */
[----:B------:R-:W-:Y:S01]  /*63c0*/  FMUL.FTZ R47, R47, R10 ;  /* 0x0000000a2f2f7220 */ /* 0x000fe20000410000 */
[----:B------:R-:W-:Y:S01]  /*63d0*/  FFMA.FTZ R10, -R14, R14, 1 ;  /* 0x3f8000000e0a7423 */ /* 0x000fe2000001010e */
[----:B------:R-:W-:Y:S08]  /*63e0*/  MUFU.EX2 R44, R221 ;  /* 0x000000dd002c7308 */ /* 0x000ff00000000800 */
[----:B------:R1:W2:Y:S02]  /*63f0*/  MUFU.EX2 R35, R34 ;  /* 0x0000002200237308 */ /* 0x0002a40000000800 */
[----:B-1----:R-:W-:Y:S01]  /*6400*/  FFMA.FTZ R34, -R20, R20, 1 ;  /* 0x3f80000014227423 */ /* 0x002fe20000010114 */
[----:B------:R1:W-:Y:S01]  /*6410*/  STSM.16.M88.2 [R0+0x2c500], R30 ;  /* 0x02c5001e00007844 */ /* 0x0003e20000000100 */
[----:B--2---:R-:W-:-:S04]  /*6420*/  FMUL.FTZ R20, R35, R52 ;  /* 0x0000003423147220 */ /* 0x004fc80000410000 */
[----:B------:R-:W-:Y:S01]  /*6430*/  FMUL.FTZ R20, R20, R15 ;  /* 0x0000000f14147220 */ /* 0x000fe20000410000 */
[----:B-1----:R-:W-:Y:S01]  /*6440*/  FFMA.FTZ R30, -R8, R8, 1 ;  /* 0x3f800000081e7423 */ /* 0x002fe20000010108 */
[--C-:B------:R-:W-:Y:S01]  /*6450*/  FFMA.FTZ R8, R36, UR4, -R6.reuse ;  /* 0x0000000424087c23 */ /* 0x100fe20008010806 */
[----:B------:R-:W-:Y:S01]  /*6460*/  FFMA.FTZ R31, R39, UR4, -R6 ;  /* 0x00000004271f7c23 */ /* 0x000fe20008010806 */
[----:B------:R-:W-:Y:S01]  /*6470*/  FFMA.FTZ R39, -R12, R12, 1 ;  /* 0x3f8000000c277423 */ /* 0x000fe2000001010c */
[----:B------:R-:W-:Y:S01]  /*6480*/  FMUL.FTZ R12, R44, R49 ;  /* 0x000000312c0c7220 */ /* 0x000fe20000410000 */
[----:B------:R-:W-:Y:S01]  /*6490*/  FMUL.FTZ R45, R45, R30 ;  /* 0x0000001e2d2d7220 */ /* 0x000fe20000410000 */
[----:B------:R-:W-:Y:S01]  /*64a0*/  FFMA.FTZ R30, -R11, R11, 1 ;  /* 0x3f8000000b1e7423 */ /* 0x000fe2000001010b */
[----:B------:R-:W1:Y:S01]  /*64b0*/  MUFU.EX2 R8, R8 ;  /* 0x0000000800087308 */ /* 0x000e620000000800 */
[----:B------:R-:W-:Y:S01]  /*64c0*/  FMUL.FTZ R12, R12, R39 ;  /* 0x000000270c0c7220 */ /* 0x000fe20000410000 */
[----:B------:R-:W-:Y:S01]  /*64d0*/  FMUL.FTZ R11, R41, R48 ;  /* 0x00000030290b7220 */ /* 0x000fe20000410000 */
[----:B------:R-:W-:-:S03]  /*64e0*/  FFMA.FTZ R49, -R24, R24, 1 ;  /* 0x3f80000018317423 */ /* 0x000fc60000010118 */
[----:B------:R-:W-:Y:S01]  /*64f0*/  FMUL.FTZ R11, R11, R30 ;  /* 0x0000001e0b0b7220 */ /* 0x000fe20000410000 */
[----:B------:R-:W-:Y:S01]  /*6500*/  FFMA.FTZ R30, R38, UR4, -R6 ;  /* 0x00000004261e7c23 */ /* 0x000fe20008010806 */
[----:B------:R-:W2:Y:S01]  /*6510*/  MUFU.EX2 R31, R31 ;  /* 0x0000001f001f7308 */ /* 0x000ea20000000800 */
[----:B------:R-:W-:-:S07]  /*6520*/  FFMA.FTZ R6, -R27, R27, 1 ;  /* 0x3f8000001b067423 */ /* 0x000fce000001011b */
[----:B------:R-:W3:Y:S01]  /*6530*/  MUFU.EX2 R39, R32 ;  /* 0x0000002000277308 */ /* 0x000ee20000000800 */
[C---:B-1----:R-:W-:Y:S01]  /*6540*/  FMUL.FTZ R53, R8.reuse, R53 ;  /* 0x0000003508357220 */ /* 0x042fe20000410000 */
[----:B------:R-:W-:Y:S02]  /*6550*/  F2FP.BF16.F32.PACK_AB R8, R8, R35 ;  /* 0x000000230808723e */ /* 0x000fe400000010ff */
[----:B------:R-:W-:Y:S01]  /*6560*/  F2FP.BF16.F32.PACK_AB R35, R47, R46 ;  /* 0x0000002e2f23723e */ /* 0x000fe200000010ff */
[----:B------:R-:W-:Y:S01]  /*6570*/  FMUL.FTZ R15, R53, R34 ;  /* 0x00000022350f7220 */ /* 0x000fe20000410000 */
[----:B------:R-:W-:Y:S02]  /*6580*/  FFMA.FTZ R34, -R23, R23, 1 ;  /* 0x3f80000017227423 */ /* 0x000fe40000010117 */
[----:B------:R1:W4:Y:S01]  /*6590*/  MUFU.EX2 R32, R37 ;  /* 0x0000002500207308 */ /* 0x0003220000000800 */
[----:B--2---:R-:W-:-:S04]  /*65a0*/  FMUL.FTZ R23, R31, R216 ;  /* 0x000000d81f177220 */ /* 0x004fc80000410000 */
[----:B------:R-:W-:Y:S01]  /*65b0*/  FMUL.FTZ R23, R23, R34 ;  /* 0x0000002217177220 */ /* 0x000fe20000410000 */
[----:B------:R-:W-:Y:S01]  /*65c0*/  FFMA.FTZ R34, -R7, R7, 1 ;  /* 0x3f80000007227423 */ /* 0x000fe20000010107 */
[--C-:B------:R-:W-:Y:S01]  /*65d0*/  FFMA.FTZ R7, R40, UR4, -R5.reuse ;  /* 0x0000000428077c23 */ /* 0x100fe20008010805 */
[----:B------:R-:W2:Y:S01]  /*65e0*/  MUFU.EX2 R30, R30 ;  /* 0x0000001e001e7308 */ /* 0x000ea20000000800 */
[----:B---3--:R-:W-:Y:S01]  /*65f0*/  FMUL.FTZ R27, R39, R220 ;  /* 0x000000dc271b7220 */ /* 0x008fe20000410000 */
[----:B-1----:R-:W-:Y:S01]  /*6600*/  FFMA.FTZ R37, -R28, R28, 1 ;  /* 0x3f8000001c257423 */ /* 0x002fe2000001011c */
[----:B------:R-:W-:Y:S02]  /*6610*/  FMUL.FTZ R34, R43, R34 ;  /* 0x000000222b227220 */ /* 0x000fe40000410000 */
[----:B------:R-:W-:Y:S01]  /*6620*/  FMUL.FTZ R27, R27, R6 ;  /* 0x000000061b1b7220 */ /* 0x000fe20000410000 */
[----:B------:R-:W-:Y:S02]  /*6630*/  FSEL R6, R14, -INF , !P6 ;  /* 0xff8000000e067808 */ /* 0x000fe40007000000 */
[----:B------:R-:W1:Y:S01]  /*6640*/  MUFU.EX2 R7, R7 ;  /* 0x0000000700077308 */ /* 0x000e620000000800 */
[C---:B----4-:R-:W-:Y:S01]  /*6650*/  FMUL.FTZ R28, R32.reuse, R42 ;  /* 0x0000002a201c7220 */ /* 0x050fe20000410000 */
[----:B------:R-:W-:Y:S01]  /*6660*/  F2FP.BF16.F32.PACK_AB R32, R32, R39 ;  /* 0x000000272020723e */ /* 0x000fe200000010ff */
[----:B------:R-:W-:Y:S01]  /*6670*/  FFMA.FTZ R36, R6, UR4, -R5 ;  /* 0x0000000406247c23 */ /* 0x000fe20008010805 */
[----:B------:R-:W-:Y:S01]  /*6680*/  FSEL R6, R21, -INF , !P1 ;  /* 0xff80000015067808 */ /* 0x000fe20004800000 */
[----:B------:R-:W-:Y:S01]  /*6690*/  FMUL.FTZ R28, R28, R37 ;  /* 0x000000251c1c7220 */ /* 0x000fe20000410000 */
[----:B------:R-:W-:-:S03]  /*66a0*/  F2FP.BF16.F32.PACK_AB R34, R45, R34 ;  /* 0x000000222d22723e */ /* 0x000fc600000010ff */
[----:B------:R-:W3:Y:S01]  /*66b0*/  MUFU.EX2 R36, R36 ;  /* 0x0000002400247308 */ /* 0x000ee20000000800 */
[----:B------:R-:W-:Y:S01]  /*66c0*/  FFMA.FTZ R9, R6, UR4, -R5 ;  /* 0x0000000406097c23 */ /* 0x000fe20008010805 */
[----:B------:R-:W-:Y:S01]  /*66d0*/  FSEL R6, R22, -INF , !P0 ;  /* 0xff80000016067808 */ /* 0x000fe20004000000 */
[C---:B--2---:R-:W-:Y:S01]  /*66e0*/  FMUL.FTZ R24, R30.reuse, R217 ;  /* 0x000000d91e187220 */ /* 0x044fe20000410000 */
[----:B------:R-:W-:-:S03]  /*66f0*/  F2FP.BF16.F32.PACK_AB R30, R30, R31 ;  /* 0x0000001f1e1e723e */ /* 0x000fc600000010ff */
[----:B------:R-:W-:Y:S01]  /*6700*/  FFMA.FTZ R38, R6, UR4, -R5 ;  /* 0x0000000406267c23 */ /* 0x000fe20008010805 */
[----:B------:R-:W2:Y:S01]  /*6710*/  MUFU.EX2 R9, R9 ;  /* 0x0000000900097308 */ /* 0x000ea20000000800 */
[----:B------:R-:W-:Y:S01]  /*6720*/  FSEL R6, R25, -INF , !P5 ;  /* 0xff80000019067808 */ /* 0x000fe20006800000 */
[----:B-1----:R-:W-:Y:S01]  /*6730*/  FMUL.FTZ R14, R7, R50 ;  /* 0x00000032070e7220 */ /* 0x002fe20000410000 */
[----:B------:R-:W-:-:S03]  /*6740*/  FMUL.FTZ R24, R24, R49 ;  /* 0x0000003118187220 */ /* 0x000fc60000410000 */
[----:B------:R-:W-:Y:S01]  /*6750*/  FMUL.FTZ R14, R14, R13 ;  /* 0x0000000d0e0e7220 */ /* 0x000fe20000410000 */
[----:B------:R-:W-:Y:S01]  /*6760*/  FFMA.FTZ R43, R6, UR4, -R5 ;  /* 0x00000004062b7c23 */ /* 0x000fe20008010805 */
[----:B------:R-:W-:Y:S02]  /*6770*/  VIADD R13, R17, 0x2c500 ;  /* 0x0002c500110d7836 */ /* 0x000fe40000000000 */
[----:B---3--:R-:W-:Y:S01]  /*6780*/  FMUL.FTZ R37, R36, R51 ;  /* 0x0000003324257220 */ /* 0x008fe20000410000 */
[----:B------:R-:W-:Y:S01]  /*6790*/  FSEL R6, R26, -INF , !P4 ;  /* 0xff8000001a067808 */ /* 0x000fe20006000000 */
[----:B------:R-:W1:Y:S01]  /*67a0*/  MUFU.EX2 R38, R38 ;  /* 0x0000002600267308 */ /* 0x000e620000000800 */
[----:B------:R-:W-:Y:S01]  /*67b0*/  F2FP.BF16.F32.PACK_AB R7, R36, R7 ;  /* 0x000000072407723e */ /* 0x000fe200000010ff */
[----:B------:R-:W-:Y:S01]  /*67c0*/  FMUL.FTZ R37, R37, R10 ;  /* 0x0000000a25257220 */ /* 0x000fe20000410000 */
[----:B------:R-:W-:Y:S01]  /*67d0*/  FFMA.FTZ R10, -R21, R21, 1 ;  /* 0x3f800000150a7423 */ /* 0x000fe20000010115 */
[----:B------:R-:W-:Y:S01]  /*67e0*/  SHF.R.U32.HI R21, RZ, 0x4, R13 ;  /* 0x00000004ff157819 */ /* 0x000fe2000001160d */
[--C-:B------:R-:W-:Y:S01]  /*67f0*/  FFMA.FTZ R42, R6, UR4, -R5.reuse ;  /* 0x00000004062a7c23 */ /* 0x100fe20008010805 */
[----:B--2---:R-:W-:Y:S01]  /*6800*/  FMUL.FTZ R13, R9, R54 ;  /* 0x00000036090d7220 */ /* 0x004fe20000410000 */
[C---:B------:R-:W-:Y:S01]  /*6810*/  FSEL R6, R29.reuse, -INF , !P3 ;  /* 0xff8000001d067808 */ /* 0x040fe20005800000 */
[----:B------:R-:W2:Y:S01]  /*6820*/  MUFU.EX2 R43, R43 ;  /* 0x0000002b002b7308 */ /* 0x000ea20000000800 */
[----:B------:R-:W-:Y:S01]  /*6830*/  FFMA.FTZ R29, -R29, R29, 1 ;  /* 0x3f8000001d1d7423 */ /* 0x000fe2000001011d */
[----:B------:R-:W-:Y:S01]  /*6840*/  FMUL.FTZ R13, R13, R10 ;  /* 0x0000000a0d0d7220 */ /* 0x000fe20000410000 */
[----:B------:R-:W-:Y:S01]  /*6850*/  LOP3.LUT R10, R21, 0x3fff, RZ, 0xc0, !PT ;  /* 0x00003fff150a7812 */ /* 0x000fe200078ec0ff */
[----:B------:R-:W-:Y:S01]  /*6860*/  FFMA.FTZ R21, R6, UR4, -R5 ;  /* 0x0000000406157c23 */ /* 0x000fe20008010805 */
[----:B------:R-:W-:-:S02]  /*6870*/  FSEL R6, R33, -INF , !P2 ;  /* 0xff80000021067808 */ /* 0x000fc40005000000 */
[----:B------:R-:W-:Y:S01]  /*6880*/  LOP3.LUT R10, R10, 0x80000, RZ, 0xfc, !PT ;  /* 0x000800000a0a7812 */ /* 0x000fe200078efcff */
[----:B------:R-:W3:Y:S01]  /*6890*/  MUFU.EX2 R42, R42 ;  /* 0x0000002a002a7308 */ /* 0x000ee20000000800 */
[----:B-1----:R-:W-:Y:S01]  /*68a0*/  F2FP.BF16.F32.PACK_AB R9, R38, R9 ;  /* 0x000000092609723e */ /* 0x002fe200000010ff */
[----:B------:R-:W-:Y:S01]  /*68b0*/  FFMA.FTZ R6, R6, UR4, -R5 ;  /* 0x0000000406067c23 */ /* 0x000fe20008010805 */
[----:B------:R-:W-:Y:S01]  /*68c0*/  FMUL.FTZ R40, R38, R55 ;  /* 0x0000003726287220 */ /* 0x000fe20000410000 */
[----:B------:R-:W-:Y:S01]  /*68d0*/  VIADD R5, R10, 0x80 ;  /* 0x000000800a057836 */ /* 0x000fe20000000000 */
[----:B------:R-:W-:Y:S01]  /*68e0*/  F2FP.BF16.F32.PACK_AB R36, R12, R11 ;  /* 0x0000000b0c24723e */ /* 0x000fe200000010ff */
[----:B------:R-:W-:Y:S01]  /*68f0*/  VIADD R49, R10, 0x180 ;  /* 0x000001800a317836 */ /* 0x000fe20000000000 */
[----:B------:R-:W-:Y:S01]  /*6900*/  F2FP.BF16.F32.PACK_AB R37, R37, R14 ;  /* 0x0000000e2525723e */ /* 0x000fe200000010ff */
[----:B------:R1:W4:Y:S01]  /*6910*/  MUFU.EX2 R48, R6 ;  /* 0x0000000600307308 */ /* 0x0003220000000800 */
[----:B------:R-:W-:Y:S01]  /*6920*/  R2UR UR4, R5 ;  /* 0x00000000050472ca */ /* 0x000fe200000e0000 */
[----:B------:R-:W-:Y:S01]  /*6930*/  FFMA.FTZ R5, -R22, R22, 1 ;  /* 0x3f80000016057423 */ /* 0x000fe20000010116 */
[C---:B------:R-:W-:Y:S01]  /*6940*/  VIADD R22, R10.reuse, 0x100 ;  /* 0x000001000a167836 */ /* 0x040fe20000000000 */
[----:B------:R-:W-:Y:S01]  /*6950*/  F2FP.BF16.F32.PACK_AB R12, R15, R20 ;  /* 0x000000140f0c723e */ /* 0x000fe200000010ff */
[----:B------:R-:W-:-:S02]  /*6960*/  VIADD R15, R10, 0x30 ;  /* 0x000000300a0f7836 */ /* 0x000fc40000000000 */
[----:B------:R-:W-:Y:S01]  /*6970*/  FMUL.FTZ R40, R40, R5 ;  /* 0x0000000528287220 */ /* 0x000fe20000410000 */
[----:B--2---:R-:W-:Y:S01]  /*6980*/  FMUL.FTZ R5, R43, R218 ;  /* 0x000000da2b057220 */ /* 0x004fe20000410000 */
[----:B------:R-:W2:Y:S01]  /*6990*/  MUFU.EX2 R21, R21 ;  /* 0x0000001500157308 */ /* 0x000ea20000000800 */
[----:B-1----:R-:W-:Y:S01]  /*69a0*/  FFMA.FTZ R6, -R33, R33, 1 ;  /* 0x3f80000021067423 */ /* 0x002fe20000010121 */
[----:B---3--:R-:W-:Y:S01]  /*69b0*/  F2FP.BF16.F32.PACK_AB R31, R42, R43 ;  /* 0x0000002b2a1f723e */ /* 0x008fe200000010ff */
[----:B------:R-:W-:Y:S01]  /*69c0*/  VIADD R20, R10, 0xb0 ;  /* 0x000000b00a147836 */ /* 0x000fe20000000000 */
[----:B------:R-:W-:Y:S01]  /*69d0*/  R2UR UR5, R22 ;  /* 0x00000000160572ca */ /* 0x000fe200000e0000 */
[----:B------:R-:W-:Y:S01]  /*69e0*/  FFMA.FTZ R22, -R25, R25, 1 ;  /* 0x3f80000019167423 */ /* 0x000fe20000010119 */
[----:B------:R-:W-:Y:S01]  /*69f0*/  FFMA.FTZ R25, -R26, R26, 1 ;  /* 0x3f8000001a197423 */ /* 0x000fe2000001011a */
[----:B------:R-:W-:Y:S01]  /*6a00*/  FMUL.FTZ R26, R42, R219 ;  /* 0x000000db2a1a7220 */ /* 0x000fe20000410000 */
[----:B------:R-:W-:Y:S01]  /*6a10*/  F2FP.BF16.F32.PACK_AB R13, R40, R13 ;  /* 0x0000000d280d723e */ /* 0x000fe200000010ff */
[----:B----4-:R-:W-:Y:S01]  /*6a20*/  FMUL.FTZ R223, R48, R223 ;  /* 0x000000df30df7220 */ /* 0x010fe20000410000 */
[----:B------:R-:W-:Y:S01]  /*6a30*/  FMUL.FTZ R5, R5, R22 ;  /* 0x0000001605057220 */ /* 0x000fe20000410000 */
[----:B------:R-:W-:-:S02]  /*6a40*/  IMAD R22, R4, 0x2000, R17 ;  /* 0x0000200004167824 */ /* 0x000fc400078e0211 */
[----:B------:R-:W-:Y:S01]  /*6a50*/  FMUL.FTZ R26, R26, R25 ;  /* 0x000000191a1a7220 */ /* 0x000fe20000410000 */
[----:B------:R-:W-:Y:S01]  /*6a60*/  FMUL.FTZ R50, R223, R6 ;  /* 0x00000006df327220 */ /* 0x000fe20000410000 */
[----:B------:R-:W-:Y:S01]  /*6a70*/  F2FP.BF16.F32.PACK_AB R6, R44, R41 ;  /* 0x000000292c06723e */ /* 0x000fe200000010ff */
[----:B------:R-:W-:Y:S01]  /*6a80*/  UMOV UR10, UR4 ;  /* 0x00000004000a7c82 */ /* 0x000fe20008000000 */
[----:B------:R-:W-:Y:S01]  /*6a90*/  R2UR UR58, R10 ;  /* 0x000000000a3a72ca */ /* 0x000fe200000e0000 */
[----:B--2---:R-:W-:Y:S01]  /*6aa0*/  FMUL.FTZ R222, R21, R222 ;  /* 0x000000de15de7220 */ /* 0x004fe20000410000 */
        /* <DEDUP_REMOVED lines=12> */
[----:B-1----:R-:W-:Y:S02]  /*6b70*/  F2FP.BF16.F32.PACK_AB R6, R24, R23 ;  /* 0x000000171806723e */ /* 0x002fe400000010ff */
[----:B------:R-:W-:Y:S01]  /*6b80*/  R2UR UR56, R216 ;  /* 0x00000000d83872ca */ /* 0x000fe200000e0000 */
[----:B------:R1:W-:Y:S06]  /*6b90*/  MEMBAR.ALL.CTA ;  /* 0x0000000000007992 */ /* 0x0003ec0000008000 */
[----:B-1----:R-:W1:Y:S01]  /*6ba0*/  FENCE.VIEW.ASYNC.S ;  /* 0x00000000000073c6 */ /* 0x002e620000000000 */
[----:B------:R-:W-:Y:S01]  /*6bb0*/  F2FP.BF16.F32.PACK_AB R7, R26, R5 ;  /* 0x000000051a07723e */ /* 0x000fe200000010ff */
[----:B------:R-:W-:Y:S01]  /*6bc0*/  VIADD R5, R10, 0x200 ;  /* 0x000002000a057836 */ /* 0x000fe20000000000 */
[----:B------:R-:W-:Y:S01]  /*6bd0*/  F2FP.BF16.F32.PACK_AB R24, R28, R27 ;  /* 0x0000001b1c18723e */ /* 0x000fe200000010ff */
[----:B------:R-:W-:Y:S01]  /*6be0*/  UMOV UR18, UR6 ;  /* 0x0000000600127c82 */ /* 0x000fe20008000000 */
[----:B--2---:R-:W-:Y:S01]  /*6bf0*/  MOV R8, UR58 ;  /* 0x0000003a00087c02 */ /* 0x004fe20008000f00 */
        /* <DEDUP_REMOVED lines=224> */
[----:B------:R-:W-:-:S02]  /*7a00*/  VIADD R8, R216, 0x480 ;  /* 0x00000480d8087836 */ /* 0x000fc40000000000 */
[----:B------:R-:W-:-:S10]  /*7a10*/  IMAD.SHL.U32 R9, R3, 0x4000, RZ ;  /* 0x0000400003097824 */ /* 0x000fd400078e00ff */
        /* <DEDUP_REMOVED lines=21> */
[----:B------:R-:W-:Y:S02]  /*7b70*/  R2UR UR28, R8 ;  /* 0x00000000081c72ca */ /* 0x000fe400000e0000 */
        /* <DEDUP_REMOVED lines=199> */
.L_x_651:
        /* <DEDUP_REMOVED lines=113> */
.L_x_652:
        /* <DEDUP_REMOVED lines=94> */
.L_x_632:
        /* <DEDUP_REMOVED lines=17> */
[----:B------:R5:W2:Y:S07]  /*95f0*/  @P0 LDG.E R3, desc[UR4][R2.64] ;  /* 0x0000000402030981 */ /* 0x000aae000c1e1900 */
[----:B------:R-:W-:Y:S01]  /*9600*/  BAR.SYNC.DEFER_BLOCKING 0x1, 0x100 ;  /* 0x0044000000007b1d */ /* 0x000fe20000010000 */
[----:B----4-:R-:W-:Y:S01]  /*9610*/  ISETP.NE.AND P1, PT, R0, 0x1, PT ;  /* 0x000000010000780c */ /* 0x010fe20003f25270 */
[----:B------:R-:W-:-:S06]  /*9620*/  VIADD R23, R22, 0xffffff80 ;  /* 0xffffff8016177836 */ /* 0x000fcc0000000000 */
[----:B------:R-:W4:Y:S01]  /*9630*/  S2UR UR5, SR_CgaCtaId ;  /* 0x00000000000579c3 */ /* 0x000f220000008800 */
[----:B------:R-:W-:Y:S01]  /*9640*/  SHF.R.S32.HI R0, RZ, 0x1f, R23 ;  /* 0x0000001fff007819 */ /* 0x000fe20000011417 */
[----:B------:R-:W-:Y:S01]  /*9650*/  UMOV UR4, 0x400 ;  /* 0x0000040000047882 */ /* 0x000fe20000000000 */
[----:B------:R-:W-:Y:S02]  /*9660*/  BSSY B1, `(.L_x_654) ;  /* 0x0000055000017945 */ /* 0x000fe40003800000 */
[----:B------:R-:W-:-:S03]  /*9670*/  LEA.HI R6, R0, R23, RZ, 0x7 ;  /* 0x0000001700067211 */ /* 0x000fc600078f38ff */
[----:B------:R-:W1:Y:S01]  /*9680*/  @P1 LDC R4, c[0x0][0x854] ;  /* 0x00021500ff041b82 */ /* 0x000e620000000800 */
[----:B------:R-:W-:Y:S02]  /*9690*/  LOP3.LUT R0, R6, 0x3fffff80, RZ, 0xc0, !PT ;  /* 0x3fffff8006007812 */ /* 0x000fe400078ec0ff */
[----:B------:R-:W-:-:S03]  /*96a0*/  SHF.R.S32.HI R9, RZ, 0x7, R6 ;  /* 0x00000007ff097819 */ /* 0x000fc60000011406 */
[----:B------:R-:W-:Y:S02]  /*96b0*/  IMAD.IADD R0, R23, 0x1, -R0 ;  /* 0x0000000117007824 */ /* 0x000fe400078e0a00 */
[----:B------:R-:W3:Y:S02]  /*96c0*/  @P1 LDC R5, c[0x0][0x858] ;  /* 0x00021600ff051b82 */ /* 0x000ee40000000800 */
[----:B------:R-:W-:-:S04]  /*96d0*/  IMAD R0, R9, 0xa00, R0 ;  /* 0x00000a0009007824 */ /* 0x000fc800078e0200 */
[----:B-----5:R-:W-:Y:S01]  /*96e0*/  IMAD.SHL.U32 R2, R0, 0x4, RZ ;  /* 0x0000000400027824 */ /* 0x020fe200078e00ff */
[----:B----4-:R-:W-:-:S06]  /*96f0*/  ULEA UR4, UR5, UR4, 0x18 ;  /* 0x0000000405047291 */ /* 0x010fcc000f8ec03f */
[----:B------:R-:W-:Y:S01]  /*9700*/  LEA R6, R2, UR4, 0x2 ;  /* 0x0000000402067c11 */ /* 0x000fe2000f8e10ff */
[----:B-1----:R-:W-:-:S04]  /*9710*/  @P1 IMAD.HI.U32 R0, R7, R4, RZ ;  /* 0x0000000407001227 */ /* 0x002fc800078e00ff */
[----:B------:R1:W-:Y:S04]  /*9720*/  STS.128 [R6], R56 ;  /* 0x0000003806007388 */ /* 0x0003e80000000c00 */
[----:B------:R1:W-:Y:S01]  /*9730*/  STS.128 [R6+0x800], R60 ;  /* 0x0008003c06007388 */ /* 0x0003e20000000c00 */
[----:B---3--:R-:W-:Y:S01]  /*9740*/  @P1 SHF.R.U32.HI R7, RZ, R5, R0 ;  /* 0x00000005ff071219 */ /* 0x008fe20000011600 */
[----:B------:R-:W-:Y:S02]  /*9750*/  IMAD R5, R8, 0x5000, RZ ;  /* 0x0000500008057824 */ /* 0x000fe400078e02ff */
[----:B------:R1:W-:Y:S01]  /*9760*/  STS.128 [R6+0x1000], R96 ;  /* 0x0010006006007388 */ /* 0x0003e20000000c00 */
[----:B------:R-:W-:-:S03]  /*9770*/  SHF.R.S32.HI R9, RZ, 0x1f, R7 ;  /* 0x0000001fff097819 */ /* 0x000fc60000011407 */
        /* <DEDUP_REMOVED lines=18> */
[----:B---3--:R-:W3:Y:S01]  /*98a0*/  FENCE.VIEW.ASYNC.S ;  /* 0x00000000000073c6 */ /* 0x008ee20000000000 */
[----:B--2---:R-:W-:-:S04]  /*98b0*/  @P0 IMAD R3, R236, 0x50, R3 ;  /* 0x00000050ec030824 */ /* 0x004fc800078e0203 */
[----:B------:R-:W-:-:S05]  /*98c0*/  @P0 IMAD.HI R3, R3, 0x66666667, RZ ;  /* 0x6666666703030827 */ /* 0x000fca00078e02ff */
[----:B------:R-:W-:-:S04]  /*98d0*/  @P0 SHF.R.U32.HI R0, RZ, 0x1f, R3 ;  /* 0x0000001fff000819 */ /* 0x000fc80000011603 */
[----:B------:R-:W-:-:S05]  /*98e0*/  @P0 LEA.HI.SX32 R0, R3, R0, 0x1b ;  /* 0x0000000003000211 */ /* 0x000fca00078fdaff */
[----:B------:R-:W-:Y:S02]  /*98f0*/  @P0 IMAD R2, R0, 0x5000, RZ ;  /* 0x0000500000020824 */ /* 0x000fe400078e02ff */
[----:B------:R-:W-:-:S03]  /*9900*/  IMAD R0, R9, R10, RZ ;  /* 0x0000000a09007224 */ /* 0x000fc600078e02ff */
[----:B------:R-:W-:Y:S02]  /*9910*/  @P0 SHF.R.S32.HI R3, RZ, 0x1f, R2 ;  /* 0x0000001fff030819 */ /* 0x000fe40000011402 */
[----:B------:R-:W-:Y:S01]  /*9920*/  @!P0 CS2R R2, SRZ ;  /* 0x0000000000028805 */ /* 0x000fe2000001ff00 */
[----:B---3--:R-:W-:Y:S05]  /*9930*/  BAR.SYNC.DEFER_BLOCKING 0x1, 0x100 ;  /* 0x0044000000007b1d */ /* 0x008fea0000010000 */
[----:B------:R-:W-:Y:S01]  /*9940*/  IADD3 R4, P1, R5, R2, RZ ;  /* 0x0000000205047210 */ /* 0x000fe20007f3e0ff */
[----:B------:R-:W-:Y:S02]  /*9950*/  IMAD R2, R9, R14, RZ ;  /* 0x0000000e09027224 */ /* 0x000fe400078e02ff */
[----:B------:R-:W-:Y:S01]  /*9960*/  IMAD R9, R7, R11, R0 ;  /* 0x0000000b07097224 */ /* 0x000fe200078e0200 */
[----:B------:R-:W-:Y:S01]  /*9970*/  LEA.HI.X.SX32 R5, R5, R3, 0x1, P1 ;  /* 0x0000000305057211 */ /* 0x000fe200008f0eff */
[C---:B------:R-:W-:Y:S01]  /*9980*/  IMAD R11, R7.reuse, R15, R2 ;  /* 0x0000000f070b7224 */ /* 0x040fe200078e0202 */
[----:B------:R-:W-:Y:S01]  /*9990*/  SHF.R.S32.HI R0, RZ, 0x1f, R236 ;  /* 0x0000001fff007819 */ /* 0x000fe200000114ec */
[----:B------:R-:W-:-:S04]  /*99a0*/  IMAD.WIDE.U32 R2, R7, R10, R4 ;  /* 0x0000000a07027225 */ /* 0x000fc800078e0004 */
[----:B------:R-:W-:Y:S01]  /*99b0*/  IMAD.IADD R3, R3, 0x1, R9 ;  /* 0x0000000103037824 */ /* 0x000fe200078e0209 */
[----:B------:R-:W-:Y:S01]  /*99c0*/  SEL R9, R0, RZ, !P0 ;  /* 0x000000ff00097207 */ /* 0x000fe20004000000 */
[----:B------:R-:W-:Y:S01]  /*99d0*/  IMAD.WIDE.U32 R4, R7, R14, R4 ;  /* 0x0000000e07047225 */ /* 0x000fe200078e0004 */
[----:B------:R-:W-:Y:S02]  /*99e0*/  SEL R7, R236, RZ, !P0 ;  /* 0x000000ffec077207 */ /* 0x000fe40004000000 */
[----:B------:R-:W-:Y:S01]  /*99f0*/  ISETP.NE.AND P0, PT, R23, RZ, PT ;  /* 0x000000ff1700720c */ /* 0x000fe20003f05270 */
[----:B------:R-:W-:Y:S02]  /*9a00*/  IMAD.IADD R5, R5, 0x1, R11 ;  /* 0x0000000105057824 */ /* 0x000fe400078e020b */
[C---:B------:R-:W-:Y:S02]  /*9a10*/  IMAD R0, R9.reuse, R12, RZ ;  /* 0x0000000c09007224 */ /* 0x040fe400078e02ff */
[----:B------:R-:W-:-:S02]  /*9a20*/  IMAD R8, R9, R16, RZ ;  /* 0x0000001009087224 */ /* 0x000fc400078e02ff */
[----:B------:R-:W-:-:S04]  /*9a30*/  IMAD.WIDE.U32 R2, R7, R12, R2 ;  /* 0x0000000c07027225 */ /* 0x000fc800078e0002 */
[----:B------:R-:W-:Y:S01]  /*9a40*/  IMAD.WIDE.U32 R4, R7, R16, R4 ;  /* 0x0000001007047225 */ /* 0x000fe200078e0004 */
[----:B------:R-:W-:-:S03]  /*9a50*/  LEA R18, P1, R2, R18, 0x2 ;  /* 0x0000001202127211 */ /* 0x000fc600078210ff */
[C---:B------:R-:W-:Y:S01]  /*9a60*/  IMAD R9, R7.reuse, R13, R0 ;  /* 0x0000000d07097224 */ /* 0x040fe200078e0200 */
[----:B------:R-:W-:Y:S01]  /*9a70*/  LEA R20, P2, R4, R20, 0x2 ;  /* 0x0000001404147211 */ /* 0x000fe200078410ff */
[----:B------:R-:W-:Y:S02]  /*9a80*/  IMAD R7, R7, R17, R8 ;  /* 0x0000001107077224 */ /* 0x000fe400078e0208 */
[----:B------:R-:W-:Y:S02]  /*9a90*/  IMAD.IADD R3, R3, 0x1, R9 ;  /* 0x0000000103037824 */ /* 0x000fe400078e0209 */
[----:B------:R-:W-:-:S03]  /*9aa0*/  IMAD.IADD R0, R5, 0x1, R7 ;  /* 0x0000000105007824 */ /* 0x000fc600078e0207 */
[----:B------:R-:W-:Y:S02]  /*9ab0*/  LEA.HI.X R3, R2, R19, R3, 0x2, P1 ;  /* 0x0000001302037211 */ /* 0x000fe400008f1403 */
[----:B------:R-:W-:Y:S01]  /*9ac0*/  LEA.HI.X R0, R4, R21, R0, 0x2, P2 ;  /* 0x0000001504007211 */ /* 0x000fe200010f1400 */
[----:B-1----:R-:W-:Y:S06]  /*9ad0*/  @P0 BRA `(.L_x_655) ;  /* 0x0000000000340947 */ /* 0x002fec0003800000 */
[----:B------:R-:W-:Y:S01]  /*9ae0*/  R2UR UR6, R20 ;  /* 0x00000000140672ca */ /* 0x000fe200000e0000 */
[----:B------:R-:W-:Y:S01]  /*9af0*/  UMOV UR5, 0x1400 ;  /* 0x0000140000057882 */ /* 0x000fe20000000000 */
[----:B------:R-:W-:Y:S01]  /*9b00*/  R2UR UR7, R0 ;  /* 0x00000000000772ca */ /* 0x000fe200000e0000 */
[----:B------:R-:W-:Y:S01]  /*9b10*/  UMOV UR8, 0x0 ;  /* 0x0000000000087882 */ /* 0x000fe20000000000 */
[----:B------:R-:W-:Y:S01]  /*9b20*/  PLOP3.LUT P0, PT, PT, PT, PT, 0x80, 0x0 ;  /* 0x000000000000781c */ /* 0x000fe20003f0f070 */
[----:B------:R-:W-:-:S12]  /*9b30*/  UMOV UR9, 0x14f00000 ;  /* 0x14f0000000097882 */ /* 0x000fd80000000000 */
.L_x_656:
[----:B------:R-:W-:Y:S01]  /*9b40*/  @P0 ELECT P1, URZ, PT ;  /* 0x00000000003f082f */ /* 0x000fe20003820000 */
[----:B------:R1:W-:-:S12]  /*9b50*/  UBLKRED.G.S.ADD.F32.RN [UR6], [UR4], UR5, desc[UR8] ;  /* 0x00000806040073bb */ /* 0x0003d800080a1405 */
[----:B------:R-:W-:Y:S02]  /*9b60*/  @P1 PLOP3.LUT P0, PT, P1, PT, PT, 0x8, 0x0 ;  /* 0x000000000000181c */ /* 0x000fe40000f0e170 */
[----:B------:R-:W-:-:S11]  /*9b70*/  PLOP3.LUT P1, PT, PT, PT, PT, 0x8, 0x0 ;  /* 0x000000000000781c */ /* 0x000fd60003f2e170 */
[----:B-1----:R-:W-:Y:S05]  /*9b80*/  @P0 BRA.U.ANY `(.L_x_656) ;  /* 0xfffffffd00ec0947 */ /* 0x002fea000393ffff */
[----:B------:R0:W-:Y:S01]  /*9b90*/  UTMACMDFLUSH ;  /* 0x00000000000079b7 */ /* 0x0001e20000000000 */
[----:B------:R-:W-:-:S04]  /*9ba0*/  DEPBAR.LE SB0, 0x0 ;  /* 0x000080000000791a */ /* 0x000fc80000000000 */
.L_x_655:
[----:B------:R-:W-:Y:S05]  /*9bb0*/  BSYNC B1 ;  /* 0x0000000000017941 */ /* 0x000fea0003800000 */
.L_x_654:
        /* <DEDUP_REMOVED lines=32> */
.L_x_657:
        /* <DEDUP_REMOVED lines=8> */
.L_x_622:
[----:B------:R-:W-:-:S08]  /*9e40*/  NOP ;  /* 0x0000000000007918 */ /* 0x000fd00000000000 */
[----:B------:R-:W1:-:S00]  /*9e50*/  USETMAXREG.DEALLOC.CTAPOOL 0x18 ;  /* 0x00000018000079c8 */ /* 0x000e4000080e0500 */
[----:B-1----:R-:W-:-:S06]  /*9e60*/  LOP3.LUT R0, R0, 0x3, RZ, 0xc0, !PT ;  /* 0x0000000300007812 */ /* 0x002fcc00078ec0ff */
[----:B------:R-:W1:Y:S02]  /*9e70*/  SHFL.IDX PT, R0, R0, RZ, 0x1f ;  /* 0x00001fff00007589 */ /* 0x000e6400000e0000 */
[----:B-1----:R-:W-:-:S13]  /*9e80*/  ISETP.NE.AND P0, PT, R0, RZ, PT ;  /* 0x000000ff0000720c */ /* 0x002fda0003f05270 */
[----:B------:R-:W-:Y:S05]  /*9e90*/  @P0 BRA `(.L_x_627) ;  /* 0x0000002000b80947 */ /* 0x000fea0003800000 */
[----:B------:R-:W-:Y:S01]  /*9ea0*/  ULDC.64 UR4, c[0x0][0x8e0] ;  /* 0x0002380000047ab9 */ /* 0x000fe20000000a00 */
[----:B------:R-:W1:Y:S01]  /*9eb0*/  S2UR UR10, SR_CTAID.X ;  /* 0x00000000000a79c3 */ /* 0x000e620000002500 */
[----:B------:R-:W-:-:S04]  /*9ec0*/  ISETP.NE.U32.AND P0, PT, RZ, UR4, PT ;  /* 0x00000004ff007c0c */ /* 0x000fc8000bf05070 */
[----:B------:R-:W-:-:S03]  /*9ed0*/  ISETP.NE.AND.EX P0, PT, RZ, UR5, PT, P0 ;  /* 0x00000005ff007c0c */ /* 0x000fc6000bf05300 */
[----:B------:R-:W2:Y:S08]  /*9ee0*/  S2UR UR21, SR_CTAID.Z ;  /* 0x00000000001579c3 */ /* 0x000eb00000002700 */
[----:B------:R-:W3:Y:S02]  /*9ef0*/  S2UR UR20, SR_CTAID.Y ;  /* 0x00000000001479c3 */ /* 0x000ee40000002600 */
[----:B------:R-:W-:Y:S05]  /*9f00*/  @!P0 BRA `(.L_x_658) ;  /* 0x0000000000208947 */ /* 0x000fea0003800000 */
[----:B------:R-:W-:Y:S01]  /*9f10*/  ULDC.64 UR4, c[0x0][0x8e0] ;  /* 0x0002380000047ab9 */ /* 0x000fe20000000a00 */
[----:B------:R-:W-:Y:S01]  /*9f20*/  ULDC.64 UR6, c[0x0][0x208] ;  /* 0x0000820000067ab9 */ /* 0x000fe20000000a00 */
[----:B--2---:R-:W-:-:S06]  /*9f30*/  UIMAD.WIDE UR4, UR21, 0x4, UR4 ;  /* 0x00000004150478a5 */ /* 0x004fcc000f8e0204 */
[----:B------:R-:W-:Y:S02]  /*9f40*/  IMAD.U32 R2, RZ, RZ, UR4 ;  /* 0x00000004ff027e24 */ /* 0x000fe4000f8e00ff */
[----:B------:R-:W-:-:S05]  /*9f50*/  IMAD.U32 R3, RZ, RZ, UR5 ;  /* 0x00000005ff037e24 */ /* 0x000fca000f8e00ff */
[----:B------:R-:W2:Y:S02]  /*9f60*/  LDG.E R2, desc[UR6][R2.64] ;  /* 0x0000000602027981 */ /* 0x000ea4000c1e1900 */
[----:B--2---:R-:W-:Y:S01]  /*9f70*/  R2UR UR5, R2 ;  /* 0x00000000020572ca */ /* 0x004fe200000e0000 */
[----:B------:R-:W-:-:S14]  /*9f80*/  BRA `(.L_x_659) ;  /* 0x0000000000407947 */ /* 0x000fdc0003800000 */
.L_x_658:
[----:B------:R-:W-:Y:S02]  /*9f90*/  ULDC.64 UR4, c[0x0][0x8d8] ;  /* 0x0002360000047ab9 */ /* 0x000fe40000000a00 */
[----:B------:R-:W-:-:S04]  /*9fa0*/  ISETP.NE.U32.AND P0, PT, RZ, UR4, PT ;  /* 0x00000004ff007c0c */ /* 0x000fc8000bf05070 */
[----:B------:R-:W-:-:S13]  /*9fb0*/  ISETP.NE.AND.EX P0, PT, RZ, UR5, PT, P0 ;  /* 0x00000005ff007c0c */ /* 0x000fda000bf05300 */
[----:B------:R-:W-:Y:S05]  /*9fc0*/  @!P0 BRA `(.L_x_660) ;  /* 0x00000000002c8947 */ /* 0x000fea0003800000 */
[----:B------:R-:W-:Y:S01]  /*9fd0*/  ULDC.64 UR4, c[0x0][0x8d8] ;  /* 0x0002360000047ab9 */ /* 0x000fe20000000a00 */
[----:B------:R-:W-:Y:S01]  /*9fe0*/  ULDC.64 UR6, c[0x0][0x208] ;  /* 0x0000820000067ab9 */ /* 0x000fe20000000a00 */
[----:B--2---:R-:W-:-:S06]  /*9ff0*/  UIMAD.WIDE UR4, UR21, 0x4, UR4 ;  /* 0x00000004150478a5 */ /* 0x004fcc000f8e0204 */
[----:B------:R-:W-:Y:S02]  /*a000*/  IMAD.U32 R2, RZ, RZ, UR4 ;  /* 0x00000004ff027e24 */ /* 0x000fe4000f8e00ff */
[----:B------:R-:W-:-:S05]  /*a010*/  IMAD.U32 R3, RZ, RZ, UR5 ;  /* 0x00000005ff037e24 */ /* 0x000fca000f8e00ff */
[----:B------:R-:W2:Y:S04]  /*a020*/  LDG.E R0, desc[UR6][R2.64] ;  /* 0x0000000602007981 */ /* 0x000ea8000c1e1900 */
[----:B------:R-:W4:Y:S01]  /*a030*/  LDG.E R4, desc[UR6][R2.64+0x4] ;  /* 0x0000040602047981 */ /* 0x000f22000c1e1900 */
[----:B--2---:R-:W-:Y:S02]  /*a040*/  R2UR UR5, R0 ;  /* 0x00000000000572ca */ /* 0x004fe400000e0000 */
[----:B----4-:R-:W-:-:S13]  /*a050*/  R2UR UR4, R4 ;  /* 0x00000000040472ca */ /* 0x010fda00000e0000 */
[----:B------:R-:W-:Y:S01]  /*a060*/  UIADD3 UR5, -UR5, UR4, URZ ;  /* 0x0000000405057290 */ /* 0x000fe2000fffe13f */
[----:B------:R-:W-:Y:S11]  /*a070*/  BRA `(.L_x_659) ;  /* 0x0000000000047947 */ /* 0x000ff60003800000 */
.L_x_660:
[----:B------:R-:W-:-:S05]  /*a080*/  ULDC UR5, c[0x0][0x8c4] ;  /* 0x0002310000057ab9 */ /* 0x000fca0000000800 */
.L_x_659:
[----:B-1----:R-:W-:Y:S01]  /*a090*/  UIMAD UR4, UR10, 0x50, URZ ;  /* 0x000000500a0478a4 */ /* 0x002fe2000f8e023f */
[----:B------:R-:W-:Y:S02]  /*a0a0*/  IMAD.MOV.U32 R4, RZ, RZ, 0x1 ;  /* 0x00000001ff047424 */ /* 0x000fe400078e00ff */
[----:B------:R-:W-:Y:S01]  /*a0b0*/  IMAD.MOV.U32 R12, RZ, RZ, RZ ;  /* 0x000000ffff0c7224 */ /* 0x000fe200078e00ff */
[----:B------:R-:W-:Y:S01]  /*a0c0*/  UISETP.GE.AND UP0, UPT, UR4, UR5, UPT ;  /* 0x000000050400728c */ /* 0x000fe2000bf06270 */
[----:B------:R-:W-:-:S03]  /*a0d0*/  IMAD.MOV.U32 R13, RZ, RZ, 0x1 ;  /* 0x00000001ff0d7424 */ /* 0x000fc600078e00ff */
[----:B--2---:R-:W-:-:S06]  /*a0e0*/  USEL UR21, UR21, 0xffffffff, !UP0 ;  /* 0xffffffff15157887 */ /* 0x004fcc000c000000 */
        /* <DEDUP_REMOVED lines=18> */
[----:B------:R-:W2:Y:S01]  /*a210*/  @P1 LDG.E R7, desc[UR16][R2.64] ;  /* 0x0000001002071981 */ /* 0x000ea2000c1e1900 */
[----:B------:R-:W-:Y:S01]  /*a220*/  PLOP3.LUT P2, PT, PT, PT, UP0, 0x80, 0x0 ;  /* 0x000000000000781c */ /* 0x000fe20003f4f008 */
[----:B------:R-:W-:Y:S01]  /*a230*/  UIMAD.WIDE UR12, UR21, 0x4, UR12 ;  /* 0x00000004150c78a5 */ /* 0x000fe2000f8e020c */
[----:B------:R-:W-:Y:S01]  /*a240*/  PLOP3.LUT P3, PT, PT, PT, UP2, 0x80, 0x0 ;  /* 0x000000000000781c */ /* 0x000fe20003f6f028 */
[----:B------:R1:W4:Y:S02]  /*a250*/  @P1 LDG.E R0, desc[UR16][R2.64] ;  /* 0x0000001002001981 */ /* 0x000324000c1e1900 */
[----:B------:R-:W-:Y:S02]  /*a260*/  @UP2 ULDC.64 UR6, c[0x0][0x780] ;  /* 0x0001e00000062ab9 */ /* 0x000fe40000000a00 */
[----:B------:R-:W-:Y:S01]  /*a270*/  @UP2 UIMAD.WIDE UR6, UR21, 0x4, UR6 ;  /* 0x00000004150628a5 */ /* 0x000fe2000f8e0206 */
[----:B-1----:R-:W-:-:S02]  /*a280*/  IMAD.U32 R2, RZ, RZ, UR12 ;  /* 0x0000000cff027e24 */ /* 0x002fc4000f8e00ff */
[----:B------:R-:W-:-:S05]  /*a290*/  IMAD.U32 R3, RZ, RZ, UR13 ;  /* 0x0000000dff037e24 */ /* 0x000fca000f8e00ff */
[----:B------:R1:W5:Y:S02]  /*a2a0*/  @P2 LDG.E R5, desc[UR16][R2.64] ;  /* 0x0000001002052981 */ /* 0x000364000c1e1900 */
[----:B-1----:R-:W-:Y:S02]  /*a2b0*/  IMAD.U32 R2, RZ, RZ, UR6 ;  /* 0x00000006ff027e24 */ /* 0x002fe4000f8e00ff */
[----:B------:R-:W-:-:S05]  /*a2c0*/  IMAD.U32 R3, RZ, RZ, UR7 ;  /* 0x00000007ff037e24 */ /* 0x000fca000f8e00ff */
[----:B------:R-:W3:Y:S01]  /*a2d0*/  @P3 LDG.E R6, desc[UR16][R2.64] ;  /* 0x0000001002063981 */ /* 0x000ee2000c1e1900 */
[----:B------:R-:W-:Y:S01]  /*a2e0*/  ULDC.64 UR16, c[0x0][0x788] ;  /* 0x0001e20000107ab9 */ /* 0x000fe20000000a00 */
[----:B------:R-:W-:Y:S01]  /*a2f0*/  UMOV UR54, URZ ;  /* 0x0000003f00367c82 */ /* 0x000fe20008000000 */
[----:B------:R-:W-:Y:S01]  /*a300*/  ISETP.NE.U32.AND P0, PT, RZ, UR16, PT ;  /* 0x00000010ff007c0c */ /* 0x000fe2000bf05070 */
[----:B------:R-:W-:-:S03]  /*a310*/  UMOV UR11, URZ ;  /* 0x0000003f000b7c82 */ /* 0x000fc60008000000 */
[----:B------:R-:W-:Y:S02]  /*a320*/  ISETP.NE.AND.EX P0, PT, RZ, UR17, PT, P0 ;  /* 0x00000011ff007c0c */ /* 0x000fe4000bf05300 */
[----:B--2---:R-:W-:Y:S02]  /*a330*/  @P1 R2UR UR5, R7 ;  /* 0x00000000070512ca */ /* 0x004fe400000e0000 */
        /* <DEDUP_REMOVED lines=8> */
[----:B---3--:R-:W-:Y:S01]  /*a3c0*/  @P3 R2UR UR5, R6 ;  /* 0x00000000060532ca */ /* 0x008fe200000e0000 */
        /* <DEDUP_REMOVED lines=10> */
.L_x_662:
        /* <DEDUP_REMOVED lines=14> */
.L_x_663:
        /* <DEDUP_REMOVED lines=9> */
.L_x_664:
        /* <DEDUP_REMOVED lines=22> */
.L_x_665:
        /* <DEDUP_REMOVED lines=23> */
[----:B------:R-:W1:Y:S01]  /*a8b0*/  S2R R3, SR_CgaCtaId ;  /* 0x0000000000037919 */ /* 0x000e620000008800 */
[----:B------:R-:W-:Y:S02]  /*a8c0*/  MOV R6, 0x400 ;  /* 0x0000040000067802 */ /* 0x000fe40000000f00 */
[----:B------:R-:W-:Y:S01]  /*a8d0*/  ISETP.NE.AND P0, PT, R11, RZ, PT ;  /* 0x000000ff0b00720c */ /* 0x000fe20003f05270 */
[----:B------:R-:W2:Y:S01]  /*a8e0*/  S2R R21, SR_CTAID.Y ;  /* 0x0000000000157919 */ /* 0x000ea20000002600 */
[----:B-1----:R-:W-:Y:S01]  /*a8f0*/  LEA R6, R3, R6, 0x18 ;  /* 0x0000000603067211 */ /* 0x002fe200078ec0ff */
[----:B------:R-:W-:-:S05]  /*a900*/  IMAD.MOV.U32 R3, RZ, RZ, 0x1 ;  /* 0x00000001ff037424 */ /* 0x000fca00078e00ff */
[----:B------:R-:W-:-:S04]  /*a910*/  SHF.L.U32 R3, R3, 0x1f, RZ ;  /* 0x0000001f03037819 */ /* 0x000fc800000006ff */
[----:B------:R-:W1:Y:S02]  /*a920*/  SYNCS.PHASECHK.TRANS64.TRYWAIT P1, [R6+URZ+0x31820], R3 ;  /* 0x03182003060075a7 */ /* 0x000e64000802017f */
[----:B-12---:R-:W-:Y:S05]  /*a930*/  @!P1 BRA `(.L_x_666) ;  /* 0x0000001800549947 */ /* 0x006fea0003800000 */
.L_x_681:
[----:B------:R-:W-:Y:S01]  /*a940*/  SHF.R.S32.HI R21, RZ, 0x1f, R21 ;  /* 0x0000001fff157819 */ /* 0x000fe20000011415 */
[----:B------:R-:W-:Y:S01]  /*a950*/  IMAD.MOV.U32 R4, RZ, RZ, 0x1 ;  /* 0x00000001ff047424 */ /* 0x000fe200078e00ff */
[----:B------:R-:W-:Y:S06]  /*a960*/  @P0 BRA `(.L_x_667) ;  /* 0x0000000000140947 */ /* 0x000fec0003800000 */
[----:B------:R-:W-:Y:S01]  /*a970*/  LOP3.LUT P1, RZ, R18, 0x1f, RZ, 0xc0, !PT ;  /* 0x0000001f12ff7812 */ /* 0x000fe2000782c0ff */
[----:B-1----:R-:W-:-:S04]  /*a980*/  IMAD.MOV.U32 R3, RZ, RZ, 0x8100 ;  /* 0x00008100ff037424 */ /* 0x002fc800078e00ff */
[----:B------:R2:W-:Y:S08]  /*a990*/  SYNCS.ARRIVE.TRANS64 RZ, [R6+URZ+0x31810], R3 ;  /* 0x0318100306ff79a7 */ /* 0x0005f0000800003f */
[----:B------:R-:W-:Y:S05]  /*a9a0*/  @!P1 BRA `(.L_x_667) ;  /* 0x0000000000049947 */ /* 0x000fea0003800000 */
[----:B------:R-:W-:Y:S01]  /*a9b0*/  BPT.TRAP 0x1 ;  /* 0x000000040000795c */ /* 0x000fe20000300000 */
.L_x_667:
[----:B------:R-:W3:Y:S01]  /*a9c0*/  LDC.64 R8, c[0x0][0x198] ;  /* 0x00006600ff087b82 */ /* 0x000ee20000000a00 */
        /* <DEDUP_REMOVED lines=8> */
[----:B-12---:R-:W-:Y:S01]  /*aa50*/  IMAD.MOV.U32 R3, RZ, RZ, 0x14000 ;  /* 0x00014000ff037424 */ /* 0x006fe200078e00ff */
        /* <DEDUP_REMOVED lines=11> */
[----:B---3--:R-:W-:Y:S01]  /*ab10*/  IMAD.MOV.U32 R5, RZ, RZ, R8 ;  /* 0x000000ffff057224 */ /* 0x008fe200078e0008 */
        /* <DEDUP_REMOVED lines=51> */
[----:B-1----:R-:W-:Y:S01]  /*ae50*/  UMOV UR16, 0x0 ;  /* 0x0000000000107882 */ /* 0x002fe20000000000 */
[----:B------:R-:W-:Y:S01]  /*ae60*/  UMOV UR17, 0x10000000 ;  /* 0x1000000000117882 */ /* 0x000fe20000000000 */
[----:B--2---:R-:W-:Y:S01]  /*ae70*/  ULEA UR40, UP0, UR10, UR22, 0x2 ;  /* 0x000000160a287291 */ /* 0x004fe2000f80103f */
[----:B------:R-:W-:Y:S01]  /*ae80*/  UMOV UR43, UR11 ;  /* 0x0000000b002b7c82 */ /* 0x000fe20008000000 */
[----:B------:R-:W-:-:S02]  /*ae90*/  UMOV UR44, UR12 ;  /* 0x0000000c002c7c82 */ /* 0x000fc40008000000 */
[----:B------:R-:W-:Y:S01]  /*aea0*/  ULEA.HI.X UR41, UR10, UR23, UR9, 0x2, UP0 ;  /* 0x000000170a297291 */ /* 0x000fe200080f1409 */
[----:B------:R-:W-:Y:S02]  /*aeb0*/  UMOV UR45, UR13 ;  /* 0x0000000d002d7c82 */ /* 0x000fe40008000000 */
[----:B------:R-:W-:Y:S01]  /*aec0*/  UMOV UR9, 0x10 ;  /* 0x0000001000097882 */ /* 0x000fe20000000000 */
[----:B---3--:R-:W-:Y:S01]  /*aed0*/  UIADD3 UR24, UR8, 0x2800, URZ ;  /* 0x0000280008187890 */ /* 0x008fe2000fffe03f */
[----:B------:R-:W-:Y:S01]  /*aee0*/  UMOV UR10, UR18 ;  /* 0x00000012000a7c82 */ /* 0x000fe20008000000 */
[----:B------:R-:W-:Y:S01]  /*aef0*/  UMOV UR26, 0x40 ;  /* 0x00000040001a7882 */ /* 0x000fe20000000000 */
[----:B------:R-:W-:Y:S02]  /*af00*/  UMOV UR27, UR11 ;  /* 0x0000000b001b7c82 */ /* 0x000fe40008000000 */
[----:B------:R1:W-:Y:S01]  /*af10*/  UBLKCP.S.G [UR48], [UR40], UR9 ;  /* 0x00000030280073ba */ /* 0x0003e20008000209 */
[----:B------:R2:W-:Y:S01]  /*af20*/  SYNCS.ARRIVE.TRANS64 RZ, [R6+URZ+0x31800], R3 ;  /* 0x0318000306ff79a7 */ /* 0x0005e2000800003f */
[----:B------:R-:W-:Y:S01]  /*af30*/  UMOV UR28, UR12 ;  /* 0x0000000c001c7c82 */ /* 0x000fe20008000000 */
[----:B----4-:R-:W-:Y:S01]  /*af40*/  UIADD3 UR56, UR8, 0x5000, URZ ;  /* 0x0000500008387890 */ /* 0x010fe2000fffe03f */
        /* <DEDUP_REMOVED lines=9> */
[----:B-1----:R-:W-:-:S02]  /*afe0*/  UIADD3 UR9, UR8, 0x31800, URZ ;  /* 0x0003180008097890 */ /* 0x002fc4000fffe03f */
        /* <DEDUP_REMOVED lines=11> */
[----:B-1----:R-:W-:Y:S01]  /*b0a0*/  UMOV UR10, 0xc0 ;  /* 0x000000c0000a7882 */ /* 0x002fe20000000000 */
[----:B------:R2:W-:Y:S01]  /*b0b0*/  UTMALDG.4D [UR40], [UR6], desc[UR16] ;  /* 0x00001028060075b4 */ /* 0x0005e20008019000 */
[----:B---3--:R-:W-:-:S02]  /*b0c0*/  UIADD3 UR24, UR8, 0xf000, URZ ;  /* 0x0000f00008187890 */ /* 0x008fc4000fffe03f */
[----:B------:R-:W-:Y:S01]  /*b0d0*/  UIADD3 UR8, UR8, 0x11800, URZ ;  /* 0x0001180008087890 */ /* 0x000fe2000fffe03f */
[----:B------:R-:W-:Y:S01]  /*b0e0*/  UMOV UR26, 0x80 ;  /* 0x00000080001a7882 */ /* 0x000fe20000000000 */
[----:B------:R2:W-:Y:S05]  /*b0f0*/  UTMALDG.4D [UR32], [UR6], desc[UR16] ;  /* 0x00001020060075b4 */ /* 0x0005ea0008019000 */
[----:B------:R2:W-:Y:S02]  /*b100*/  UTMALDG.4D [UR24], [UR6], desc[UR16] ;  /* 0x00001018060075b4 */ /* 0x0005e40008019000 */
[----:B------:R2:W-:Y:S02]  /*b110*/  UTMALDG.4D [UR8], [UR6], desc[UR16] ;  /* 0x00001008060075b4 */ /* 0x0005e40008019000 */
[----:B--2---:R-:W-:Y:S05]  /*b120*/  @P1 BRA `(.L_x_668) ;  /* 0x0000000800581947 */ /* 0x004fea0003800000 */
[----:B------:R-:W1:Y:S01]  /*b130*/  LDC.64 R12, c[0x0][0x730] ;  /* 0x0001cc00ff0c7b82 */ /* 0x000e620000000a00 */
[----:B------:R-:W-:Y:S01]  /*b140*/  ULDC.64 UR8, c[0x0][0x738] ;  /* 0x0001ce0000087ab9 */ /* 0x000fe20000000a00 */
[----:B------:R-:W-:Y:S01]  /*b150*/  LOP3.LUT R16, R18, 0x1f, RZ, 0xc0, !PT ;  /* 0x0000001f12107812 */ /* 0x000fe200078ec0ff */
[----:B------:R-:W-:Y:S02]  /*b160*/  UIMAD UR6, UR47, UR8, URZ ;  /* 0x000000082f0672a4 */ /* 0x000fe4000f8e023f */
[----:B------:R-:W-:Y:S02]  /*b170*/  UIMAD.WIDE.U32 UR4, UR21, UR8, UR38 ;  /* 0x00000008150472a5 */ /* 0x000fe4000f8e0026 */
[----:B------:R-:W-:Y:S01]  /*b180*/  UIMAD UR6, UR21, UR9, UR6 ;  /* 0x00000009150672a4 */ /* 0x000fe2000f8e0206 */
[----:B------:R-:W2:Y:S03]  /*b190*/  LDC.64 R14, c[0x0][0x728] ;  /* 0x0001ca00ff0e7b82 */ /* 0x000ea60000000a00 */
        /* <DEDUP_REMOVED lines=9> */
[----:B-1----:R-:W-:-:S04]  /*b230*/  IMAD.WIDE.U32 R2, R12, UR20, R2 ;  /* 0x000000140c027c25 */ /* 0x002fc8000f8e0002 */
        /* <DEDUP_REMOVED lines=8> */
[----:B--2---:R-:W-:Y:S01]  /*b2c0*/  LEA R14, P1, R2, R14, 0x2 ;  /* 0x0000000e020e7211 */ /* 0x004fe200078210ff */
        /* <DEDUP_REMOVED lines=8> */
.L_x_673:
[----:B------:R-:W-:-:S04]  /*b350*/  SHF.L.U32 R5, R13, 0x1f, RZ ;  /* 0x0000001f0d057819 */ /* 0x000fc800000006ff */
[----:B------:R-:W1:Y:S02]  /*b360*/  SYNCS.PHASECHK.TRANS64.TRYWAIT P1, [R6+URZ+0x31838], R5 ;  /* 0x03183805060075a7 */ /* 0x000e64000802017f */
[----:B-1----:R-:W-:Y:S05]  /*b370*/  @!P1 BRA `(.L_x_669) ;  /* 0x0000000c00d89947 */ /* 0x002fea0003800000 */
.L_x_682:
[----:B------:R-:W-:Y:S05]  /*b380*/  @P0 BRA `(.L_x_670) ;  /* 0x0000000000140947 */ /* 0x000fea0003800000 */
[----:B------:R-:W-:Y:S01]  /*b390*/  ISETP.NE.AND P1, PT, R16, RZ, PT ;  /* 0x000000ff1000720c */ /* 0x000fe20003f25270 */
[----:B-1----:R-:W-:-:S04]  /*b3a0*/  IMAD.MOV.U32 R5, RZ, RZ, 0x8100 ;  /* 0x00008100ff057424 */ /* 0x002fc800078e00ff */
[----:B------:R2:W-:Y:S08]  /*b3b0*/  SYNCS.ARRIVE.TRANS64 RZ, [R6+URZ+0x31830], R5 ;  /* 0x0318300506ff79a7 */ /* 0x0005f0000800003f */
[----:B------:R-:W-:Y:S05]  /*b3c0*/  @!P1 BRA `(.L_x_670) ;  /* 0x0000000000049947 */ /* 0x000fea0003800000 */
[----:B------:R-:W-:Y:S01]  /*b3d0*/  BPT.TRAP 0x1 ;  /* 0x000000040000795c */ /* 0x000fe20000300000 */
.L_x_670:
        /* <DEDUP_REMOVED lines=47> */
.L_x_684:
[----:B------:R-:W-:Y:S01]  /*b6d0*/  LOP3.LUT R13, R13, 0x1, RZ, 0x3c, !PT ;  /* 0x000000010d0d7812 */ /* 0x000fe200078e3cff */
[----:B------:R-:W-:Y:S06]  /*b6e0*/  @P2 BRA `(.L_x_672) ;  /* 0x0000000000142947 */ /* 0x000fec0003800000 */
[----:B------:R-:W-:Y:S01]  /*b6f0*/  ISETP.NE.AND P1, PT, R16, RZ, PT ;  /* 0x000000ff1000720c */ /* 0x000fe20003f25270 */
[----:B-1----:R-:W-:-:S04]  /*b700*/  IMAD.MOV.U32 R2, RZ, RZ, 0x8100 ;  /* 0x00008100ff027424 */ /* 0x002fc800078e00ff */
[----:B------:R2:W-:Y:S08]  /*b710*/  SYNCS.ARRIVE.TRANS64 RZ, [R20+URZ+0x31810], R2 ;  /* 0x0318100214ff79a7 */ /* 0x0005f0000800003f */
[----:B------:R-:W-:Y:S05]  /*b720*/  @!P1 BRA `(.L_x_672) ;  /* 0x0000000000049947 */ /* 0x000fea0003800000 */
[----:B------:R-:W-:Y:S01]  /*b730*/  BPT.TRAP 0x1 ;  /* 0x000000040000795c */ /* 0x000fe20000300000 */
.L_x_672:
[--C-:B-12---:R-:W-:Y:S01]  /*b740*/  IMAD R2, R12, 0x8000, R6.reuse ;  /* 0x000080000c027824 */ /* 0x106fe200078e0206 */
        /* <DEDUP_REMOVED lines=50> */
[----:B-1----:R-:W-:Y:S05]  /*ba70*/  @!P1 BRA `(.L_x_673) ;  /* 0xfffffff800349947 */ /* 0x002fea000383ffff */
[----:B------:R-:W-:-:S07]  /*ba80*/  VIADD R12, R12, 0x1 ;  /* 0x000000010c0c7836 */ /* 0x000fce0000000000 */
.L_x_668:
[----:B------:R-:W-:Y:S01]  /*ba90*/  SHF.L.U32 R16, R13, 0x1f, RZ ;  /* 0x0000001f0d107819 */ /* 0x000fe200000006ff */
[----:B------:R-:W1:Y:S01]  /*baa0*/  LDC.64 R10, c[0x0][0x730] ;  /* 0x0001cc00ff0a7b82 */ /* 0x000e620000000a00 */
[----:B------:R-:W-:Y:S02]  /*bab0*/  IMAD.U32 R14, RZ, RZ, UR38 ;  /* 0x00000026ff0e7e24 */ /* 0x000fe4000f8e00ff */
[----:B------:R-:W-:Y:S02]  /*bac0*/  IMAD.U32 R2, RZ, RZ, UR38 ;  /* 0x00000026ff027e24 */ /* 0x000fe4000f8e00ff */
[----:B------:R-:W-:Y:S02]  /*bad0*/  IMAD.MOV.U32 R2, RZ, RZ, R14 ;  /* 0x000000ffff027224 */ /* 0x000fe400078e000e */
[----:B------:R-:W-:Y:S01]  /*bae0*/  IMAD.U32 R3, RZ, RZ, UR39 ;  /* 0x00000027ff037e24 */ /* 0x000fe2000f8e00ff */
[----:B------:R-:W2:Y:S01]  /*baf0*/  SYNCS.PHASECHK.TRANS64.TRYWAIT P1, [R6+URZ+0x31838], R16 ;  /* 0x03183810060075a7 */ /* 0x000ea2000802017f */
[----:B------:R-:W-:Y:S01]  /*bb00*/  IMAD.U32 R15, RZ, RZ, UR39 ;  /* 0x00000027ff0f7e24 */ /* 0x000fe2000f8e00ff */
[----:B------:R-:W3:Y:S01]  /*bb10*/  LDC.64 R8, c[0x0][0x738] ;  /* 0x0001ce00ff087b82 */ /* 0x000ee20000000a00 */
[----:B-1----:R-:W-:-:S02]  /*bb20*/  IMAD R14, R21, R10, RZ ;  /* 0x0000000a150e7224 */ /* 0x002fc400078e02ff */
[----:B------:R-:W-:-:S04]  /*bb30*/  IMAD.WIDE.U32 R2, R10, UR20, R2 ;  /* 0x000000140a027c25 */ /* 0x000fc8000f8e0002 */
[----:B------:R-:W-:-:S04]  /*bb40*/  IMAD R11, R11, UR20, R14 ;  /* 0x000000140b0b7c24 */ /* 0x000fc8000f8e020e */
[----:B------:R-:W-:Y:S02]  /*bb50*/  IMAD.IADD R3, R11, 0x1, R3 ;  /* 0x000000010b037824 */ /* 0x000fe400078e0203 */
[C---:B---3--:R-:W-:Y:S02]  /*bb60*/  IMAD R10, R8.reuse, UR47, RZ ;  /* 0x0000002f080a7c24 */ /* 0x048fe4000f8e02ff */
[----:B------:R-:W-:-:S04]  /*bb70*/  IMAD.WIDE.U32 R2, R8, UR21, R2 ;  /* 0x0000001508027c25 */ /* 0x000fc8000f8e0002 */
[----:B------:R-:W-:Y:S01]  /*bb80*/  IMAD R9, R9, UR21, R10 ;  /* 0x0000001509097c24 */ /* 0x000fe2000f8e020a */
[----:B--2---:R-:W-:Y:S06]  /*bb90*/  @!P1 BRA `(.L_x_674) ;  /* 0x0000000400fc9947 */ /* 0x004fec0003800000 */
.L_x_685:
[----:B------:R-:W-:Y:S01]  /*bba0*/  IMAD.IADD R8, R9, 0x1, R3 ;  /* 0x0000000109087824 */ /* 0x000fe200078e0203 */
[----:B------:R-:W-:Y:S06]  /*bbb0*/  @P0 BRA `(.L_x_675) ;  /* 0x0000000000140947 */ /* 0x000fec0003800000 */
[----:B------:R-:W-:Y:S01]  /*bbc0*/  LOP3.LUT P0, RZ, R18, 0x1f, RZ, 0xc0, !PT ;  /* 0x0000001f12ff7812 */ /* 0x000fe2000780c0ff */
[----:B------:R-:W-:-:S04]  /*bbd0*/  IMAD.MOV.U32 R9, RZ, RZ, 0x8100 ;  /* 0x00008100ff097424 */ /* 0x000fc800078e00ff */
[----:B------:R2:W-:Y:S08]  /*bbe0*/  SYNCS.ARRIVE.TRANS64 RZ, [R6+URZ+0x31830], R9 ;  /* 0x0318300906ff79a7 */ /* 0x0005f0000800003f */
[----:B------:R-:W-:Y:S05]  /*bbf0*/  @!P0 BRA `(.L_x_675) ;  /* 0x0000000000048947 */ /* 0x000fea0003800000 */
[----:B------:R-:W-:Y:S01]  /*bc00*/  BPT.TRAP 0x1 ;  /* 0x000000040000795c */ /* 0x000fe20000300000 */
.L_x_675:
        /* <DEDUP_REMOVED lines=52> */
[----:B----4-:R-:W-:Y:S01]  /*bf50*/  NOP ;  /* 0x0000000000007918 */ /* 0x010fe20000000000 */
.L_x_661:
[----:B------:R-:W-:Y:S05]  /*bf60*/  WARPSYNC.ALL ;  /* 0x0000000000007948 */ /* 0x000fea0003800000 */
[----:B------:R-:W-:-:S13]  /*bf70*/  ELECT P0, URZ, PT ;  /* 0x00000000003f782f */ /* 0x000fda0003800000 */
[----:B------:R-:W-:Y:S05]  /*bf80*/  @!P0 BRA `(.L_x_627) ;  /* 0x00000000007c8947 */ /* 0x000fea0003800000 */
[----:B------:R-:W4:Y:S02]  /*bf90*/  LDL R0, [R1] ;  /* 0x0000000001007983 */ /* 0x000f240000100800 */
[----:B----4-:R-:W-:-:S13]  /*bfa0*/  R2UR UR4, R0 ;  /* 0x00000000000472ca */ /* 0x010fda00000e0000 */
[----:B------:R-:W-:-:S06]  /*bfb0*/  ULOP3.LUT UR4, UR4, 0x2, URZ, 0xfc, !UPT ;  /* 0x0000000204047892 */ /* 0x000fcc000f8efc3f */
[----:B------:R-:W-:-:S05]  /*bfc0*/  IMAD.U32 R0, RZ, RZ, UR4 ;  /* 0x00000004ff007e24 */ /* 0x000fca000f8e00ff */
[----:B------:R-:W-:-:S13]  /*bfd0*/  ISETP.NE.AND P1, PT, R0, 0x3, PT ;  /* 0x000000030000780c */ /* 0x000fda0003f25270 */
[----:B------:R-:W-:Y:S05]  /*bfe0*/  @!P1 BRA `(.L_x_676) ;  /* 0x0000000000049947 */ /* 0x000fea0003800000 */
[----:B---3--:R-:W-:Y:S01]  /*bff0*/  BPT.TRAP 0x1 ;  /* 0x000000040000795c */ /* 0x008fe20000300000 */
.L_x_676:
        /* <DEDUP_REMOVED lines=8> */
.L_x_686:
        /* <DEDUP_REMOVED lines=9> */
.L_x_687:
[----:B------:R-:W-:Y:S05]  /*c110*/  @!P1 BRA `(.L_x_679) ;  /* 0x0000000000049947 */ /* 0x000fea0003800000 */
[----:B---3--:R-:W-:Y:S01]  /*c120*/  BPT.TRAP 0x1 ;  /* 0x000000040000795c */ /* 0x008fe20000300000 */
.L_x_679:
[----:B------:R-:W-:-:S07]  /*c130*/  SHF.L.U32 R13, R13, 0x1f, RZ ;  /* 0x0000001f0d0d7819 */ /* 0x000fce00000006ff */
.L_x_680:
[----:B------:R1:W1:Y:S02]  /*c140*/  SYNCS.PHASECHK.TRANS64.TRYWAIT P0, [R2+URZ+0x31838], R13 ;  /* 0x0318380d020075a7 */ /* 0x000264000800017f */
[----:B-1----:R-:W-:Y:S05]  /*c150*/  @!P0 NANOSLEEP.SYNCS 0x989680 ;  /* 0x009896800000895d */ /* 0x002fea0003900000 */
[----:B------:R-:W1:Y:S02]  /*c160*/  @!P0 SYNCS.PHASECHK.TRANS64 P0, [R2+URZ+0x31838], R13 ;  /* 0x0318380d020085a7 */ /* 0x000e64000800007f */
[----:B-1----:R-:W-:Y:S05]  /*c170*/  @!P0 BRA `(.L_x_680) ;  /* 0xfffffffc00f08947 */ /* 0x002fea000383ffff */
.L_x_627:
[----:B---3--:R-:W-:Y:S05]  /*c180*/  BSYNC B0 ;  /* 0x0000000000007941 */ /* 0x008fea0003800000 */
.L_x_621:
[----:B------:R-:W-:Y:S05]  /*c190*/  EXIT ;  /* 0x000000000000794d */ /* 0x000fea0003800000 */
.L_x_634:
[----:B-1----:R1:W2:Y:S02]  /*c1a0*/  SYNCS.PHASECHK.TRANS64.TRYWAIT P0, [R17+URZ+0x31800], R14 ;  /* 0x0318000e110075a7 */ /* 0x0022a4000800017f */
[----:B--2---:R-:W-:Y:S05]  /*c1b0*/  @!P0 NANOSLEEP.SYNCS 0x989680 ;  /* 0x009896800000895d */ /* 0x004fea0003900000 */
[----:B------:R-:W2:Y:S02]  /*c1c0*/  @!P0 SYNCS.PHASECHK.TRANS64 P0, [R17+URZ+0x31800], R14 ;  /* 0x0318000e110085a7 */ /* 0x000ea4000800007f */
[----:B--2---:R-:W-:Y:S05]  /*c1d0*/  @!P0 BRA `(.L_x_634) ;  /* 0xfffffffc00f08947 */ /* 0x004fea000383ffff */
[----:B------:R-:W-:Y:S05]  /*c1e0*/  BRA `(.L_x_633) ;  /* 0xffffff5000187947 */ /* 0x000fea000383ffff */
.L_x_638:
[----:B--2---:R2:W3:Y:S02]  /*c1f0*/  SYNCS.PHASECHK.TRANS64.TRYWAIT P0, [R16+URZ+0x31810], R9 ;  /* 0x03181009100075a7 */ /* 0x0044e4000800017f */
[----:B---3--:R-:W-:Y:S05]  /*c200*/  @!P0 NANOSLEEP.SYNCS 0x989680 ;  /* 0x009896800000895d */ /* 0x008fea0003900000 */
[----:B------:R-:W3:Y:S02]  /*c210*/  @!P0 SYNCS.PHASECHK.TRANS64 P0, [R16+URZ+0x31810], R9 ;  /* 0x03181009100085a7 */ /* 0x000ee4000800007f */
[----:B---3--:R-:W-:Y:S05]  /*c220*/  @!P0 BRA `(.L_x_638) ;  /* 0xfffffffc00f08947 */ /* 0x008fea000383ffff */
[----:B------:R-:W-:Y:S05]  /*c230*/  BRA `(.L_x_637) ;  /* 0xffffff5800a87947 */ /* 0x000fea000383ffff */
.L_x_642:
[----:B----4-:R4:W1:Y:S02]  /*c240*/  SYNCS.PHASECHK.TRANS64.TRYWAIT P0, [R17+URZ+0x31830], R10 ;  /* 0x0318300a110075a7 */ /* 0x010864000800017f */
[----:B-1----:R-:W-:Y:S05]  /*c250*/  @!P0 NANOSLEEP.SYNCS 0x989680 ;  /* 0x009896800000895d */ /* 0x002fea0003900000 */
[----:B------:R-:W1:Y:S02]  /*c260*/  @!P0 SYNCS.PHASECHK.TRANS64 P0, [R17+URZ+0x31830], R10 ;  /* 0x0318300a110085a7 */ /* 0x000e64000800007f */
[----:B-1----:R-:W-:Y:S05]  /*c270*/  @!P0 BRA `(.L_x_642) ;  /* 0xfffffffc00f08947 */ /* 0x002fea000383ffff */
[----:B------:R-:W-:Y:S05]  /*c280*/  BRA `(.L_x_641) ;  /* 0xffffff7400b47947 */ /* 0x000fea000383ffff */
.L_x_666:
[----:B-1----:R1:W2:Y:S02]  /*c290*/  SYNCS.PHASECHK.TRANS64.TRYWAIT P1, [R6+URZ+0x31820], R3 ;  /* 0x03182003060075a7 */ /* 0x0022a4000802017f */
[----:B--2---:R-:W-:Y:S05]  /*c2a0*/  @!P1 NANOSLEEP.SYNCS 0x989680 ;  /* 0x009896800000995d */ /* 0x004fea0003900000 */
[----:B------:R-:W2:Y:S02]  /*c2b0*/  @!P1 SYNCS.PHASECHK.TRANS64 P1, [R6+URZ+0x31820], R3 ;  /* 0x03182003060095a7 */ /* 0x000ea4000802007f */
[----:B--2---:R-:W-:Y:S05]  /*c2c0*/  @!P1 BRA `(.L_x_666) ;  /* 0xfffffffc00f09947 */ /* 0x004fea000383ffff */
[----:B------:R-:W-:Y:S05]  /*c2d0*/  BRA `(.L_x_681) ;  /* 0xffffffe400987947 */ /* 0x000fea000383ffff */
.L_x_669:
[----:B-1----:R1:W2:Y:S02]  /*c2e0*/  SYNCS.PHASECHK.TRANS64.TRYWAIT P1, [R6+URZ+0x31838], R5 ;  /* 0x03183805060075a7 */ /* 0x0022a4000802017f */
[----:B--2---:R-:W-:Y:S05]  /*c2f0*/  @!P1 NANOSLEEP.SYNCS 0x989680 ;  /* 0x009896800000995d */ /* 0x004fea0003900000 */
[----:B------:R-:W2:Y:S02]  /*c300*/  @!P1 SYNCS.PHASECHK.TRANS64 P1, [R6+URZ+0x31838], R5 ;  /* 0x03183805060095a7 */ /* 0x000ea4000802007f */
[----:B--2---:R-:W-:Y:S05]  /*c310*/  @!P1 BRA `(.L_x_669) ;  /* 0xfffffffc00f09947 */ /* 0x004fea000383ffff */
[----:B------:R-:W-:Y:S05]  /*c320*/  BRA `(.L_x_682) ;  /* 0xfffffff000147947 */ /* 0x000fea000383ffff */
.L_x_671:
[----:B------:R-:W-:-:S07]  /*c330*/  SHF.L.U32 R2, R4, 0x1f, RZ ;  /* 0x0000001f04027819 */ /* 0x000fce00000006ff */
.L_x_683:
[----:B-1----:R1:W2:Y:S02]  /*c340*/  SYNCS.PHASECHK.TRANS64.TRYWAIT P1, [R20+URZ+0x31820], R2 ;  /* 0x03182002140075a7 */ /* 0x0022a4000802017f */
[----:B--2---:R-:W-:Y:S05]  /*c350*/  @!P1 NANOSLEEP.SYNCS 0x989680 ;  /* 0x009896800000995d */ /* 0x004fea0003900000 */
[----:B------:R-:W2:Y:S02]  /*c360*/  @!P1 SYNCS.PHASECHK.TRANS64 P1, [R20+URZ+0x31820], R2 ;  /* 0x03182002140095a7 */ /* 0x000ea4000802007f */
[----:B--2---:R-:W-:Y:S05]  /*c370*/  @!P1 BRA `(.L_x_683) ;  /* 0xfffffffc00f09947 */ /* 0x004fea000383ffff */
[----:B------:R-:W-:Y:S05]  /*c380*/  BRA `(.L_x_684) ;  /* 0xfffffff000d07947 */ /* 0x000fea000383ffff */
.L_x_674:
[----:B-1----:R1:W2:Y:S02]  /*c390*/  SYNCS.PHASECHK.TRANS64.TRYWAIT P1, [R6+URZ+0x31838], R16 ;  /* 0x03183810060075a7 */ /* 0x0022a4000802017f */
[----:B--2---:R-:W-:Y:S05]  /*c3a0*/  @!P1 NANOSLEEP.SYNCS 0x989680 ;  /* 0x009896800000995d */ /* 0x004fea0003900000 */
[----:B------:R-:W2:Y:S02]  /*c3b0*/  @!P1 SYNCS.PHASECHK.TRANS64 P1, [R6+URZ+0x31838], R16 ;  /* 0x03183810060095a7 */ /* 0x000ea4000802007f */
[----:B--2---:R-:W-:Y:S05]  /*c3c0*/  @!P1 BRA `(.L_x_674) ;  /* 0xfffffffc00f09947 */ /* 0x004fea000383ffff */
[----:B------:R-:W-:Y:S05]  /*c3d0*/  BRA `(.L_x_685) ;  /* 0xfffffff400f07947 */ /* 0x000fea000383ffff */
.L_x_677:
[----:B----4-:R4:W1:Y:S02]  /*c3e0*/  SYNCS.PHASECHK.TRANS64.TRYWAIT P0, [R5+URZ], R0 ;  /* 0x00000000050075a7 */ /* 0x010864000800017f */
[----:B-1----:R-:W-:Y:S05]  /*c3f0*/  @!P0 NANOSLEEP.SYNCS 0x989680 ;  /* 0x009896800000895d */ /* 0x002fea0003900000 */
[----:B------:R-:W1:Y:S02]  /*c400*/  @!P0 SYNCS.PHASECHK.TRANS64 P0, [R5+URZ], R0 ;  /* 0x00000000050085a7 */ /* 0x000e64000800007f */
[----:B-1----:R-:W-:Y:S05]  /*c410*/  @!P0 BRA `(.L_x_677) ;  /* 0xfffffffc00f08947 */ /* 0x002fea000383ffff */
[----:B------:R-:W-:Y:S05]  /*c420*/  BRA `(.L_x_686) ;  /* 0xfffffffc00147947 */ /* 0x000fea000383ffff */
.L_x_678:
[----:B----4-:R4:W1:Y:S02]  /*c430*/  SYNCS.PHASECHK.TRANS64.TRYWAIT P0, [R3+URZ], R0 ;  /* 0x00000000030075a7 */ /* 0x010864000800017f */
[----:B-1----:R-:W-:Y:S05]  /*c440*/  @!P0 NANOSLEEP.SYNCS 0x989680 ;  /* 0x009896800000895d */ /* 0x002fea0003900000 */
[----:B------:R-:W1:Y:S02]  /*c450*/  @!P0 SYNCS.PHASECHK.TRANS64 P0, [R3+URZ], R0 ;  /* 0x00000000030085a7 */ /* 0x000e64000800007f */
[----:B-1----:R-:W-:Y:S05]  /*c460*/  @!P0 BRA `(.L_x_678) ;  /* 0xfffffffc00f08947 */ /* 0x002fea000383ffff */
[----:B------:R-:W-:Y:S05]  /*c470*/  BRA `(.L_x_687) ;  /* 0xfffffffc00247947 */ /* 0x000fea000383ffff */
.L_x_688:
        /* <DEDUP_REMOVED lines=16> */
.L_x_2204:


//--------------------- .text._ZN7cutlass13device_kernelIN5flash11enable_sm90INS1_16FlashAttnBwdSm90INS1_25CollectiveMainloopBwdSm90ILi2ELi1ELi1EN4cute5tupleIJNS5_1CILi1EEES8_S8_EEENS6_IJNS7_ILi64EEENS7_ILi80EEENS7_ILi256EEEEEENS_10bfloat16_tEfNS_4arch4Sm90ELb1ELb0ELb1ELb0ELb0ELb0ELb1ELb1ELi2ELi1ELi1ELi1ELb0EEENS1_21CollectiveEpilogueBwdISD_SE_SG_Li256ELb0ELb1ELi2EEENS1_25SingleTileBwdLPTSchedulerILb0ELi80ELb0EEEEEEEEEvNT_6ParamsE --------------------------
	.section	.text._ZN7cutlass13device_kernelIN5flash11enable_sm90INS1_16FlashAttnBwdSm90INS1_25CollectiveMainloopBwdSm90ILi2ELi1ELi1EN4cute5tupleIJNS5_1CILi1EEES8_S8_EEENS6_IJNS7_ILi64EEENS7_ILi80EEENS7_ILi256EEEEEENS_10bfloat16_tEfNS_4arch4Sm90ELb1ELb0ELb1ELb0ELb0ELb0ELb1ELb1ELi2ELi1ELi1ELi1ELb0EEENS1_21CollectiveEpilogueBwdISD_SE_SG_Li256ELb0ELb1ELi2EEENS1_25SingleTileBwdLPTSchedulerILb0ELi80ELb0EEEEEEEEEvNT_6ParamsE,"ax",@progbits
	.align	128
.text._ZN7cutlass13device_kernelIN5flash11enable_sm90INS1_16FlashAttnBwdSm90INS1_25CollectiveMainloopBwdSm90ILi2ELi1ELi1EN4cute5tupleIJNS5_1CILi1EEES8_S8_EEENS6_IJNS7_ILi64EEENS7_ILi80EEENS7_ILi256EEEEEENS_10bfloat16_tEfNS_4arch4Sm90ELb1ELb0ELb1ELb0ELb0ELb0ELb1ELb1ELi2ELi1ELi1ELi1ELb0EEENS1_21CollectiveEpilogueBwdISD_SE_SG_Li256ELb0ELb1ELi2EEENS1_25SingleTileBwdLPTSchedulerILb0ELi80ELb0EEEEEEEEEvNT_6ParamsE:
        .type           _ZN7cutlass13device_kernelIN5flash11enable_sm90INS1_16FlashAttnBwdSm90INS1_25CollectiveMainloopBwdSm90ILi2ELi1ELi1EN4cute5tupleIJNS5_1CILi1EEES8_S8_EEENS6_IJNS7_ILi64EEENS7_ILi80EEENS7_ILi256EEEEEENS_10bfloat16_tEfNS_4arch4Sm90ELb1ELb0ELb1ELb0ELb0ELb0ELb1ELb1ELi2ELi1ELi1ELi1ELb0EEENS1_21CollectiveEpilogueBwdISD_SE_SG_Li256ELb0ELb1ELi2EEENS1_25SingleTileBwdLPTSchedulerILb0ELi80ELb0EEEEEEEEEvNT_6ParamsE,@function
        .size           _ZN7cutlass13device_kernelIN5flash11enable_sm90INS1_16FlashAttnBwdSm90INS1_25CollectiveMainloopBwdSm90ILi2ELi1ELi1EN4cute5tupleIJNS5_1CILi1EEES8_S8_EEENS6_IJNS7_ILi64EEENS7_ILi80EEENS7_ILi256EEEEEENS_10bfloat16_tEfNS_4arch4Sm90ELb1ELb0ELb1ELb0ELb0ELb0ELb1ELb1ELi2ELi1ELi1ELi1ELb0EEENS1_21CollectiveEpilogueBwdISD_SE_SG_Li256ELb0ELb1ELi2EEENS1_25SingleTileBwdLPTSchedulerILb0ELi80ELb0EEEEEEEEEvNT_6ParamsE,(.L_x_2205 - _ZN7cutlass13device_kernelIN5flash11enable_sm90INS1_16FlashAttnBwdSm90INS1_25CollectiveMainloopBwdSm90ILi2ELi1ELi1EN4cute5tupleIJNS5_1CILi1EEES8_S8_EEENS6_IJNS7_ILi64EEENS7_ILi80EEENS7_ILi256EEEEEENS_10bfloat16_tEfNS_4arch4Sm90ELb1ELb0ELb1ELb0ELb0ELb0ELb1ELb1ELi2ELi1ELi1ELi1ELb0EEENS1_21CollectiveEpilogueBwdISD_SE_SG_Li256ELb0ELb1ELi2EEENS1_25SingleTileBwdLPTSchedulerILb0ELi80ELb0EEEEEEEEEvNT_6ParamsE)
        .other          _ZN7cutlass13device_kernelIN5flash11enable_sm90INS1_16FlashAttnBwdSm90INS1_25CollectiveMainloopBwdSm90ILi2ELi1ELi1EN4cute5tupleIJNS5_1CILi1EEES8_S8_EEENS6_IJNS7_ILi64EEENS7_ILi80EEENS7_ILi256EEEEEENS_10bfloat16_tEfNS_4arch4Sm90ELb1ELb0ELb1ELb0ELb0ELb0ELb1ELb1ELi2ELi1ELi1ELi1ELb0EEENS1_21CollectiveEpilogueBwdISD_SE_SG_Li256ELb0ELb1ELi2EEENS1_25SingleTileBwdLPTSchedulerILb0ELi80ELb0EEEEEEEEEvNT_6ParamsE,@"STO_CUDA_ENTRY STV_DEFAULT"
_ZN7cutlass13device_kernelIN5flash11enable_sm90INS1_16FlashAttnBwdSm90INS1_25CollectiveMainloopBwdSm90ILi2ELi1ELi1EN4cute5tupleIJNS5_1CILi1EEES8_S8_EEENS6_IJNS7_ILi64EEENS7_ILi80EEENS7_ILi256EEEEEENS_10bfloat16_tEfNS_4arch4Sm90ELb1ELb0ELb1ELb0ELb0ELb0ELb1ELb1ELi2ELi1ELi1ELi1ELb0EEENS1_21CollectiveEpilogueBwdISD_SE_SG_Li256ELb0ELb1ELi2EEENS1_25SingleTileBwdLPTSchedulerILb0ELi80ELb0EEEEEEEEEvNT_6ParamsE:
        /* <DEDUP_REMOVED lines=29> */
.L_x_690:
[----:B------:R-:W-:Y:S05]  /*01d0*/  BSYNC B0 ;  /* 0x0000000000007941 */ /* 0x000fea0003800000 */
.L_x_689:
        /* <DEDUP_REMOVED lines=34> */
.L_x_691:
        /* <DEDUP_REMOVED lines=20> */
.L_x_692:
[----:B-1----:R-:W-:Y:S01]  /*0540*/  ISETP.NE.AND P0, PT, R0, RZ, PT ;  /* 0x000000ff0000720c */ /* 0x002fe20003f05270 */
[----:B------:R-:W-:Y:S01]  /*0550*/  IMAD.MOV.U32 R0, RZ, RZ, 0x1 ;  /* 0x00000001ff007424 */ /* 0x000fe200078e00ff */
[----:B------:R-:W-:Y:S01]  /*0560*/  NOP ;  /* 0x0000000000007918 */ /* 0x000fe20000000000 */
[----:B------:R-:W-:-:S03]  /*0570*/  LOP3.LUT R21, R4, 0x7f, RZ, 0xc0, !PT ;  /* 0x0000007f04157812 */ /* 0x000fc600078ec0ff */
[----:B------:R-:W-:Y:S01]  /*0580*/  SEL R0, R0, 0x2, !P0 ;  /* 0x0000000200007807 */ /* 0x000fe20004000000 */
[----:B--23--:R-:W-:Y:S06]  /*0590*/  BAR.SYNC.DEFER_BLOCKING 0x0 ;  /* 0x0000000000007b1d */ /* 0x00cfec0000010000 */
[----:B------:R-:W-:Y:S05]  /*05a0*/  @!P0 BRA `(.L_x_693) ;  /* 0x000000d000488947 */ /* 0x000fea0003800000 */
.L_x_694:
[----:B------:R-:W-:-:S08]  /*05b0*/  NOP ;  /* 0x0000000000007918 */ /* 0x000fd00000000000 */
[----:B------:R-:W1:Y:S02]  /*05c0*/  USETMAXREG.TRY_ALLOC.CTAPOOL UP0, 0xf0 ;  /* 0x000000f0000079c8 */ /* 0x000e640008000600 */
[----:B-1----:R-:W-:-:S13]  /*05d0*/  PLOP3.LUT P0, PT, PT, PT, UP0, 0x80, 0x0 ;  /* 0x000000000000781c */ /* 0x002fda0003f0f008 */
[----:B------:R-:W-:Y:S05]  /*05e0*/  @!P0 BRA `(.L_x_694) ;  /* 0xfffffffc00f08947 */ /* 0x000fea000383ffff */
[----:B------:R-:W1:Y:S01]  /*05f0*/  S2UR UR7, SR_CTAID.X ;  /* 0x00000000000779c3 */ /* 0x000e620000002500 */
[----:B------:R-:W-:Y:S02]  /*0600*/  ULDC UR8, c[0x0][0xb50] ;  /* 0x0002d40000087ab9 */ /* 0x000fe40000000800 */
[----:B------:R-:W-:-:S05]  /*0610*/  UISETP.NE.AND UP0, UPT, UR8, 0x1, UPT ;  /* 0x000000010800788c */ /* 0x000fca000bf05270 */
[----:B------:R-:W2:Y:S06]  /*0620*/  LDC R2, c[0x0][0xb68] ;  /* 0x0002da00ff027b82 */ /* 0x000eac0000000800 */
[----:B------:R-:W-:Y:S01]  /*0630*/  @UP0 ULDC UR4, c[0x0][0xb54] ;  /* 0x0002d50000040ab9 */ /* 0x000fe20000000800 */
[----:B------:R-:W-:Y:S01]  /*0640*/  @UP0 ULDC UR9, c[0x0][0xb58] ;  /* 0x0002d60000090ab9 */ /* 0x000fe20000000800 */
[----:B-1----:R-:W-:Y:S02]  /*0650*/  UIMAD.WIDE.U32 UR4, UR7, UR4, URZ ;  /* 0x00000004070472a5 */ /* 0x002fe4000f8e003f */
[----:B------:R-:W-:-:S02]  /*0660*/  UMOV UR6, UR7 ;  /* 0x0000000700067c82 */ /* 0x000fc40008000000 */
[----:B------:R-:W-:-:S04]  /*0670*/  @UP0 USHF.R.U32.HI UR6, URZ, UR9, UR5 ;  /* 0x000000093f060299 */ /* 0x000fc80008011605 */
[----:B------:R-:W-:Y:S02]  /*0680*/  UIADD3 UR4, -UR6, URZ, URZ ;  /* 0x0000003f06047290 */ /* 0x000fe4000fffe13f */
[----:B--2---:R-:W-:Y:S02]  /*0690*/  ISETP.LE.AND P0, PT, R2, UR6, PT ;  /* 0x0000000602007c0c */ /* 0x004fe4000bf03270 */
[----:B------:R-:W-:-:S11]  /*06a0*/  UIMAD UR10, UR8, UR4, UR7 ;  /* 0x00000004080a72a4 */ /* 0x000fd6000f8e0207 */
[----:B------:R-:W-:Y:S05]  /*06b0*/  @!P0 BRA `(.L_x_695) ;  /* 0x0000000000208947 */ /* 0x000fea0003800000 */
[----:B------:R-:W-:Y:S01]  /*06c0*/  ULDC UR7, c[0x0][0xb5c] ;  /* 0x0002d70000077ab9 */ /* 0x000fe20000000800 */
[----:B------:R-:W-:Y:S01]  /*06d0*/  UMOV UR45, UR10 ;  /* 0x0000000a002d7c82 */ /* 0x000fe20008000000 */
[----:B------:R-:W-:-:S11]  /*06e0*/  UISETP.NE.AND UP0, UPT, UR7, 0x1, UPT ;  /* 0x000000010700788c */ /* 0x000fd6000bf05270 */
[----:B------:R-:W-:Y:S02]  /*06f0*/  @UP0 ULDC.64 UR8, c[0x0][0xb60] ;  /* 0x0002d80000080ab9 */ /* 0x000fe40000000a00 */
[----:B------:R-:W-:-:S04]  /*0700*/  UIMAD.WIDE.U32 UR4, UR10, UR8, URZ ;  /* 0x000000080a0472a5 */ /* 0x000fc8000f8e003f */
[----:B------:R-:W-:-:S04]  /*0710*/  @UP0 USHF.R.U32.HI UR45, URZ, UR9, UR5 ;  /* 0x000000093f2d0299 */ /* 0x000fc80008011605 */
[----:B------:R-:W-:Y:S01]  /*0720*/  UIMAD UR4, UR45, UR7, URZ ;  /* 0x000000072d0472a4 */ /* 0x000fe2000f8e023f */
[----:B------:R-:W-:Y:S11]  /*0730*/  BRA `(.L_x_696) ;  /* 0x00000000001c7947 */ /* 0x000ff60003800000 */
.L_x_695:
[----:B------:R-:W-:Y:S01]  /*0740*/  ULDC UR7, c[0x0][0xb44] ;  /* 0x0002d10000077ab9 */ /* 0x000fe20000000800 */
[----:B------:R-:W-:Y:S01]  /*0750*/  UMOV UR45, UR10 ;  /* 0x0000000a002d7c82 */ /* 0x000fe20008000000 */
[----:B------:R-:W-:-:S11]  /*0760*/  UISETP.NE.AND UP0, UPT, UR7, 0x1, UPT ;  /* 0x000000010700788c */ /* 0x000fd6000bf05270 */
[----:B------:R-:W-:Y:S02]  /*0770*/  @UP0 ULDC.64 UR8, c[0x0][0xb48] ;  /* 0x0002d20000080ab9 */ /* 0x000fe40000000a00 */
[----:B------:R-:W-:-:S04]  /*0780*/  UIMAD.WIDE.U32 UR4, UR10, UR8, URZ ;  /* 0x000000080a0472a5 */ /* 0x000fc8000f8e003f */
[----:B------:R-:W-:-:S04]  /*0790*/  @UP0 USHF.R.U32.HI UR45, URZ, UR9, UR5 ;  /* 0x000000093f2d0299 */ /* 0x000fc80008011605 */
[----:B------:R-:W-:-:S12]  /*07a0*/  UIMAD UR4, UR45, UR7, URZ ;  /* 0x000000072d0472a4 */ /* 0x000fd8000f8e023f */
.L_x_696:
[----:B------:R-:W-:Y:S01]  /*07b0*/  ULDC UR43, c[0x0][0xb38] ;  /* 0x0002ce00002b7ab9 */ /* 0x000fe20000000800 */
[----:B------:R-:W-:Y:S02]  /*07c0*/  UIADD3 UR4, UR10, -UR4, URZ ;  /* 0x800000040a047290 */ /* 0x000fe4000fffe03f */
[----:B------:R-:W-:Y:S01]  /*07d0*/  UISETP.NE.AND UP0, UPT, UR43, 0x1, UPT ;  /* 0x000000012b00788c */ /* 0x000fe2000bf05270 */
[----:B------:R-:W-:Y:S02]  /*07e0*/  ULDC UR5, c[0x0][0xb44] ;  /* 0x0002d10000057ab9 */ /* 0x000fe40000000800 */
[----:B------:R-:W-:-:S08]  /*07f0*/  UIMAD UR6, UR6, UR5, UR4 ;  /* 0x00000005060672a4 */ /* 0x000fd0000f8e0204 */
[----:B------:R-:W-:Y:S01]  /*0800*/  @UP0 ULDC UR4, c[0x0][0xb3c] ;  /* 0x0002cf0000040ab9 */ /* 0x000fe20000000800 */
[----:B------:R-:W-:Y:S01]  /*0810*/  @UP0 ULDC UR7, c[0x0][0xb40] ;  /* 0x0002d00000070ab9 */ /* 0x000fe20000000800 */
[----:B------:R-:W-:Y:S02]  /*0820*/  UIMAD.WIDE.U32 UR4, UR6, UR4, URZ ;  /* 0x00000004060472a5 */ /* 0x000fe4000f8e003f */
[----:B------:R-:W-:Y:S02]  /*0830*/  UMOV UR44, UR6 ;  /* 0x00000006002c7c82 */ /* 0x000fe40008000000 */
[----:B------:R-:W-:-:S04]  /*0840*/  @UP0 USHF.R.U32.HI UR44, URZ, UR7, UR5 ;  /* 0x000000073f2c0299 */ /* 0x000fc80008011605 */
[----:B------:R-:W-:Y:S02]  /*0850*/  UIADD3 UR4, -UR44, URZ, URZ ;  /* 0x0000003f2c047290 */ /* 0x000fe4000fffe13f */
[----:B------:R-:W-:Y:S02]  /*0860*/  ISETP.LE.AND P0, PT, RZ, UR44, PT ;  /* 0x0000002cff007c0c */ /* 0x000fe4000bf03270 */
[----:B------:R-:W-:-:S11]  /*0870*/  UIMAD UR43, UR43, UR4, UR6 ;  /* 0x000000042b2b72a4 */ /* 0x000fd6000f8e0206 */
[----:B------:R-:W-:Y:S05]  /*0880*/  @!P0 EXIT ;  /* 0x000000000000894d */ /* 0x000fea0003800000 */
[----:B------:R-:W-:Y:S01]  /*0890*/  ULDC UR8, c[0x0][0x280] ;  /* 0x0000a00000087ab9 */ /* 0x000fe20000000800 */
[----:B------:R-:W-:Y:S01]  /*08a0*/  ULDC UR9, c[0x0][0x290] ;  /* 0x0000a40000097ab9 */ /* 0x000fe20000000800 */
[----:B------:R-:W-:Y:S01]  /*08b0*/  UIMAD UR4, UR45, 0x50, UR8 ;  /* 0x000000502d0478a4 */ /* 0x000fe2000f8e0208 */
[----:B------:R-:W-:Y:S01]  /*08c0*/  PLOP3.LUT P0, PT, PT, PT, PT, 0x80, 0x0 ;  /* 0x000000000000781c */ /* 0x000fe20003f0f070 */
[----:B------:R-:W-:Y:S01]  /*08d0*/  ULDC UR6, c[0x0][0x74c] ;  /* 0x0001d30000067ab9 */ /* 0x000fe20000000800 */
[----:B------:R-:W-:Y:S01]  /*08e0*/  ULDC.64 UR46, c[0x0][0x208] ;  /* 0x00008200002e7ab9 */ /* 0x000fe20000000a00 */
[----:B------:R-:W-:Y:S01]  /*08f0*/  UIADD3 UR6, -UR6, UR4, -UR9 ;  /* 0x0000000406067290 */ /* 0x000fe2000fffe909 */
[----:B------:R-:W-:Y:S01]  /*0900*/  CS2R R134, SRZ ;  /* 0x0000000000867805 */ /* 0x000fe2000001ff00 */
[----:B------:R-:W-:Y:S01]  /*0910*/  UIADD3 UR4, UR8, 0x3f, URZ ;  /* 0x0000003f08047890 */ /* 0x000fe2000fffe03f */
[----:B------:R-:W-:Y:S01]  /*0920*/  CS2R R132, SRZ ;  /* 0x0000000000847805 */ /* 0x000fe2000001ff00 */
[----:B------:R-:W-:Y:S01]  /*0930*/  USHF.R.S32.HI UR7, URZ, 0x1f, UR6 ;  /* 0x0000001f3f077899 */ /* 0x000fe20008011406 */
[----:B------:R-:W-:Y:S01]  /*0940*/  CS2R R130, SRZ ;  /* 0x0000000000827805 */ /* 0x000fe2000001ff00 */
[----:B------:R-:W-:Y:S01]  /*0950*/  USHF.R.S32.HI UR5, URZ, 0x1f, UR4 ;  /* 0x0000001f3f057899 */ /* 0x000fe20008011404 */
[----:B------:R-:W-:Y:S01]  /*0960*/  CS2R R128, SRZ ;  /* 0x0000000000807805 */ /* 0x000fe2000001ff00 */
[----:B------:R-:W-:Y:S01]  /*0970*/  ULEA.HI UR7, UR7, UR6, URZ, 0x6 ;  /* 0x0000000607077291 */ /* 0x000fe2000f8f303f */
[----:B------:R-:W-:Y:S01]  /*0980*/  CS2R R94, SRZ ;  /* 0x00000000005e7805 */ /* 0x000fe2000001ff00 */
[----:B------:R-:W-:Y:S01]  /*0990*/  ULEA.HI UR5, UR5, UR4, URZ, 0x6 ;  /* 0x0000000405057291 */ /* 0x000fe2000f8f303f */
[----:B------:R-:W-:Y:S01]  /*09a0*/  CS2R R92, SRZ ;  /* 0x00000000005c7805 */ /* 0x000fe2000001ff00 */
[----:B------:R-:W-:Y:S01]  /*09b0*/  USHF.R.S32.HI UR7, URZ, 0x6, UR7 ;  /* 0x000000063f077899 */ /* 0x000fe20008011407 */
[----:B------:R-:W-:Y:S01]  /*09c0*/  CS2R R90, SRZ ;  /* 0x00000000005a7805 */ /* 0x000fe2000001ff00 */
[----:B------:R-:W-:Y:S01]  /*09d0*/  USHF.R.S32.HI UR40, URZ, 0x6, UR5 ;  /* 0x000000063f287899 */ /* 0x000fe20008011405 */
[----:B------:R-:W-:-:S02]  /*09e0*/  CS2R R88, SRZ ;  /* 0x0000000000587805 */ /* 0x000fc4000001ff00 */
[----:B------:R-:W-:Y:S02]  /*09f0*/  CS2R R126, SRZ ;  /* 0x00000000007e7805 */ /* 0x000fe4000001ff00 */
[----:B------:R-:W-:Y:S02]  /*0a00*/  CS2R R124, SRZ ;  /* 0x00000000007c7805 */ /* 0x000fe4000001ff00 */
[----:B------:R-:W-:Y:S02]  /*0a10*/  VIMNMX R4, RZ, UR7, !PT ;  /* 0x00000007ff047c48 */ /* 0x000fe4000ffe0100 */
[----:B------:R-:W-:Y:S02]  /*0a20*/  CS2R R122, SRZ ;  /* 0x00000000007a7805 */ /* 0x000fe4000001ff00 */
[----:B------:R-:W-:Y:S02]  /*0a30*/  CS2R R120, SRZ ;  /* 0x0000000000787805 */ /* 0x000fe4000001ff00 */
[----:B------:R-:W-:-:S02]  /*0a40*/  CS2R R86, SRZ ;  /* 0x0000000000567805 */ /* 0x000fc4000001ff00 */
[----:B------:R-:W-:Y:S02]  /*0a50*/  ISETP.LT.AND P1, PT, R4, UR40, PT ;  /* 0x0000002804007c0c */ /* 0x000fe4000bf21270 */
        /* <DEDUP_REMOVED lines=67> */
[----:B------:R-:W-:Y:S06]  /*0e90*/  @!P1 BRA `(.L_x_697) ;  /* 0x0000009c00bc9947 */ /* 0x000fec0003800000 */
[----:B------:R-:W1:Y:S01]  /*0ea0*/  S2R R2, SR_CgaCtaId ;  /* 0x0000000000027919 */ /* 0x000e620000008800 */
[----:B------:R-:W-:Y:S01]  /*0eb0*/  MOV R17, 0x400 ;  /* 0x0000040000117802 */ /* 0x000fe20000000f00 */
[----:B------:R-:W2:Y:S01]  /*0ec0*/  LDC.64 R20, c[0x0][0x2d8] ;  /* 0x0000b600ff147b82 */ /* 0x000ea20000000a00 */
[----:B------:R-:W-:Y:S01]  /*0ed0*/  SHF.L.U32 R10, RZ, 0x1f, RZ ;  /* 0x0000001fff0a7819 */ /* 0x000fe200000006ff */
[----:B------:R-:W3:Y:S01]  /*0ee0*/  S2R R3, SR_TID.X ;  /* 0x0000000000037919 */ /* 0x000ee20000002100 */
[----:B-1----:R-:W-:-:S04]  /*0ef0*/  LEA R17, R2, R17, 0x18 ;  /* 0x0000001102117211 */ /* 0x002fc800078ec0ff */
[----:B------:R-:W1:Y:S01]  /*0f00*/  SYNCS.PHASECHK.TRANS64.TRYWAIT P0, [R17+URZ+0x31800], R10 ;  /* 0x0318000a110075a7 */ /* 0x000e62000800017f */
[----:B---3--:R-:W-:-:S05]  /*0f10*/  VIADD R2, R3, 0xffffff80 ;  /* 0xffffff8003027836 */ /* 0x008fca0000000000 */
[----:B------:R-:W-:-:S04]  /*0f20*/  SHF.R.S32.HI R3, RZ, 0x1f, R2 ;  /* 0x0000001fff037819 */ /* 0x000fc80000011402 */
[CC--:B------:R-:W-:Y:S02]  /*0f30*/  LEA.HI R5, R3.reuse, R2.reuse, RZ, 0x7 ;  /* 0x0000000203057211 */ /* 0x0c0fe400078f38ff */
[-C--:B------:R-:W-:Y:S02]  /*0f40*/  LEA.HI R7, R3, R2.reuse, RZ, 0x4 ;  /* 0x0000000203077211 */ /* 0x080fe400078f20ff */
[----:B------:R-:W-:Y:S02]  /*0f50*/  SHF.R.S32.HI R6, RZ, 0x7, R5 ;  /* 0x00000007ff067819 */ /* 0x000fe40000011405 */
[----:B------:R-:W-:Y:S02]  /*0f60*/  LOP3.LUT R5, R5, 0xffffff80, RZ, 0xc0, !PT ;  /* 0xffffff8005057812 */ /* 0x000fe400078ec0ff */
[----:B------:R-:W-:Y:S01]  /*0f70*/  LOP3.LUT R7, R7, 0xffffff0, RZ, 0xc0, !PT ;  /* 0x0ffffff007077812 */ /* 0x000fe200078ec0ff */
[----:B------:R3:W4:Y:S01]  /*0f80*/  SHFL.IDX PT, R13, R6, RZ, 0x1f ;  /* 0x00001fff060d7589 */ /* 0x00072200000e0000 */
[----:B------:R-:W-:Y:S01]  /*0f90*/  LEA.HI R3, R3, R2, RZ, 0x5 ;  /* 0x0000000203037211 */ /* 0x000fe200078f28ff */
[----:B------:R-:W-:Y:S01]  /*0fa0*/  IMAD.IADD R5, R2, 0x1, -R5 ;  /* 0x0000000102057824 */ /* 0x000fe200078e0a05 */
[----:B------:R-:W-:Y:S01]  /*0fb0*/  LEA.HI R8, R6, R6, RZ, 0x1 ;  /* 0x0000000606087211 */ /* 0x000fe200078f08ff */
[----:B------:R-:W-:Y:S01]  /*0fc0*/  IMAD.IADD R7, R2, 0x1, -R7 ;  /* 0x0000000102077824 */ /* 0x000fe200078e0a07 */
[----:B------:R-:W-:-:S02]  /*0fd0*/  SHF.R.S32.HI R11, RZ, 0x5, R3 ;  /* 0x00000005ff0b7819 */ /* 0x000fc40000011403 */
[----:B------:R-:W-:Y:S01]  /*0fe0*/  SHF.R.S32.HI R2, RZ, 0x1f, R3 ;  /* 0x0000001fff027819 */ /* 0x000fe20000011403 */
[----:B-123--:R-:W-:Y:S06]  /*0ff0*/  @P0 BRA `(.L_x_698) ;  /* 0x0000000000080947 */ /* 0x00efec0003800000 */
[----:B------:R-:W1:Y:S02]  /*1000*/  SYNCS.PHASECHK.TRANS64.TRYWAIT P0, [R17+URZ+0x31800], R10 ;  /* 0x0318000a110075a7 */ /* 0x000e64000800017f */
[----:B-1----:R-:W-:Y:S05]  /*1010*/  @!P0 BRA `(.L_x_699) ;  /* 0x000000e000e08947 */ /* 0x002fea0003800000 */
.L_x_698:
[----:B------:R-:W-:Y:S01]  /*1020*/  LOP3.LUT R9, R8, 0x1ffffffe, RZ, 0xc0, !PT ;  /* 0x1ffffffe08097812 */ /* 0x000fe200078ec0ff */
[----:B------:R-:W2:Y:S01]  /*1030*/  LDC.64 R22, c[0x0][0x2e0] ;  /* 0x0000b800ff167b82 */ /* 0x000ea20000000a00 */
[----:B------:R-:W-:Y:S01]  /*1040*/  SHF.R.S32.HI R8, RZ, 0x1f, R5 ;  /* 0x0000001fff087819 */ /* 0x000fe20000011405 */
[----:B------:R-:W-:Y:S01]  /*1050*/  IMAD R19, R6, 0x40, R7 ;  /* 0x0000004006137824 */ /* 0x000fe200078e0207 */
[----:B------:R-:W-:Y:S01]  /*1060*/  LEA.HI R3, R2, R11, RZ, 0x2 ;  /* 0x0000000b02037211 */ /* 0x000fe200078f10ff */
[C---:B------:R-:W-:Y:S01]  /*1070*/  IMAD.IADD R15, R6.reuse, 0x1, -R9 ;  /* 0x00000001060f7824 */ /* 0x040fe200078e0a09 */
[----:B----4-:R-:W-:Y:S01]  /*1080*/  LEA.HI R2, R13, R13, RZ, 0x1 ;  /* 0x0000000d0d027211 */ /* 0x010fe200078f08ff */
[----:B------:R-:W-:Y:S01]  /*1090*/  IMAD R9, R6, 0x800, R5 ;  /* 0x0000080006097824 */ /* 0x000fe200078e0205 */
[----:B------:R-:W-:Y:S01]  /*10a0*/  LEA.HI R7, R8, R5, RZ, 0x2 ;  /* 0x0000000508077211 */ /* 0x000fe200078f10ff */
[----:B------:R-:W-:Y:S01]  /*10b0*/  USHF.R.S32.HI UR4, URZ, 0x1f, UR43 ;  /* 0x0000001f3f047899 */ /* 0x000fe2000801142b */
[----:B------:R-:W-:Y:S01]  /*10c0*/  LOP3.LUT R6, R2, 0xfffffffe, RZ, 0xc0, !PT ;  /* 0xfffffffe02067812 */ /* 0x000fe200078ec0ff */
[----:B------:R-:W-:Y:S01]  /*10d0*/  IMAD.SHL.U32 R2, R9, 0x4, RZ ;  /* 0x0000000409027824 */ /* 0x000fe200078e00ff */
[--C-:B------:R-:W-:Y:S01]  /*10e0*/  SHF.R.S32.HI R9, RZ, 0x2, R7.reuse ;  /* 0x00000002ff097819 */ /* 0x100fe20000011407 */
[----:B------:R-:W-:Y:S01]  /*10f0*/  IMAD.MOV.U32 R232, RZ, RZ, RZ ;  /* 0x000000ffffe87224 */ /* 0x000fe200078e00ff */
[----:B-1----:R-:W-:Y:S01]  /*1100*/  SHF.R.S32.HI R10, RZ, 0x1f, R7 ;  /* 0x0000001fff0a7819 */ /* 0x002fe20000011407 */
[----:B------:R-:W-:Y:S01]  /*1110*/  IMAD.IADD R13, R13, 0x1, -R6 ;  /* 0x000000010d0d7824 */ /* 0x000fe200078e0a06 */
[----:B------:R-:W-:Y:S01]  /*1120*/  LOP3.LUT R12, R3, 0xfffffc, RZ, 0xc0, !PT ;  /* 0x00fffffc030c7812 */ /* 0x000fe200078ec0ff */
[----:B------:R-:W-:Y:S01]  /*1130*/  IMAD R6, R20, UR4, RZ ;  /* 0x0000000414067c24 */ /* 0x000fe2000f8e02ff */
[----:B------:R-:W-:Y:S01]  /*1140*/  LEA.HI R10, R10, R9, RZ, 0x3 ;  /* 0x000000090a0a7211 */ /* 0x000fe200078f18ff */
[----:B------:R-:W-:Y:S01]  /*1150*/  USHF.R.S32.HI UR4, URZ, 0x1f, UR44 ;  /* 0x0000001f3f047899 */ /* 0x000fe2000801142c */
[----:B------:R-:W-:Y:S01]  /*1160*/  SHF.R.S32.HI R3, RZ, 0x1f, R2 ;  /* 0x0000001fff037819 */ /* 0x000fe20000011402 */
[----:B------:R-:W-:Y:S01]  /*1170*/  IMAD.IADD R12, R11, 0x1, -R12 ;  /* 0x000000010b0c7824 */ /* 0x000fe200078e0a0c */
[----:B------:R-:W-:Y:S01]  /*1180*/  LOP3.LUT R10, R10, 0xfffffff8, RZ, 0xc0, !PT ;  /* 0xfffffff80a0a7812 */ /* 0x000fe200078ec0ff */
[----:B------:R-:W-:Y:S01]  /*1190*/  IMAD R11, R21, UR43, R6 ;  /* 0x0000002b150b7c24 */ /* 0x000fe2000f8e0206 */
[----:B------:R-:W-:Y:S01]  /*11a0*/  LOP3.LUT R6, R7, 0x7ffffffc, RZ, 0xc0, !PT ;  /* 0x7ffffffc07067812 */ /* 0x000fe200078ec0ff */
[----:B------:R-:W-:Y:S01]  /*11b0*/  IMAD.WIDE.U32 R2, R20, UR43, R2 ;  /* 0x0000002b14027c25 */ /* 0x000fe2000f8e0002 */
[----:B------:R-:W-:-:S02]  /*11c0*/  LEA.HI R8, R8, R5, RZ, 0x5 ;  /* 0x0000000508087211 */ /* 0x000fc400078f28ff */
[----:B------:R-:W-:Y:S02]  /*11d0*/  CS2R R134, SRZ ;  /* 0x0000000000867805 */ /* 0x000fe4000001ff00 */
[----:B------:R-:W-:Y:S01]  /*11e0*/  LOP3.LUT R235, R0, 0x1, RZ, 0xfc, !PT ;  /* 0x0000000100eb7812 */ /* 0x000fe200078efcff */
[----:B------:R-:W-:Y:S01]  /*11f0*/  IMAD.IADD R231, R9, 0x1, -R10 ;  /* 0x0000000109e77824 */ /* 0x000fe200078e0a0a */
[----:B------:R-:W-:Y:S01]  /*1200*/  SHF.R.S32.HI R8, RZ, 0x5, R8 ;  /* 0x00000005ff087819 */ /* 0x000fe20000011408 */
[----:B------:R-:W-:Y:S01]  /*1210*/  IMAD.IADD R3, R3, 0x1, R11 ;  /* 0x0000000103037824 */ /* 0x000fe200078e020b */
[----:B------:R-:W-:Y:S01]  /*1220*/  CS2R R132, SRZ ;  /* 0x0000000000847805 */ /* 0x000fe2000001ff00 */
[C---:B--2---:R-:W-:Y:S01]  /*1230*/  IMAD R10, R22.reuse, UR4, RZ ;  /* 0x00000004160a7c24 */ /* 0x044fe2000f8e02ff */
[----:B------:R-:W-:Y:S01]  /*1240*/  UIMAD UR4, UR45, -0x50, UR9 ;  /* 0xffffffb02d0478a4 */ /* 0x000fe2000f8e0209 */
[----:B------:R-:W-:Y:S01]  /*1250*/  IMAD.WIDE.U32 R24, R22, UR44, R2 ;  /* 0x0000002c16187c25 */ /* 0x000fe2000f8e0002 */
[----:B------:R-:W-:-:S02]  /*1260*/  CS2R R130, SRZ ;  /* 0x0000000000827805 */ /* 0x000fc4000001ff00 */
[----:B------:R-:W-:Y:S01]  /*1270*/  CS2R R128, SRZ ;  /* 0x0000000000807805 */ /* 0x000fe2000001ff00 */
[----:B------:R-:W-:Y:S01]  /*1280*/  UIADD3 UR5, UR4, 0x1, -UR8 ;  /* 0x0000000104057890 */ /* 0x000fe2000fffe808 */
[----:B------:R-:W-:Y:S01]  /*1290*/  IMAD R10, R23, UR44, R10 ;  /* 0x0000002c170a7c24 */ /* 0x000fe2000f8e020a */
[----:B------:R1:W-:Y:S01]  /*12a0*/  STL.64 [R1], R24 ;  /* 0x0000001801007387 */ /* 0x0003e20000100a00 */
[----:B------:R-:W-:Y:S01]  /*12b0*/  IMAD.MOV.U32 R3, RZ, RZ, R4 ;  /* 0x000000ffff037224 */ /* 0x000fe200078e0004 */
[----:B------:R-:W-:Y:S01]  /*12c0*/  CS2R R126, SRZ ;  /* 0x00000000007e7805 */ /* 0x000fe2000001ff00 */
[----:B------:R-:W-:Y:S01]  /*12d0*/  IMAD.IADD R4, R25, 0x1, R10 ;  /* 0x0000000119047824 */ /* 0x000fe200078e020a */
[----:B------:R-:W-:Y:S01]  /*12e0*/  CS2R R124, SRZ ;  /* 0x00000000007c7805 */ /* 0x000fe2000001ff00 */
[----:B------:R-:W-:Y:S01]  /*12f0*/  IMAD.IADD R6, R5, 0x1, -R6 ;  /* 0x0000000105067824 */ /* 0x000fe200078e0a06 */
[----:B------:R-:W-:Y:S01]  /*1300*/  CS2R R122, SRZ ;  /* 0x00000000007a7805 */ /* 0x000fe2000001ff00 */
[----:B------:R-:W-:Y:S01]  /*1310*/  IMAD R12, R12, 0x10, R19 ;  /* 0x000000100c0c7824 */ /* 0x000fe200078e0213 */
[----:B------:R1:W-:Y:S01]  /*1320*/  STL [R1+0x8], R4 ;  /* 0x0000080401007387 */ /* 0x0003e20000100800 */
[----:B------:R-:W-:Y:S01]  /*1330*/  IMAD R6, R15, 0x4, R6 ;  /* 0x000000040f067824 */ /* 0x000fe200078e0206 */
[----:B------:R-:W-:Y:S01]  /*1340*/  CS2R R120, SRZ ;  /* 0x0000000000787805 */ /* 0x000fe2000001ff00 */
[----:B------:R-:W-:Y:S01]  /*1350*/  IMAD.SHL.U32 R0, R12, 0x8, RZ ;  /* 0x000000080c007824 */ /* 0x000fe200078e00ff */
[----:B------:R-:W-:Y:S01]  /*1360*/  CS2R R118, SRZ ;  /* 0x0000000000767805 */ /* 0x000fe2000001ff00 */
[----:B------:R-:W-:Y:S01]  /*1370*/  IMAD.SHL.U32 R233, R6, 0x2, RZ ;  /* 0x0000000206e97824 */ /* 0x000fe200078e00ff */
[----:B------:R-:W-:Y:S01]  /*1380*/  CS2R R116, SRZ ;  /* 0x0000000000747805 */ /* 0x000fe2000001ff00 */
[----:B------:R-:W-:Y:S01]  /*1390*/  IMAD R231, R8, 0x10, R231 ;  /* 0x0000001008e77824 */ /* 0x000fe200078e02e7 */
[----:B------:R-:W-:Y:S01]  /*13a0*/  CS2R R114, SRZ ;  /* 0x0000000000727805 */ /* 0x000fe2000001ff00 */
[----:B------:R-:W-:Y:S01]  /*13b0*/  IMAD.MOV.U32 R2, RZ, RZ, RZ ;  /* 0x000000ffff027224 */ /* 0x000fe200078e00ff */
[----:B------:R-:W-:Y:S01]  /*13c0*/  IADD3 R234, -R233, UR4, RZ ;  /* 0x00000004e9ea7c10 */ /* 0x000fe2000fffe1ff */
        /* <DEDUP_REMOVED lines=70> */
[----:B------:R-:W-:Y:S01]  /*1830*/  IMAD R0, R0, 0x2, R17 ;  /* 0x0000000200007824 */ /* 0x000fe200078e0211 */
[----:B-1----:R-:W-:-:S07]  /*1840*/  IADD3 R233, -R233, UR5, RZ ;  /* 0x00000005e9e97c10 */ /* 0x002fce000fffe1ff */
.L_x_710:
[----:B------:R-:W-:-:S13]  /*1850*/  ISETP.NE.AND P0, PT, R235, 0x3, PT ;  /* 0x00000003eb00780c */ /* 0x000fda0003f05270 */
[----:B-1----:R-:W-:Y:S05]  /*1860*/  @!P0 BRA `(.L_x_700) ;  /* 0x0000000000048947 */ /* 0x002fea0003800000 */
[----:B------:R-:W-:Y:S01]  /*1870*/  BPT.TRAP 0x1 ;  /* 0x000000040000795c */ /* 0x000fe20000300000 */
.L_x_700:
[----:B------:R-:W-:Y:S01]  /*1880*/  IMAD R16, R2, 0x8, R17 ;  /* 0x0000000802107824 */ /* 0x000fe200078e0211 */
[----:B------:R-:W-:-:S04]  /*1890*/  SHF.L.U32 R7, R232, 0x1f, RZ ;  /* 0x0000001fe8077819 */ /* 0x000fc800000006ff */
[----:B------:R1:W2:Y:S01]  /*18a0*/  SYNCS.PHASECHK.TRANS64.TRYWAIT P1, [R16+URZ+0x31810], R7 ;  /* 0x03181007100075a7 */ /* 0x0002a2000802017f */
[----:B------:R-:W-:Y:S05]  /*18b0*/  @!P0 BRA `(.L_x_701) ;  /* 0x0000000000048947 */ /* 0x000fea0003800000 */
[----:B------:R-:W-:Y:S01]  /*18c0*/  BPT.TRAP 0x1 ;  /* 0x000000040000795c */ /* 0x000fe20000300000 */
.L_x_701:
        /* <DEDUP_REMOVED lines=12> */
.L_x_702:
        /* <DEDUP_REMOVED lines=566> */
[----:B------:R-:W-:-:S04]  /*3cf0*/  IMAD R4, R2, 0x40, R231 ;  /* 0x0000004002047824 */ /* 0x000fc800078e02e7 */
[----:B------:R-:W-:Y:S01]  /*3d00*/  IMAD R6, R4, 0x4, R17 ;  /* 0x0000000404067824 */ /* 0x000fe200078e0211 */
        /* <DEDUP_REMOVED lines=28> */
.L_x_704:
[----:B-1----:R-:W-:-:S04]  /*3ed0*/  SHF.L.U32 R6, R230, 0x1f, RZ ;  /* 0x0000001fe6067819 */ /* 0x002fc800000006ff */
[----:B------:R1:W4:Y:S01]  /*3ee0*/  SYNCS.PHASECHK.TRANS64.TRYWAIT P1, [R17+URZ+0x31830], R6 ;  /* 0x03183006110075a7 */ /* 0x000322000802017f */
[----:B------:R-:W-:Y:S05]  /*3ef0*/  @!P0 BRA `(.L_x_705) ;  /* 0x0000000000048947 */ /* 0x000fea0003800000 */
[----:B------:R-:W-:Y:S01]  /*3f00*/  BPT.TRAP 0x1 ;  /* 0x000000040000795c */ /* 0x000fe20000300000 */
.L_x_705:
[----:B----4-:R-:W-:Y:S05]  /*3f10*/  @P1 BRA `(.L_x_706) ;  /* 0x0000000000081947 */ /* 0x010fea0003800000 */
[----:B------:R-:W4:Y:S02]  /*3f20*/  SYNCS.PHASECHK.TRANS64.TRYWAIT P1, [R17+URZ+0x31830], R6 ;  /* 0x03183006110075a7 */ /* 0x000f24000802017f */
[----:B----4-:R-:W-:Y:S05]  /*3f30*/  @!P1 BRA `(.L_x_707) ;  /* 0x000000b400409947 */ /* 0x010fea0003800000 */
.L_x_706:
[----:B------:R-:W-:Y:S01]  /*3f40*/  VIADD R12, R12, 0xa000 ;  /* 0x0000a0000c0c7836 */ /* 0x000fe20000000000 */
[----:B------:R-:W-:Y:S01]  /*3f50*/  WARPGROUP.ARRIVE ;  /* 0x00000000000079c5 */ /* 0x000fe20000000000 */
[----:B------:R-:W-:Y:S01]  /*3f60*/  VIADD R14, R17, 0x24100 ;  /* 0x00024100110e7836 */ /* 0x000fe20000000000 */
[----:B------:R-:W-:Y:S01]  /*3f70*/  UMOV UR9, 0x40000040 ;  /* 0x4000004000097882 */ /* 0x000fe20000000000 */
[----:B------:R-:W-:Y:S01]  /*3f80*/  UMOV UR11, 0x40000000 ;  /* 0x40000000000b7882 */ /* 0x000fe20000000000 */
[----:B------:R-:W-:Y:S01]  /*3f90*/  SHF.R.U32.HI R12, RZ, 0x4, R12 ;  /* 0x00000004ff0c7819 */ /* 0x000fe2000001160c */
[----:B------:R-:W-:Y:S01]  /*3fa0*/  ULDC UR5, c[0x0][0x75c] ;  /* 0x0001d70000057ab9 */ /* 0x000fe20000000800 */
[----:B------:R-:W-:Y:S01]  /*3fb0*/  SHF.R.U32.HI R14, RZ, 0x4, R14 ;  /* 0x00000004ff0e7819 */ /* 0x000fe2000001160e */
[----:B------:R-:W-:Y:S01]  /*3fc0*/  FMUL.FTZ R10, R24, UR5 ;  /* 0x00000005180a7c20 */ /* 0x000fe20008410000 */
[----:B------:R-:W-:Y:S01]  /*3fd0*/  LOP3.LUT R15, R12, 0x3fff, RZ, 0xc0, !PT ;  /* 0x00003fff0c0f7812 */ /* 0x000fe200078ec0ff */
[----:B------:R-:W-:Y:S01]  /*3fe0*/  FMUL.FTZ R236, R25, UR5 ;  /* 0x0000000519ec7c20 */ /* 0x000fe20008410000 */
[----:B------:R-:W-:Y:S01]  /*3ff0*/  LOP3.LUT R22, R14, 0x3fff, RZ, 0xc0, !PT ;  /* 0x00003fff0e167812 */ /* 0x000fe200078ec0ff */
[----:B------:R-:W-:Y:S01]  /*4000*/  FMUL.FTZ R11, R28, UR5 ;  /* 0x000000051c0b7c20 */ /* 0x000fe20008410000 */
[----:B------:R-:W-:Y:S01]  /*4010*/  LOP3.LUT R15, R15, 0x10000, RZ, 0xfc, !PT ;  /* 0x000100000f0f7812 */ /* 0x000fe200078efcff */
[----:B------:R-:W-:Y:S01]  /*4020*/  FMUL.FTZ R237, R29, UR5 ;  /* 0x000000051ded7c20 */ /* 0x000fe20008410000 */
[----:B------:R-:W-:Y:S01]  /*4030*/  LOP3.LUT R22, R22, 0x10000, RZ, 0xfc, !PT ;  /* 0x0001000016167812 */ /* 0x000fe200078efcff */
[----:B------:R-:W1:Y:S01]  /*4040*/  MUFU.TANH R10, R10 ;  /* 0x0000000a000a7308 */ /* 0x000e620000002400 */
[----:B------:R-:W-:Y:S01]  /*4050*/  R2UR UR10, R15 ;  /* 0x000000000f0a72ca */ /* 0x000fe200000e0000 */
[----:B------:R-:W-:Y:S01]  /*4060*/  IMAD R28, R3, 0x40, R231 ;  /* 0x00000040031c7824 */ /* 0x000fe200078e02e7 */
[----:B------:R-:W-:Y:S01]  /*4070*/  R2UR UR8, R22 ;  /* 0x00000000160872ca */ /* 0x000fe200000e0000 */
[C---:B------:R-:W-:Y:S01]  /*4080*/  VIADD R24, R15.reuse, 0x100 ;  /* 0x000001000f187836 */ /* 0x040fe20000000000 */
[----:B------:R-:W-:Y:S01]  /*4090*/  UMOV UR19, 0x40000000 ;  /* 0x4000000000137882 */ /* 0x000fe20000000000 */
[C---:B------:R-:W-:Y:S01]  /*40a0*/  VIADD R25, R15.reuse, 0x180 ;  /* 0x000001800f197836 */ /* 0x040fe20000000000 */
[----:B------:R-:W-:Y:S01]  /*40b0*/  VIADDMNMX R23, R28, R233, R234, PT ;  /* 0x000000e91c177246 */ /* 0x000fe200038001ea */
[----:B------:R-:W4:Y:S01]  /*40c0*/  MUFU.TANH R236, R236 ;  /* 0x000000ec00ec7308 */ /* 0x000f220000002400 */
[----:B------:R-:W-:Y:S01]  /*40d0*/  R2UR UR13, R24 ;  /* 0x00000000180d72ca */ /* 0x000fe200000e0000 */
[----:B------:R-:W-:Y:S01]  /*40e0*/  VIADD R24, R15, 0x2 ;  /* 0x000000020f187836 */ /* 0x000fe20000000000 */
[C---:B------:R-:W-:Y:S01]  /*40f0*/  ISETP.GT.AND P6, PT, R23.reuse, RZ, PT ;  /* 0x000000ff1700720c */ /* 0x040fe20003fc4270 */
[----:B------:R-:W-:Y:S01]  /*4100*/  UMOV UR17, 0x40000040 ;  /* 0x4000004000117882 */ /* 0x000fe20000000000 */
[----:B------:R-:W-:Y:S01]  /*4110*/  ISETP.GT.AND P1, PT, R23, 0x1, PT ;  /* 0x000000011700780c */ /* 0x000fe20003f24270 */
[----:B------:R-:W-:Y:S01]  /*4120*/  VIADD R29, R15, 0x82 ;  /* 0x000000820f1d7836 */ /* 0x000fe20000000000 */
[C---:B------:R-:W-:Y:S01]  /*4130*/  ISETP.GT.AND P2, PT, R23.reuse, 0x10, PT ;  /* 0x000000101700780c */ /* 0x040fe20003f44270 */
[----:B------:R-:W-:Y:S01]  /*4140*/  HGMMA.64x8x16.F32.BF16 R44, gdesc[UR8], RZ, !UPT, gsb0 ;  /* 0x00000000082c79f0 */ /* 0x000fe2000c0018ff */
[----:B------:R-:W2:Y:S01]  /*4150*/  MUFU.TANH R11, R11 ;  /* 0x0000000b000b7308 */ /* 0x000ea20000002400 */
[C---:B------:R-:W-:Y:S01]  /*4160*/  ISETP.GT.AND P3, PT, R23.reuse, 0x11, PT ;  /* 0x000000111700780c */ /* 0x040fe20003f64270 */
[----:B------:R-:W-:Y:S01]  /*4170*/  UMOV UR11, 0x40000000 ;  /* 0x40000000000b7882 */ /* 0x000fe20000000000 */
[----:B-1----:R-:W-:Y:S01]  /*4180*/  FSEL R14, R10, -INF , P6 ;  /* 0xff8000000a0e7808 */ /* 0x002fe20003000000 */
[----:B------:R-:W-:Y:S01]  /*4190*/  FMUL.FTZ R26, R26, UR5 ;  /* 0x000000051a1a7c20 */ /* 0x000fe20008410000 */
[C---:B------:R-:W-:Y:S01]  /*41a0*/  ISETP.GT.AND P4, PT, R23.reuse, 0x20, PT ;  /* 0x000000201700780c */ /* 0x040fe20003f84270 */
[----:B------:R-:W-:Y:S01]  /*41b0*/  STL [R1+0x14], R97 ;  /* 0x0000146101007387 */ /* 0x000fe20000100800 */
[C---:B------:R-:W-:Y:S01]  /*41c0*/  ISETP.GT.AND P5, PT, R23.reuse, 0x21, PT ;  /* 0x000000211700780c */ /* 0x040fe20003fa4270 */
[----:B------:R-:W1:Y:S01]  /*41d0*/  MUFU.TANH R237, R237 ;  /* 0x000000ed00ed7308 */ /* 0x000e620000002400 */
[----:B----4-:R-:W-:Y:S01]  /*41e0*/  FSEL R12, R236, -INF , P1 ;  /* 0xff800000ec0c7808 */ /* 0x010fe20000800000 */
[----:B------:R-:W-:Y:S01]  /*41f0*/  STL [R1+0x10], R96 ;  /* 0x0000106001007387 */ /* 0x000fe20000100800 */
[C---:B------:R-:W-:Y:S01]  /*4200*/  ISETP.GT.AND P6, PT, R23.reuse, 0x30, PT ;  /* 0x000000301700780c */ /* 0x040fe20003fc4270 */
[----:B------:R-:W-:Y:S01]  /*4210*/  FMUL.FTZ R32, R32, UR5 ;  /* 0x0000000520207c20 */ /* 0x000fe20008410000 */
[----:B------:R-:W-:Y:S01]  /*4220*/  ISETP.GT.AND P1, PT, R23, 0x31, PT ;  /* 0x000000311700780c */ /* 0x000fe20003f24270 */
[----:B------:R4:W-:Y:S01]  /*4230*/  STL [R1+0xc], R16 ;  /* 0x00000c1001007387 */ /* 0x0009e20000100800 */
[----:B------:R-:W-:Y:S01]  /*4240*/  R2UR UR14, R25 ;  /* 0x00000000190e72ca */ /* 0x000fe200000e0000 */
[----:B------:R-:W-:Y:S01]  /*4250*/  VIADD R25, R22, 0x2 ;  /* 0x0000000216197836 */ /* 0x000fe20000000000 */
[----:B--2---:R-:W-:Y:S01]  /*4260*/  FSEL R19, R11, -INF , P2 ;  /* 0xff8000000b137808 */ /* 0x004fe20001000000 */
[----:B------:R-:W-:Y:S01]  /*4270*/  FMUL.FTZ R33, R33, UR5 ;  /* 0x0000000521217c20 */ /* 0x000fe20008410000 */
[----:B------:R-:W-:Y:S01]  /*4280*/  ISETP.GT.AND P2, PT, R23, 0x40, PT ;  /* 0x000000401700780c */ /* 0x000fe20003f44270 */
[----:B------:R-:W-:Y:S01]  /*4290*/  FMUL.FTZ R36, R36, UR5 ;  /* 0x0000000524247c20 */ /* 0x000fe20008410000 */
[----:B------:R-:W-:Y:S01]  /*42a0*/  R2UR UR18, R24 ;  /* 0x00000000181272ca */ /* 0x000fe200000e0000 */
[----:B------:R-:W-:Y:S01]  /*42b0*/  VIADD R24, R15, 0x182 ;  /* 0x000001820f187836 */ /* 0x000fe20000000000 */
[----:B------:R-:W-:Y:S01]  /*42c0*/  R2UR UR16, R25 ;  /* 0x00000000191072ca */ /* 0x000fe200000e0000 */
[----:B------:R-:W-:Y:S01]  /*42d0*/  VIADD R25, R15, 0x202 ;  /* 0x000002020f197836 */ /* 0x000fe20000000000 */
[----:B-1----:R-:W-:Y:S01]  /*42e0*/  FSEL R18, R237, -INF , P3 ;  /* 0xff800000ed127808 */ /* 0x002fe20001800000 */
[----:B----4-:R1:W-:Y:S01]  /*42f0*/  MUFU.TANH R16, R26 ;  /* 0x0000001a00107308 */ /* 0x0103e20000002400 */
[----:B------:R-:W-:Y:S01]  /*4300*/  ISETP.GT.AND P3, PT, R23, 0x41, PT ;  /* 0x000000411700780c */ /* 0x000fe20003f64270 */
[----:B------:R-:W-:Y:S01]  /*4310*/  VIADD R23, R15, 0x80 ;  /* 0x000000800f177836 */ /* 0x000fe20000000000 */
[----:B------:R-:W-:Y:S01]  /*4320*/  R2UR UR30, R29 ;  /* 0x000000001d1e72ca */ /* 0x000fe200000e0000 */
[C---:B------:R-:W-:Y:S01]  /*4330*/  VIADD R29, R15.reuse, 0x4 ;  /* 0x000000040f1d7836 */ /* 0x040fe20000000000 */
[----:B------:R-:W-:Y:S01]  /*4340*/  R2UR UR7, R24 ;  /* 0x00000000180772ca */ /* 0x000fe200000e0000 */
[----:B------:R-:W-:Y:S01]  /*4350*/  VIADD R24, R15, 0x84 ;  /* 0x000000840f187836 */ /* 0x000fe20000000000 */
[----:B------:R-:W-:Y:S01]  /*4360*/  R2UR UR4, R23 ;  /* 0x00000000170472ca */ /* 0x000fe200000e0000 */
[----:B------:R-:W-:Y:S01]  /*4370*/  VIADD R23, R15, 0x200 ;  /* 0x000002000f177836 */ /* 0x000fe20000000000 */
[----:B------:R-:W-:Y:S01]  /*4380*/  R2UR UR6, R25 ;  /* 0x00000000190672ca */ /* 0x000fe200000e0000 */
[----:B------:R-:W-:Y:S01]  /*4390*/  VIADD R25, R15, 0x104 ;  /* 0x000001040f197836 */ /* 0x000fe20000000000 */
[----:B------:R-:W-:Y:S01]  /*43a0*/  R2UR UR29, R29 ;  /* 0x000000001d1d72ca */ /* 0x000fe200000e0000 */
        /* <DEDUP_REMOVED lines=8> */
[----:B------:R-:W-:Y:S01]  /*4430*/  UMOV UR10, UR4 ;  /* 0x00000004000a7c82 */ /* 0x000fe20008000000 */
[----:B------:R-:W-:-:S02]  /*4440*/  WARPGROUP.DEPBAR.LE gsb0, 0x0 ;  /* 0x00008000000079c5 */ /* 0x000fc40000010000 */
[----:B------:R-:W-:Y:S01]  /*4450*/  WARPGROUP.ARRIVE ;  /* 0x00000000000079c5 */ /* 0x000fe20000000000 */
[----:B------:R-:W-:Y:S01]  /*4460*/  VIADD R23, R22, 0x4 ;  /* 0x0000000416177836 */ /* 0x000fe20000000000 */
[----:B------:R-:W-:Y:S01]  /*4470*/  R2UR UR24, R29 ;  /* 0x000000001d1872ca */ /* 0x000fe200000e0000 */
[----:B------:R-:W-:Y:S01]  /*4480*/  VIADD R29, R15, 0x86 ;  /* 0x000000860f1d7836 */ /* 0x000fe20000000000 */
[----:B------:R-:W-:Y:S01]  /*4490*/  R2UR UR23, R24 ;  /* 0x00000000181772ca */ /* 0x000fe200000e0000 */
[C---:B------:R-:W-:Y:S01]  /*44a0*/  VIADD R24, R22.reuse, 0x406 ;  /* 0x0000040616187836 */ /* 0x040fe20000000000 */
[----:B------:R-:W-:Y:S01]  /*44b0*/  HGMMA.64x8x16.F32.BF16 R48, gdesc[UR8], RZ, !UPT, gsb0 ;  /* 0x00000000083079f0 */ /* 0x000fe2000c0018ff */
[----:B------:R-:W-:Y:S01]  /*44c0*/  UMOV UR10, UR13 ;  /* 0x0000000d000a7c82 */ /* 0x000fe20008000000 */
[----:B------:R-:W-:Y:S01]  /*44d0*/  UMOV UR11, 0x40000000 ;  /* 0x40000000000b7882 */ /* 0x000fe20000000000 */
[----:B------:R-:W-:Y:S01]  /*44e0*/  R2UR UR12, R23 ;  /* 0x00000000170c72ca */ /* 0x000fe200000e0000 */
[----:B------:R-:W-:Y:S01]  /*44f0*/  VIADD R23, R15, 0x204 ;  /* 0x000002040f177836 */ /* 0x000fe20000000000 */
[----:B------:R-:W-:Y:S01]  /*4500*/  R2UR UR22, R25 ;  /* 0x00000000191672ca */ /* 0x000fe200000e0000 */
[----:B-1----:R-:W-:Y:S01]  /*4510*/  VIADD R26, R22, 0x602 ;  /* 0x00000602161a7836 */ /* 0x002fe20000000000 */
[----:B------:R-:W-:Y:S01]  /*4520*/  R2UR UR27, R29 ;  /* 0x000000001d1b72ca */ /* 0x000fe200000e0000 */
[----:B------:R-:W-:Y:S01]  /*4530*/  FMUL.FTZ R25, R40, UR5 ;  /* 0x0000000528197c20 */ /* 0x000fe20008410000 */
[----:B------:R-:W-:Y:S01]  /*4540*/  R2UR UR21, R23 ;  /* 0x00000000171572ca */ /* 0x000fe200000e0000 */
[----:B------:R-:W-:Y:S01]  /*4550*/  VIADD R23, R15, 0x106 ;  /* 0x000001060f177836 */ /* 0x000fe20000000000 */
[----:B------:R-:W-:Y:S01]  /*4560*/  IADD3 R225, R233, 0x8, R28 ;  /* 0x00000008e9e17810 */ /* 0x000fe20007ffe01c */
[----:B------:R-:W-:Y:S01]  /*4570*/  FMUL.FTZ R28, R31, UR5 ;  /* 0x000000051f1c7c20 */ /* 0x000fe20008410000 */
[----:B------:R1:W2:Y:S01]  /*4580*/  MUFU.TANH R97, R32 ;  /* 0x0000002000617308 */ /* 0x0002a20000002400 */
[----:B------:R-:W-:Y:S01]  /*4590*/  FMUL.FTZ R41, R41, UR5 ;  /* 0x0000000529297c20 */ /* 0x000fe20008410000 */
[----:B------:R-:W-:Y:S01]  /*45a0*/  R2UR UR26, R23 ;  /* 0x00000000171a72ca */ /* 0x000fe200000e0000 */
[----:B------:R-:W-:Y:S01]  /*45b0*/  VIADD R23, R15, 0x186 ;  /* 0x000001860f177836 */ /* 0x000fe20000000000 */
[----:B------:R-:W-:Y:S01]  /*45c0*/  VIMNMX R225, R234, R225, PT ;  /* 0x000000e1eae17248 */ /* 0x000fe20003fe0100 */
[----:B------:R-:W-:-:S02]  /*45d0*/  VIADD R226, R22, 0x606 ;  /* 0x0000060616e27836 */ /* 0x000fc40000000000 */
[----:B------:R-:W-:Y:S01]  /*45e0*/  FMUL.FTZ R39, R39, UR5 ;  /* 0x0000000527277c20 */ /* 0x000fe20008410000 */
[----:B------:R-:W-:Y:S01]  /*45f0*/  FMUL.FTZ R34, R34, UR5 ;  /* 0x0000000522227c20 */ /* 0x000fe20008410000 */
[----:B------:R-:W-:Y:S01]  /*4600*/  R2UR UR20, R23 ;  /* 0x00000000171472ca */ /* 0x000fe200000e0000 */
[----:B------:R-:W-:Y:S01]  /*4610*/  VIADD R23, R15, 0x206 ;  /* 0x000002060f177836 */ /* 0x000fe20000000000 */
[----:B------:R2:W4:Y:S01]  /*4620*/  MUFU.TANH R96, R36 ;  /* 0x0000002400607308 */ /* 0x0005220000002400 */
[----:B-1----:R-:W-:Y:S01]  /*4630*/  FMUL.FTZ R32, R27, UR5 ;  /* 0x000000051b207c20 */ /* 0x002fe20008410000 */
[----:B------:R-:W-:Y:S01]  /*4640*/  FMUL.FTZ R35, R35, UR5 ;  /* 0x0000000523237c20 */ /* 0x000fe20008410000 */
[----:B------:R-:W-:Y:S01]  /*4650*/  FMUL.FTZ R38, R38, UR5 ;  /* 0x0000000526267c20 */ /* 0x000fe20008410000 */
[----:B------:R-:W-:Y:S01]  /*4660*/  FMUL.FTZ R43, R43, UR5 ;  /* 0x000000052b2b7c20 */ /* 0x000fe20008410000 */
[----:B------:R-:W-:Y:S02]  /*4670*/  IMAD R228, R231, 0x4, R17 ;  /* 0x00000004e7e47824 */ /* 0x000fe400078e0211 */
[----:B------:R-:W-:Y:S01]  /*4680*/  FFMA.FTZ R11, -R11, R11, 1 ;  /* 0x3f8000000b0b7423 */ /* 0x000fe2000001010b */
[----:B------:R-:W-:Y:S01]  /*4690*/  FFMA.FTZ R10, -R10, R10, 1 ;  /* 0x3f8000000a0a7423 */ /* 0x000fe2000001010a */
[----:B------:R-:W-:Y:S01]  /*46a0*/  MUFU.TANH R25, R25 ;  /* 0x0000001900197308 */ /* 0x000fe20000002400 */
[----:B--2---:R-:W-:Y:S01]  /*46b0*/  FSEL R36, R97, -INF , P4 ;  /* 0xff80000061247808 */ /* 0x004fe20002000000 */
[----:B------:R-:W-:Y:S01]  /*46c0*/  FFMA.FTZ R236, -R236, R236, 1 ;  /* 0x3f800000ecec7423 */ /* 0x000fe200000101ec */
[----:B------:R-:W-:Y:S01]  /*46d0*/  ISETP.GT.AND P4, PT, R225, RZ, PT ;  /* 0x000000ffe100720c */ /* 0x000fe20003f84270 */
[----:B------:R-:W-:Y:S01]  /*46e0*/  FFMA.FTZ R237, -R237, R237, 1 ;  /* 0x3f800000eded7423 */ /* 0x000fe200000101ed */
[----:B------:R-:W-:-:S02]  /*46f0*/  MOV R7, UR45 ;  /* 0x0000002d00077c02 */ /* 0x000fc40008000f00 */
[----:B------:R-:W-:Y:S01]  /*4700*/  MOV R6, UR44 ;  /* 0x0000002c00067c02 */ /* 0x000fe20008000f00 */
[----:B------:R-:W1:Y:S01]  /*4710*/  MUFU.TANH R27, R41 ;  /* 0x00000029001b7308 */ /* 0x000e620000002400 */
[----:B----4-:R-:W-:Y:S02]  /*4720*/  FSEL R29, R96, -INF , P6 ;  /* 0xff800000601d7808 */ /* 0x010fe40003000000 */
[----:B------:R-:W-:Y:S02]  /*4730*/  ISETP.GT.AND P6, PT, R225, 0x10, PT ;  /* 0x00000010e100780c */ /* 0x000fe40003fc4270 */
[----:B------:R-:W-:Y:S02]  /*4740*/  MOV R21, UR43 ;  /* 0x0000002b00157c02 */ /* 0x000fe40008000f00 */
[----:B------:R-:W-:Y:S01]  /*4750*/  MOV R20, UR40 ;  /* 0x0000002800147c02 */ /* 0x000fe20008000f00 */
[----:B------:R-:W-:Y:S01]  /*4760*/  MUFU.TANH R28, R28 ;  /* 0x0000001c001c7308 */ /* 0x000fe20000002400 */
[----:B------:R-:W-:-:S02]  /*4770*/  WARPGROUP.DEPBAR.LE gsb0, 0x0 ;  /* 0x00008000000079c5 */ /* 0x000fc40000010000 */
[----:B------:R-:W-:Y:S01]  /*4780*/  WARPGROUP.ARRIVE ;  /* 0x00000000000079c5 */ /* 0x000fe20000000000 */
[----:B------:R-:W-:Y:S02]  /*4790*/  MOV R8, UR46 ;  /* 0x0000002e00087c02 */ /* 0x000fe40008000f00 */
[----:B------:R-:W-:Y:S02]  /*47a0*/  MOV R9, UR47 ;  /* 0x0000002f00097c02 */ /* 0x000fe40008000f00 */
[----:B------:R-:W-:Y:S01]  /*47b0*/  MUFU.TANH R34, R34 ;  /* 0x0000002200227308 */ /* 0x000fe20000002400 */
[----:B------:R-:W-:Y:S01]  /*47c0*/  HGMMA.64x8x16.F32.BF16 R52, gdesc[UR8], RZ, !UPT, gsb0 ;  /* 0x00000000083479f0 */ /* 0x000fe2000c0018ff */
[----:B------:R-:W-:Y:S01]  /*47d0*/  UMOV UR10, UR14 ;  /* 0x0000000e000a7c82 */ /* 0x000fe20008000000 */
[----:B------:R-:W-:Y:S01]  /*47e0*/  UMOV UR11, 0x40000000 ;  /* 0x40000000000b7882 */ /* 0x000fe20000000000 */
[----:B-1----:R-:W-:Y:S02]  /*47f0*/  FSEL R41, R27, -INF , P3 ;  /* 0xff8000001b297808 */ /* 0x002fe40001800000 */
[----:B------:R-:W-:-:S02]  /*4800*/  ISETP.GT.AND P3, PT, R225, 0x21, PT ;  /* 0x00000021e100780c */ /* 0x000fc40003f64270 */
[----:B------:R-:W-:Y:S08]  /*4810*/  MUFU.TANH R35, R35 ;  /* 0x0000002300237308 */ /* 0x000ff00000002400 */
[----:B------:R-:W-:Y:S08]  /*4820*/  MUFU.TANH R38, R38 ;  /* 0x0000002600267308 */ /* 0x000ff00000002400 */
[----:B------:R-:W-:Y:S01]  /*4830*/  MUFU.TANH R43, R43 ;  /* 0x0000002b002b7308 */ /* 0x000fe20000002400 */
[----:B------:R-:W-:-:S02]  /*4840*/  WARPGROUP.DEPBAR.LE gsb0, 0x0 ;  /* 0x00008000000079c5 */ /* 0x000fc40000010000 */
        /* <DEDUP_REMOVED lines=16> */
[----:B------:R-:W-:Y:S01]  /*4950*/  UMOV UR9, UR17 ;  /* 0x0000001100097c82 */ /* 0x000fe20008000000 */
        /* <DEDUP_REMOVED lines=11> */
[----:B------:R-:W-:Y:S01]  /*4a10*/  UMOV UR9, UR17 ;  /* 0x0000001100097c82 */ /* 0x000fe20008000000 */
        /* <DEDUP_REMOVED lines=9> */
[----:B------:R-:W-:Y:S01]  /*4ab0*/  UMOV UR9, UR17 ;  /* 0x0000001100097c82 */ /* 0x000fe20008000000 */
[----:B------:R-:W-:Y:S01]  /*4ac0*/  R2UR UR7, R23 ;  /* 0x00000000170772ca */ /* 0x000fe200000e0000 */
[----:B------:R-:W-:-:S05]  /*4ad0*/  VIADD R23, R15, 0x400 ;  /* 0x000004000f177836 */ /* 0x000fca0000000000 */
[----:B------:R-:W-:Y:S01]  /*4ae0*/  R2UR UR6, R23 ;  /* 0x00000000170672ca */ /* 0x000fe200000e0000 */
[----:B------:R-:W-:Y:S01]  /*4af0*/  VIADD R23, R15, 0x480 ;  /* 0x000004800f177836 */ /* 0x000fe20000000000 */
[----:B------:R-:W-:Y:S02]  /*4b00*/  WARPGROUP.DEPBAR.LE gsb0, 0x0 ;  /* 0x00008000000079c5 */ /* 0x000fe40000010000 */
[----:B------:R-:W-:-:S06]  /*4b10*/  WARPGROUP.ARRIVE ;  /* 0x00000000000079c5 */ /* 0x000fcc0000000000 */
[----:B------:R-:W-:Y:S03]  /*4b20*/  HGMMA.64x8x16.F32.BF16 R216, gdesc[UR8], R216, gsb0 ;  /* 0x0000000008d879f0 */ /* 0x000fe600080018d8 */
        /* <DEDUP_REMOVED lines=9> */
[----:B------:R-:W-:-:S04]  /*4bc0*/  UMOV UR29, 0x40000040 ;  /* 0x40000040001d7882 */ /* 0x000fc80000000000 */
        /* <DEDUP_REMOVED lines=42> */
[----:B------:R-:W-:Y:S01]  /*4e70*/  FMUL.FTZ R24, R37, UR5 ;  /* 0x0000000525187c20 */ /* 0x000fe20008410000 */
[----:B------:R-:W-:Y:S02]  /*4e80*/  FMUL.FTZ R37, R30, UR5 ;  /* 0x000000051e257c20 */ /* 0x000fe40008410000 */
[----:B------:R-:W-:-:S02]  /*4e90*/  R2UR UR25, R23 ;  /* 0x00000000171972ca */ /* 0x000fc400000e0000 */
[----:B------:R1:W2:Y:S08]  /*4ea0*/  MUFU.TANH R23, R33 ;  /* 0x0000002100177308 */ /* 0x0002b00000002400 */
[----:B------:R-:W4:Y:S01]  /*4eb0*/  MUFU.TANH R24, R24 ;  /* 0x0000001800187308 */ /* 0x000f220000002400 */
[----:B-1----:R-:W-:Y:S02]  /*4ec0*/  FSEL R33, R25, -INF , P2 ;  /* 0xff80000019217808 */ /* 0x002fe40001000000 */
[----:B------:R-:W-:-:S05]  /*4ed0*/  ISETP.GT.AND P2, PT, R225, 0x20, PT ;  /* 0x00000020e100780c */ /* 0x000fca0003f44270 */
[----:B------:R-:W1:Y:S01]  /*4ee0*/  MUFU.TANH R37, R37 ;  /* 0x0000002500257308 */ /* 0x000e620000002400 */
[----:B--2---:R-:W-:Y:S02]  /*4ef0*/  FSEL R31, R23, -INF , P5 ;  /* 0xff800000171f7808 */ /* 0x004fe40002800000 */
[C---:B------:R-:W-:Y:S02]  /*4f00*/  ISETP.GT.AND P5, PT, R225.reuse, 0x1, PT ;  /* 0x00000001e100780c */ /* 0x040fe40003fa4270 */
[----:B----4-:R-:W-:Y:S02]  /*4f10*/  FSEL R30, R24, -INF , P1 ;  /* 0xff800000181e7808 */ /* 0x010fe40000800000 */
[----:B------:R-:W-:Y:S02]  /*4f20*/  ISETP.GT.AND P1, PT, R225, 0x11, PT ;  /* 0x00000011e100780c */ /* 0x000fe40003f24270 */
[----:B-1----:R-:W-:Y:S01]  /*4f30*/  FSEL R224, R37, -INF , P6 ;  /* 0xff80000025e07808 */ /* 0x002fe20003000000 */
[----:B------:R-:W-:-:S02]  /*4f40*/  WARPGROUP.DEPBAR.LE gsb0, 0x0 ;  /* 0x00008000000079c5 */ /* 0x000fc40000010000 */
[----:B------:R-:W-:Y:S01]  /*4f50*/  WARPGROUP.ARRIVE ;  /* 0x00000000000079c5 */ /* 0x000fe20000000000 */
[----:B------:R-:W-:-:S05]  /*4f60*/  ISETP.GT.AND P6, PT, R225, 0x40, PT ;  /* 0x00000040e100780c */ /* 0x000fca0003fc4270 */
        /* <DEDUP_REMOVED lines=21> */
[----:B------:R-:W-:Y:S02]  /*50c0*/  FSEL R22, R28, -INF , P1 ;  /* 0xff8000001c167808 */ /* 0x000fe40000800000 */
[----:B------:R-:W-:-:S04]  /*50d0*/  ISETP.GT.AND P1, PT, R225, 0x41, PT ;  /* 0x00000041e100780c */ /* 0x000fc80003f24270 */
[----:B------:R-:W-:Y:S01]  /*50e0*/  FSEL R229, R43, -INF , P1 ;  /* 0xff8000002be57808 */ /* 0x000fe20000800000 */
        /* <DEDUP_REMOVED lines=8> */
[----:B------:R1:W2:Y:S02]  /*5170*/  MUFU.TANH R26, R32 ;  /* 0x00000020001a7308 */ /* 0x0002a40000002400 */
[----:B-1----:R-:W-:Y:S02]  /*5180*/  FSEL R32, R16, -INF , P4 ;  /* 0xff80000010207808 */ /* 0x002fe40002000000 */
[----:B------:R-:W-:-:S02]  /*5190*/  ISETP.GT.AND P4, PT, R225, 0x30, PT ;  /* 0x00000030e100780c */ /* 0x000fc40003f84270 */
[----:B--2---:R-:W-:Y:S02]  /*51a0*/  FSEL R40, R26, -INF , P5 ;  /* 0xff8000001a287808 */ /* 0x004fe40002800000 */
[----:B------:R-:W-:Y:S01]  /*51b0*/  ISETP.GT.AND P5, PT, R225, 0x31, PT ;  /* 0x00000031e100780c */ /* 0x000fe20003fa4270 */
[----:B------:R-:W-:Y:S01]  /*51c0*/  VIADD R225, R15, 0x302 ;  /* 0x000003020fe17836 */ /* 0x000fe20000000000 */
[----:B------:R-:W-:Y:S02]  /*51d0*/  WARPGROUP.DEPBAR.LE gsb0, 0x0 ;  /* 0x00008000000079c5 */ /* 0x000fe40000010000 */
[----:B------:R-:W-:-:S06]  /*51e0*/  WARPGROUP.ARRIVE ;  /* 0x00000000000079c5 */ /* 0x000fcc0000000000 */
[----:B------:R-:W-:Y:S01]  /*51f0*/  HGMMA.64x8x16.F32.BF16 R44, gdesc[UR16], R44, gsb0 ;  /* 0x00000000102c79f0 */ /* 0x000fe2000800182c */
[----:B------:R-:W-:Y:S01]  /*5200*/  UMOV UR18, UR4 ;  /* 0x0000000400127c82 */ /* 0x000fe20008000000 */
[----:B------:R-:W-:Y:S01]  /*5210*/  UMOV UR19, 0x40000000 ;  /* 0x4000000000137882 */ /* 0x000fe20000000000 */
[----:B------:R-:W-:Y:S02]  /*5220*/  R2UR UR4, R226 ;  /* 0x00000000e20472ca */ /* 0x000fe400000e0000 */
[----:B------:R-:W-:-:S11]  /*5230*/  FSEL R226, R34, -INF , P2 ;  /* 0xff80000022e27808 */ /* 0x000fd60001000000 */
        /* <DEDUP_REMOVED lines=98> */
[----:B------:R-:W-:Y:S01]  /*5860*/  R2UR UR12, R225 ;  /* 0x00000000e10c72ca */ /* 0x000fe200000e0000 */
[----:B------:R-:W-:Y:S01]  /*5870*/  VIADD R225, R15, 0x500 ;  /* 0x000005000fe17836 */ /* 0x000fe20000000000 */
[----:B------:R-:W-:Y:S02]  /*5880*/  WARPGROUP.DEPBAR.LE gsb0, 0x0 ;  /* 0x00008000000079c5 */ /* 0x000fe40000010000 */
[----:B------:R-:W-:-:S06]  /*5890*/  WARPGROUP.ARRIVE ;  /* 0x00000000000079c5 */ /* 0x000fcc0000000000 */
[----:B------:R-:W-:Y:S01]  /*58a0*/  HGMMA.64x8x16.F32.BF16 R220, gdesc[UR16], R220, gsb0 ;  /* 0x0000000010dc79f0 */ /* 0x000fe200080018dc */
        /* <DEDUP_REMOVED lines=215> */
[----:B------:R-:W-:Y:S01]  /*6620*/  R2UR UR16, R225 ;  /* 0x00000000e11072ca */ /* 0x000fe200000e0000 */
[----:B------:R-:W-:Y:S01]  /*6630*/  VIADD R225, R15, 0x984 ;  /* 0x000009840fe17836 */ /* 0x000fe20000000000 */
[----:B------:R-:W-:Y:S02]  /*6640*/  ULDC UR19, c[0x0][0x744] ;  /* 0x0001d10000137ab9 */ /* 0x000fe40000000800 */
[--C-:B------:R-:W-:Y:S01]  /*6650*/  FFMA.FTZ R14, R14, UR19, -R5.reuse ;  /* 0x000000130e0e7c23 */ /* 0x100fe20008010805 */
[--C-:B------:R-:W-:Y:S01]  /*6660*/  FFMA.FTZ R12, R12, UR19, -R5.reuse ;  /* 0x000000130c0c7c23 */ /* 0x100fe20008010805 */
[----:B------:R-:W-:Y:S01]  /*6670*/  R2UR UR17, R225 ;  /* 0x00000000e11172ca */ /* 0x000fe200000e0000 */
[----:B------:R-:W-:Y:S02]  /*6680*/  VIADD R225, R15, 0x786 ;  /* 0x000007860fe17836 */ /* 0x000fe40000000000 */
[--C-:B------:R-:W-:Y:S01]  /*6690*/  FFMA.FTZ R19, R19, UR19, -R5.reuse ;  /* 0x0000001313137c23 */ /* 0x100fe20008010805 */
[--C-:B------:R-:W-:Y:S01]  /*66a0*/  FFMA.FTZ R18, R18, UR19, -R5.reuse ;  /* 0x0000001312127c23 */ /* 0x100fe20008010805 */
[--C-:B------:R-:W-:Y:S01]  /*66b0*/  FFMA.FTZ R36, R36, UR19, -R5.reuse ;  /* 0x0000001324247c23 */ /* 0x100fe20008010805 */
[----:B------:R-:W-:Y:S01]  /*66c0*/  FFMA.FTZ R31, R31, UR19, -R5 ;  /* 0x000000131f1f7c23 */ /* 0x000fe20008010805 */
[----:B------:R-:W-:Y:S01]  /*66d0*/  R2UR UR30, R225 ;  /* 0x00000000e11e72ca */ /* 0x000fe200000e0000 */
[----:B------:R-:W-:-:S02]  /*66e0*/  VIADD R225, R15, 0x806 ;  /* 0x000008060fe17836 */ /* 0x000fc40000000000 */
[--C-:B------:R-:W-:Y:S01]  /*66f0*/  FFMA.FTZ R29, R29, UR19, -R5.reuse ;  /* 0x000000131d1d7c23 */ /* 0x100fe20008010805 */
[--C-:B------:R-:W-:Y:S01]  /*6700*/  FFMA.FTZ R30, R30, UR19, -R5.reuse ;  /* 0x000000131e1e7c23 */ /* 0x100fe20008010805 */
[--C-:B------:R-:W-:Y:S01]  /*6710*/  FFMA.FTZ R33, R33, UR19, -R5.reuse ;  /* 0x0000001321217c23 */ /* 0x100fe20008010805 */
[----:B------:R-:W-:Y:S01]  /*6720*/  FFMA.FTZ R41, R41, UR19, -R5 ;  /* 0x0000001329297c23 */ /* 0x000fe20008010805 */
[----:B------:R-:W-:Y:S01]  /*6730*/  R2UR UR26, R225 ;  /* 0x00000000e11a72ca */ /* 0x000fe200000e0000 */
[----:B------:R-:W-:Y:S02]  /*6740*/  VIADD R225, R15, 0x886 ;  /* 0x000008860fe17836 */ /* 0x000fe40000000000 */
[--C-:B---3--:R-:W-:Y:S01]  /*6750*/  FFMA.FTZ R227, R22, UR19, -R4.reuse ;  /* 0x0000001316e37c23 */ /* 0x108fe20008010804 */
[----:B------:R-:W-:Y:S01]  /*6760*/  FSEL R22, R35, -INF , P3 ;  /* 0xff80000023167808 */ /* 0x000fe20001800000 */
[--C-:B------:R-:W-:Y:S01]  /*6770*/  FFMA.FTZ R32, R32, UR19, -R4.reuse ;  /* 0x0000001320207c23 */ /* 0x100fe20008010804 */
[----:B------:R-:W-:Y:S01]  /*6780*/  FSEL R5, R38, -INF , P4 ;  /* 0xff80000026057808 */ /* 0x000fe20002000000 */
[----:B------:R-:W-:Y:S01]  /*6790*/  FFMA.FTZ R40, R40, UR19, -R4 ;  /* 0x0000001328287c23 */ /* 0x000fe20008010804 */
[----:B------:R-:W-:Y:S01]  /*67a0*/  R2UR UR24, R225 ;  /* 0x00000000e11872ca */ /* 0x000fe200000e0000 */
[----:B------:R-:W-:-:S02]  /*67b0*/  VIADD R225, R15, 0x906 ;  /* 0x000009060fe17836 */ /* 0x000fc40000000000 */
[--C-:B------:R-:W-:Y:S01]  /*67c0*/  FFMA.FTZ R224, R224, UR19, -R4.reuse ;  /* 0x00000013e0e07c23 */ /* 0x100fe20008010804 */
[----:B------:R-:W-:Y:S02]  /*67d0*/  VIADD R15, R15, 0x986 ;  /* 0x000009860f0f7836 */ /* 0x000fe40000000000 */
[--C-:B------:R-:W-:Y:S01]  /*67e0*/  FFMA.FTZ R226, R226, UR19, -R4.reuse ;  /* 0x00000013e2e27c23 */ /* 0x100fe20008010804 */
[--C-:B------:R-:W-:Y:S01]  /*67f0*/  FFMA.FTZ R22, R22, UR19, -R4.reuse ;  /* 0x0000001316167c23 */ /* 0x100fe20008010804 */
[----:B------:R-:W-:Y:S01]  /*6800*/  R2UR UR18, R225 ;  /* 0x00000000e11272ca */ /* 0x000fe200000e0000 */
[--C-:B------:R-:W-:Y:S01]  /*6810*/  FFMA.FTZ R5, R5, UR19, -R4.reuse ;  /* 0x0000001305057c23 */ /* 0x100fe20008010804 */
[----:B------:R-:W-:Y:S01]  /*6820*/  FFMA.FTZ R229, R229, UR19, -R4 ;  /* 0x00000013e5e57c23 */ /* 0x000fe20008010804 */
[----:B------:R-:W-:Y:S08]  /*6830*/  MUFU.EX2 R31, R31 ;  /* 0x0000001f001f7308 */ /* 0x000ff00000000800 */
[----:B------:R-:W-:Y:S01]  /*6840*/  MUFU.EX2 R30, R30 ;  /* 0x0000001e001e7308 */ /* 0x000fe20000000800 */
[----:B------:R-:W-:-:S02]  /*6850*/  WARPGROUP.DEPBAR.LE gsb0, 0x0 ;  /* 0x00008000000079c5 */ /* 0x000fc40000010000 */
[----:B------:R-:W-:-:S05]  /*6860*/  WARPGROUP.ARRIVE ;  /* 0x00000000000079c5 */ /* 0x000fca0000000000 */
[----:B------:R-:W-:Y:S01]  /*6870*/  MUFU.EX2 R41, R41 ;  /* 0x0000002900297308 */ /* 0x000fe20000000800 */
[----:B------:R-:W-:Y:S01]  /*6880*/  HGMMA.64x8x16.F32.BF16 R216, gdesc[UR8], R216, gsb0 ;  /* 0x0000000008d879f0 */ /* 0x000fe200080018d8 */
[----:B------:R-:W-:Y:S01]  /*6890*/  UMOV UR10, UR21 ;  /* 0x00000015000a7c82 */ /* 0x000fe20008000000 */
[----:B------:R-:W-:Y:S01]  /*68a0*/  UMOV UR11, 0x40000000 ;  /* 0x40000000000b7882 */ /* 0x000fe20000000000 */
[----:B------:R-:W-:Y:S01]  /*68b0*/  FFMA.FTZ R23, -R23, R23, 1 ;  /* 0x3f80000017177423 */ /* 0x000fe20000010117 */
[----:B------:R-:W-:Y:S01]  /*68c0*/  FFMA.FTZ R24, -R24, R24, 1 ;  /* 0x3f80000018187423 */ /* 0x000fe20000010118 */
[----:B------:R-:W-:Y:S02]  /*68d0*/  FFMA.FTZ R27, -R27, R27, 1 ;  /* 0x3f8000001b1b7423 */ /* 0x000fe4000001011b */
[----:B------:R-:W-:Y:S01]  /*68e0*/  MUFU.EX2 R14, R14 ;  /* 0x0000000e000e7308 */ /* 0x000fe20000000800 */
[----:B------:R-:W-:-:S07]  /*68f0*/  FFMA.FTZ R28, -R28, R28, 1 ;  /* 0x3f8000001c1c7423 */ /* 0x000fce000001011c */
[----:B------:R-:W-:Y:S01]  /*6900*/  MUFU.EX2 R12, R12 ;  /* 0x0000000c000c7308 */ /* 0x000fe20000000800 */
[----:B------:R-:W-:-:S07]  /*6910*/  FFMA.FTZ R34, -R34, R34, 1 ;  /* 0x3f80000022227423 */ /* 0x000fce0000010122 */
[----:B------:R-:W-:Y:S08]  /*6920*/  MUFU.EX2 R18, R18 ;  /* 0x0000001200127308 */ /* 0x000ff00000000800 */
[----:B------:R-:W-:Y:S01]  /*6930*/  MUFU.EX2 R19, R19 ;  /* 0x0000001300137308 */ /* 0x000fe20000000800 */
[----:B------:R-:W-:-:S07]  /*6940*/  FFMA.FTZ R26, -R26, R26, 1 ;  /* 0x3f8000001a1a7423 */ /* 0x000fce000001011a */
[----:B------:R-:W-:Y:S08]  /*6950*/  MUFU.EX2 R36, R36 ;  /* 0x0000002400247308 */ /* 0x000ff00000000800 */
[----:B------:R-:W-:Y:S01]  /*6960*/  MUFU.EX2 R29, R29 ;  /* 0x0000001d001d7308 */ /* 0x000fe20000000800 */
[----:B------:R-:W-:Y:S02]  /*6970*/  WARPGROUP.DEPBAR.LE gsb0, 0x0 ;  /* 0x00008000000079c5 */ /* 0x000fe40000010000 */
[----:B------:R-:W-:-:S05]  /*6980*/  WARPGROUP.ARRIVE ;  /* 0x00000000000079c5 */ /* 0x000fca0000000000 */
[----:B------:R-:W-:Y:S01]  /*6990*/  MUFU.EX2 R33, R33 ;  /* 0x0000002100217308 */ /* 0x000fe20000000800 */
[----:B------:R-:W-:Y:S01]  /*69a0*/  HGMMA.64x8x16.F32.BF16 R220, gdesc[UR8], R220, gsb0 ;  /* 0x0000000008dc79f0 */ /* 0x000fe200080018dc */
[----:B------:R-:W-:Y:S01]  /*69b0*/  UMOV UR10, UR7 ;  /* 0x00000007000a7c82 */ /* 0x000fe20008000000 */
[----:B------:R-:W-:Y:S01]  /*69c0*/  UMOV UR11, 0x40000000 ;  /* 0x40000000000b7882 */ /* 0x000fe20000000000 */
[----:B------:R-:W-:Y:S01]  /*69d0*/  UMOV UR8, UR15 ;  /* 0x0000000f00087c82 */ /* 0x000fe20008000000 */
[----:B------:R-:W-:Y:S01]  /*69e0*/  UMOV UR9, 0x40000040 ;  /* 0x4000004000097882 */ /* 0x000fe20000000000 */
        /* <DEDUP_REMOVED lines=9> */
[----:B------:R-:W-:Y:S02]  /*6a80*/  WARPGROUP.DEPBAR.LE gsb0, 0x0 ;  /* 0x00008000000079c5 */ /* 0x000fe40000010000 */
[----:B------:R-:W-:-:S06]  /*6a90*/  WARPGROUP.ARRIVE ;  /* 0x00000000000079c5 */ /* 0x000fcc0000000000 */
[----:B------:R-:W-:Y:S01]  /*6aa0*/  HGMMA.64x8x16.F32.BF16 R48, gdesc[UR8], R48, gsb0 ;  /* 0x00000000083079f0 */ /* 0x000fe20008001830 */
[----:B------:R-:W-:Y:S01]  /*6ab0*/  UMOV UR10, UR25 ;  /* 0x00000019000a7c82 */ /* 0x000fe20008000000 */
[----:B------:R-:W-:Y:S01]  /*6ac0*/  UMOV UR11, 0x40000000 ;  /* 0x40000000000b7882 */ /* 0x000fe20000000000 */
[----:B------:R-:W-:Y:S02]  /*6ad0*/  R2UR UR25, R15 ;  /* 0x000000000f1972ca */ /* 0x000fe400000e0000 */
[----:B------:R1:W2:Y:S02]  /*6ae0*/  MUFU.TANH R15, R39 ;  /* 0x00000027000f7308 */ /* 0x0002a40000002400 */
[----:B-1----:R-:W-:-:S06]  /*6af0*/  FMUL.FTZ R39, R42, UR5 ;  /* 0x000000052a277c20 */ /* 0x002fcc0008410000 */
[----:B------:R-:W1:Y:S01]  /*6b00*/  MUFU.TANH R39, R39 ;  /* 0x0000002700277308 */ /* 0x000e620000002400 */
[----:B--2---:R-:W-:-:S05]  /*6b10*/  FSEL R42, R15, -INF , P5 ;  /* 0xff8000000f2a7808 */ /* 0x004fca0002800000 */
[----:B------:R-:W-:Y:S01]  /*6b20*/  FFMA.FTZ R42, R42, UR19, -R4 ;  /* 0x000000132a2a7c23 */ /* 0x000fe20008010804 */
[----:B-1----:R-:W-:-:S05]  /*6b30*/  FSEL R225, R39, -INF , P6 ;  /* 0xff80000027e17808 */ /* 0x002fca0003000000 */
[----:B------:R-:W-:Y:S01]  /*6b40*/  FFMA.FTZ R225, R225, UR19, -R4 ;  /* 0x00000013e1e17c23 */ /* 0x000fe20008010804 */
        /* <DEDUP_REMOVED lines=24> */
[----:B------:R-:W-:Y:S01]  /*6cd0*/  UMOV UR21, UR9 ;  /* 0x0000000900157c82 */ /* 0x000fe20008000000 */
[----:B------:R-:W-:-:S02]  /*6ce0*/  WARPGROUP.DEPBAR.LE gsb0, 0x0 ;  /* 0x00008000000079c5 */ /* 0x000fc40000010000 */
[----:B------:R-:W-:-:S06]  /*6cf0*/  WARPGROUP.ARRIVE ;  /* 0x00000000000079c5 */ /* 0x000fcc0000000000 */
[----:B------:R-:W-:Y:S01]  /*6d00*/  HGMMA.64x8x16.F32.BF16 R44, gdesc[UR8], R44, gsb0 ;  /* 0x00000000082c79f0 */ /* 0x000fe2000800182c */
[----:B------:R-:W-:Y:S01]  /*6d10*/  UMOV UR10, UR12 ;  /* 0x0000000c000a7c82 */ /* 0x000fe20008000000 */
[----:B------:R-:W-:Y:S01]  /*6d20*/  UMOV UR11, 0x40000000 ;  /* 0x40000000000b7882 */ /* 0x000fe20000000000 */
[----:B------:R-:W-:Y:S01]  /*6d30*/  UMOV UR12, UR8 ;  /* 0x00000008000c7c82 */ /* 0x000fe20008000000 */
[----:B------:R-:W-:Y:S02]  /*6d40*/  WARPGROUP.DEPBAR.LE gsb0, 0x0 ;  /* 0x00008000000079c5 */ /* 0x000fe40000010000 */
[----:B------:R-:W-:-:S06]  /*6d50*/  WARPGROUP.ARRIVE ;  /* 0x00000000000079c5 */ /* 0x000fcc0000000000 */
[----:B------:R-:W-:Y:S03]  /*6d60*/  HGMMA.64x8x16.F32.BF16 R48, gdesc[UR8], R48, gsb0 ;  /* 0x00000000083079f0 */ /* 0x000fe60008001830 */
        /* <DEDUP_REMOVED lines=20> */
[----:B------:R-:W-:Y:S08]  /*6eb0*/  MUFU.EX2 R32, R32 ;  /* 0x0000002000207308 */ /* 0x000ff00000000800 */
[----:B------:R-:W-:Y:S08]  /*6ec0*/  MUFU.EX2 R224, R224 ;  /* 0x000000e000e07308 */ /* 0x000ff00000000800 */
[----:B------:R-:W2:Y:S01]  /*6ed0*/  MUFU.EX2 R227, R227 ;  /* 0x000000e300e37308 */ /* 0x000ea20000000800 */
[--C-:B-1----:R-:W-:Y:S01]  /*6ee0*/  FADD.FTZ R44, R44, -R4.reuse ;  /* 0x800000042c2c7221 */ /* 0x102fe20000010000 */
[----:B------:R-:W-:-:S06]  /*6ef0*/  FADD.FTZ R45, R45, -R4 ;  /* 0x800000042d2d7221 */ /* 0x000fcc0000010000 */
[----:B------:R-:W1:Y:S01]  /*6f00*/  MUFU.EX2 R22, R22 ;  /* 0x0000001600167308 */ /* 0x000e620000000800 */
[----:B------:R-:W-:Y:S01]  /*6f10*/  FFMA.FTZ R35, -R35, R35, 1 ;  /* 0x3f80000023237423 */ /* 0x000fe20000010123 */
[----:B------:R-:W-:Y:S01]  /*6f20*/  FMUL.FTZ R44, R14, R44 ;  /* 0x0000002c0e2c7220 */ /* 0x000fe20000410000 */
[----:B------:R-:W-:-:S05]  /*6f30*/  FMUL.FTZ R45, R12, R45 ;  /* 0x0000002d0c2d7220 */ /* 0x000fca0000410000 */
[----:B------:R-:W3:Y:S01]  /*6f40*/  MUFU.EX2 R40, R40 ;  /* 0x0000002800287308 */ /* 0x000ee20000000800 */
[----:B------:R-:W-:Y:S01]  /*6f50*/  FFMA.FTZ R43, -R43, R43, 1 ;  /* 0x3f8000002b2b7423 */ /* 0x000fe2000001012b */
[----:B------:R-:W-:Y:S01]  /*6f60*/  FMUL.FTZ R10, R10, R44 ;  /* 0x0000002c0a0a7220 */ /* 0x000fe20000410000 */
[----:B------:R-:W-:-:S05]  /*6f70*/  FFMA.FTZ R44, -R97, R97, 1 ;  /* 0x3f800000612c7423 */ /* 0x000fca0000010161 */
[----:B------:R-:W4:Y:S01]  /*6f80*/  MUFU.EX2 R226, R226 ;  /* 0x000000e200e27308 */ /* 0x000f220000000800 */
[----:B------:R-:W-:Y:S02]  /*6f90*/  WARPGROUP.DEPBAR.LE gsb0, 0x0 ;  /* 0x00008000000079c5 */ /* 0x000fe40000010000 */
[----:B------:R-:W-:Y:S01]  /*6fa0*/  WARPGROUP.ARRIVE ;  /* 0x00000000000079c5 */ /* 0x000fe20000000000 */
[--C-:B------:R-:W-:Y:S01]  /*6fb0*/  FADD.FTZ R48, R48, -R4.reuse ;  /* 0x8000000430307221 */ /* 0x100fe20000010000 */
[----:B------:R-:W-:Y:S01]  /*6fc0*/  FADD.FTZ R49, R49, -R4 ;  /* 0x8000000431317221 */ /* 0x000fe20000010000 */
[----:B------:R-:W-:Y:S01]  /*6fd0*/  FFMA.FTZ R15, -R15, R15, 1 ;  /* 0x3f8000000f0f7423 */ /* 0x000fe2000001010f */
[----:B------:R-:W-:Y:S01]  /*6fe0*/  FMUL.FTZ R236, R236, R45 ;  /* 0x0000002decec7220 */ /* 0x000fe20000410000 */
[----:B------:R-:W4:Y:S01]  /*6ff0*/  MUFU.EX2 R225, R225 ;  /* 0x000000e100e17308 */ /* 0x000f220000000800 */
[----:B------:R-:W-:Y:S01]  /*7000*/  HGMMA.64x8x16.F32.BF16 R52, gdesc[UR28], R52, gsb0 ;  /* 0x000000001c3479f0 */ /* 0x000fe20008001834 */
[----:B------:R-:W-:Y:S01]  /*7010*/  UMOV UR30, UR25 ;  /* 0x00000019001e7c82 */ /* 0x000fe20008000000 */
[----:B------:R-:W-:Y:S01]  /*7020*/  UMOV UR31, 0x40000000 ;  /* 0x40000000001f7882 */ /* 0x000fe20000000000 */
[----:B------:R-:W-:Y:S01]  /*7030*/  FMUL.FTZ R49, R18, R49 ;  /* 0x0000003112317220 */ /* 0x000fe20000410000 */
[----:B------:R-:W-:Y:S01]  /*7040*/  FMUL.FTZ R48, R19, R48 ;  /* 0x0000003013307220 */ /* 0x000fe20000410000 */
[----:B------:R-:W-:Y:S01]  /*7050*/  FFMA.FTZ R25, -R25, R25, 1 ;  /* 0x3f80000019197423 */ /* 0x000fe20000010119 */
[----:B------:R-:W-:Y:S01]  /*7060*/  FFMA.FTZ R38, -R38, R38, 1 ;  /* 0x3f80000026267423 */ /* 0x000fe20000010126 */
[----:B------:R-:W-:Y:S01]  /*7070*/  UMOV UR57, 0x40000040 ;  /* 0x4000004000397882 */ /* 0x000fe20000000000 */
        /* <DEDUP_REMOVED lines=11> */
[----:B------:R1:W5:Y:S01]  /*7130*/  LDL.LU R97, [R1+0x14] ;  /* 0x0000140001617983 */ /* 0x0003620000300800 */
[----:B------:R-:W-:-:S02]  /*7140*/  WARPGROUP.DEPBAR.LE gsb0, 0x0 ;  /* 0x00008000000079c5 */ /* 0x000fc40000010000 */
[----:B------:R-:W-:Y:S01]  /*7150*/  WARPGROUP.ARRIVE ;  /* 0x00000000000079c5 */ /* 0x000fe20000000000 */
[----:B------:R-:W-:Y:S01]  /*7160*/  F2FP.BF16.F32.PACK_AB R18, R18, R19 ;  /* 0x000000131212723e */ /* 0x000fe200000010ff */
[----:B------:R-:W-:Y:S01]  /*7170*/  FMUL.FTZ R11, R11, R48 ;  /* 0x000000300b0b7220 */ /* 0x000fe20000410000 */
[----:B------:R-:W-:Y:S01]  /*7180*/  FFMA.FTZ R45, -R96, R96, 1 ;  /* 0x3f800000602d7423 */ /* 0x000fe20000010160 */
[----:B------:R-:W-:Y:S02]  /*7190*/  FMUL.FTZ R49, R237, R49 ;  /* 0x00000031ed317220 */ /* 0x000fe40000410000 */
[----:B------:R-:W-:Y:S01]  /*71a0*/  HGMMA.64x8x16.F32.BF16 R216, gdesc[UR16], R216, gsb0 ;  /* 0x0000000010d879f0 */ /* 0x000fe200080018d8 */
[--C-:B------:R-:W-:Y:S01]  /*71b0*/  FADD.FTZ R53, R53, -R4.reuse ;  /* 0x8000000435357221 */ /* 0x100fe20000010000 */
[----:B------:R-:W-:Y:S01]  /*71c0*/  FADD.FTZ R52, R52, -R4 ;  /* 0x8000000434347221 */ /* 0x000fe20000010000 */
[----:B--2---:R-:W-:Y:S01]  /*71d0*/  F2FP.BF16.F32.PACK_AB R19, R227, R224 ;  /* 0x000000e0e313723e */ /* 0x004fe200000010ff */
[----:B------:R-:W-:Y:S01]  /*71e0*/  VIADD R48, R17, 0x24100 ;  /* 0x0002410011307836 */ /* 0x000fe20000000000 */
[----:B------:R-:W-:Y:S01]  /*71f0*/  F2FP.BF16.F32.PACK_AB R10, R236, R10 ;  /* 0x0000000aec0a723e */ /* 0x000fe200000010ff */
[----:B------:R-:W-:Y:S01]  /*7200*/  UMOV UR33, UR57 ;  /* 0x0000003900217c82 */ /* 0x000fe20008000000 */
[----:B------:R-:W-:Y:S01]  /*7210*/  UMOV UR9, UR57 ;  /* 0x0000003900097c82 */ /* 0x000fe20008000000 */
[----:B------:R-:W-:Y:S01]  /*7220*/  UMOV UR13, UR57 ;  /* 0x00000039000d7c82 */ /* 0x000fe20008000000 */
[----:B------:R-:W-:Y:S01]  /*7230*/  UMOV UR47, UR35 ;  /* 0x00000023002f7c82 */ /* 0x000fe20008000000 */
[----:B------:R2:W5:Y:S01]  /*7240*/  LDL.LU R96, [R1+0x10] ;  /* 0x0000100001607983 */ /* 0x0005620000300800 */
[----:B------:R-:W-:-:S02]  /*7250*/  WARPGROUP.DEPBAR.LE gsb0, 0x0 ;  /* 0x00008000000079c5 */ /* 0x000fc40000010000 */
[----:B------:R-:W-:-:S06]  /*7260*/  WARPGROUP.ARRIVE ;  /* 0x00000000000079c5 */ /* 0x000fcc0000000000 */
[----:B------:R-:W-:Y:S01]  /*7270*/  HGMMA.64x8x16.F32.BF16 R220, gdesc[UR28], R220, gsb0 ;  /* 0x000000001cdc79f0 */ /* 0x000fe200080018dc */
[----:B------:R-:W-:Y:S01]  /*7280*/  FMUL.FTZ R53, R31, R53 ;  /* 0x000000351f357220 */ /* 0x000fe20000410000 */
[--C-:B------:R-:W-:Y:S01]  /*7290*/  FADD.FTZ R217, R217, -R4.reuse ;  /* 0x80000004d9d97221 */ /* 0x100fe20000010000 */
[--C-:B------:R-:W-:Y:S02]  /*72a0*/  FADD.FTZ R216, R216, -R4.reuse ;  /* 0x80000004d8d87221 */ /* 0x100fe40000010000 */
[----:B------:R-:W-:Y:S01]  /*72b0*/  FMUL.FTZ R23, R23, R53 ;  /* 0x0000003517177220 */ /* 0x000fe20000410000 */
[----:B------:R-:W-:Y:S01]  /*72c0*/  FMUL.FTZ R217, R30, R217 ;  /* 0x000000d91ed97220 */ /* 0x000fe20000410000 */
[----:B------:R-:W-:Y:S02]  /*72d0*/  WARPGROUP.DEPBAR.LE gsb0, 0x0 ;  /* 0x00008000000079c5 */ /* 0x000fe40000010000 */
[----:B------:R-:W3:Y:S01]  /*72e0*/  LDS R228, [R228+0x2c320] ;  /* 0x02c32000e4e47984 */ /* 0x000ee20000000800 */
[--C-:B------:R-:W-:Y:S01]  /*72f0*/  FADD.FTZ R220, R220, -R4.reuse ;  /* 0x80000004dcdc7221 */ /* 0x100fe20000010000 */
[----:B------:R-:W-:Y:S01]  /*7300*/  FADD.FTZ R4, R221, -R4 ;  /* 0x80000004dd047221 */ /* 0x000fe20000010000 */
[----:B------:R-:W-:-:S03]  /*7310*/  FMUL.FTZ R24, R24, R217 ;  /* 0x000000d918187220 */ /* 0x000fc60000410000 */
[----:B------:R-:W-:-:S04]  /*7320*/  FMUL.FTZ R4, R41, R4 ;  /* 0x0000000429047220 */ /* 0x000fc80000410000 */
[----:B------:R-:W-:Y:S01]  /*7330*/  FMUL.FTZ R27, R27, R4 ;  /* 0x000000041b1b7220 */ /* 0x000fe20000410000 */
[--C-:B---3--:R-:W-:Y:S01]  /*7340*/  FADD.FTZ R53, R46, -R228.reuse ;  /* 0x800000e42e357221 */ /* 0x108fe20000010000 */
[----:B------:R-:W-:Y:S01]  /*7350*/  FFMA.FTZ R46, -R16, R16, 1 ;  /* 0x3f800000102e7423 */ /* 0x000fe20000010110 */
[--C-:B------:R-:W-:Y:S01]  /*7360*/  FADD.FTZ R217, R50, -R228.reuse ;  /* 0x800000e432d97221 */ /* 0x100fe20000010000 */
[--C-:B------:R-:W-:Y:S01]  /*7370*/  FADD.FTZ R55, R55, -R228.reuse ;  /* 0x800000e437377221 */ /* 0x100fe20000010000 */
[----:B------:R-:W-:Y:S01]  /*7380*/  FMUL.FTZ R53, R32, R53 ;  /* 0x0000003520357220 */ /* 0x000fe20000410000 */
[--C-:B------:R-:W-:Y:S01]  /*7390*/  FADD.FTZ R222, R222, -R228.reuse ;  /* 0x800000e4dede7221 */ /* 0x100fe20000010000 */
[----:B------:R-:W-:Y:S01]  /*73a0*/  FMUL.FTZ R4, R224, R217 ;  /* 0x000000d9e0047220 */ /* 0x000fe20000410000 */
[----:B------:R-:W-:Y:S01]  /*73b0*/  FMUL.FTZ R52, R36, R52 ;  /* 0x0000003424347220 */ /* 0x000fe20000410000 */
[----:B------:R-:W-:Y:S01]  /*73c0*/  FMUL.FTZ R46, R46, R53 ;  /* 0x000000352e2e7220 */ /* 0x000fe20000410000 */
[--C-:B------:R-:W-:Y:S01]  /*73d0*/  FADD.FTZ R53, R47, -R228.reuse ;  /* 0x800000e42f357221 */ /* 0x100fe20000010000 */
[----:B------:R-:W-:Y:S01]  /*73e0*/  FFMA.FTZ R47, -R37, R37, 1 ;  /* 0x3f800000252f7423 */ /* 0x000fe20000010125 */
[----:B------:R-:W-:Y:S01]  /*73f0*/  F2FP.BF16.F32.PACK_AB R30, R30, R29 ;  /* 0x0000001d1e1e723e */ /* 0x000fe200000010ff */
[--C-:B------:R-:W-:Y:S01]  /*7400*/  FADD.FTZ R223, R223, -R228.reuse ;  /* 0x800000e4dfdf7221 */ /* 0x100fe20000010000 */
[----:B------:R-:W-:Y:S01]  /*7410*/  FMUL.FTZ R216, R29, R216 ;  /* 0x000000d81dd87220 */ /* 0x000fe20000410000 */
[----:B------:R-:W-:Y:S01]  /*7420*/  FMUL.FTZ R47, R47, R4 ;  /* 0x000000042f2f7220 */ /* 0x000fe20000410000 */
[----:B------:R-:W-:Y:S01]  /*7430*/  FADD.FTZ R4, R51, -R228 ;  /* 0x800000e433047221 */ /* 0x000fe20000010000 */
[----:B------:R-:W-:Y:S01]  /*7440*/  FMUL.FTZ R220, R33, R220 ;  /* 0x000000dc21dc7220 */ /* 0x000fe20000410000 */
[----:B------:R-:W-:Y:S01]  /*7450*/  UMOV UR29, 0x40000040 ;  /* 0x40000040001d7882 */ /* 0x000fe20000000000 */
[----:B------:R-:W-:Y:S01]  /*7460*/  UMOV UR31, 0x40 ;  /* 0x00000040001f7882 */ /* 0x000fe20000000000 */
[----:B------:R-:W-:Y:S01]  /*7470*/  FMUL.FTZ R37, R227, R4 ;  /* 0x00000004e3257220 */ /* 0x000fe20000410000 */
[----:B------:R-:W-:Y:S01]  /*7480*/  UMOV UR17, UR21 ;  /* 0x0000001500117c82 */ /* 0x000fe20008000000 */
[----:B------:R-:W-:Y:S01]  /*7490*/  UMOV UR19, 0x40 ;  /* 0x0000004000137882 */ /* 0x000fe20000000000 */
[----:B------:R2:W5:Y:S01]  /*74a0*/  LDL.LU R16, [R1+0xc] ;  /* 0x00000c0001107983 */ /* 0x0005620000300800 */
[----:B------:R-:W-:Y:S01]  /*74b0*/  FMUL.FTZ R28, R28, R37 ;  /* 0x000000251c1c7220 */ /* 0x000fe20000410000 */
[----:B------:R-:W-:-:S02]  /*74c0*/  VIADD R37, R17, 0x2c500 ;  /* 0x0002c50011257836 */ /* 0x000fc40000000000 */
[----:B-1----:R-:W-:-:S03]  /*74d0*/  FMUL.FTZ R4, R22, R55 ;  /* 0x0000003716047220 */ /* 0x002fc60000410000 */
[----:B------:R-:W-:Y:S01]  /*74e0*/  SHF.R.U32.HI R37, RZ, 0x4, R37 ;  /* 0x00000004ff257819 */ /* 0x000fe20000011625 */
[----:B------:R-:W-:-:S03]  /*74f0*/  FMUL.FTZ R35, R35, R4 ;  /* 0x0000000423237220 */ /* 0x000fc60000410000 */
[----:B------:R-:W-:Y:S02]  /*7500*/  LOP3.LUT R37, R37, 0x3fff, RZ, 0xc0, !PT ;  /* 0x00003fff25257812 */ /* 0x000fe400078ec0ff */
[----:B------:R-:W-:Y:S02]  /*7510*/  F2FP.BF16.F32.PACK_AB R4, R12, R14 ;  /* 0x0000000e0c04723e */ /* 0x000fe400000010ff */
[----:B------:R-:W-:Y:S01]  /*7520*/  LOP3.LUT R12, R37, 0x80000, RZ, 0xfc, !PT ;  /* 0x00080000250c7812 */ /* 0x000fe200078efcff */
[----:B------:R1:W3:Y:S01]  /*7530*/  MUFU.EX2 R14, R5 ;  /* 0x00000005000e7308 */ /* 0x0002e20000000800 */
[----:B------:R-:W-:Y:S01]  /*7540*/  FADD.FTZ R51, R54, -R228 ;  /* 0x800000e436337221 */ /* 0x000fe20000010000 */
[----:B-1----:R-:W-:Y:S02]  /*7550*/  F2FP.BF16.F32.PACK_AB R5, R40, R32 ;  /* 0x000000202805723e */ /* 0x002fe400000010ff */
[----:B------:R-:W-:Y:S01]  /*7560*/  VIADD R32, R12, 0x80 ;  /* 0x000000800c207836 */ /* 0x000fe20000000000 */
[----:B------:R-:W-:Y:S04]  /*7570*/  BAR.SYNC.DEFER_BLOCKING 0x9, 0x100 ;  /* 0x0244000000007b1d */ /* 0x000fe80000010000 */
[----:B------:R-:W-:Y:S01]  /*7580*/  R2UR UR4, R32 ;  /* 0x00000000200472ca */ /* 0x000fe200000e0000 */
[----:B------:R-:W-:-:S02]  /*7590*/  VIADD R32, R12, 0x100 ;  /* 0x000001000c207836 */ /* 0x000fc40000000000 */
[----:B----4-:R-:W-:-:S03]  /*75a0*/  FMUL.FTZ R51, R226, R51 ;  /* 0x00000033e2337220 */ /* 0x010fc60000410000 */
[----:B------:R-:W-:Y:S01]  /*75b0*/  R2UR UR5, R32 ;  /* 0x00000000200572ca */ /* 0x000fe200000e0000 */
[----:B------:R-:W-:Y:S02]  /*75c0*/  VIADD R32, R12, 0x200 ;  /* 0x000002000c207836 */ /* 0x000fe40000000000 */
[----:B------:R-:W-:Y:S01]  /*75d0*/  FMUL.FTZ R34, R34, R51 ;  /* 0x0000003322227220 */ /* 0x000fe20000410000 */
[----:B------:R-:W-:Y:S01]  /*75e0*/  VIADD R37, R12, 0x180 ;  /* 0x000001800c257836 */ /* 0x000fe20000000000 */
[----:B------:R-:W1:Y:S01]  /*75f0*/  MUFU.EX2 R51, R42 ;  /* 0x0000002a00337308 */ /* 0x000e620000000800 */
[----:B------:R-:W-:Y:S01]  /*7600*/  R2UR UR7, R32 ;  /* 0x00000000200772ca */ /* 0x000fe200000e0000 */
[----:B------:R-:W-:Y:S02]  /*7610*/  FMUL.FTZ R53, R40, R53 ;  /* 0x0000003528357220 */ /* 0x000fe40000410000 */
[----:B------:R-:W-:-:S04]  /*7620*/  R2UR UR6, R37 ;  /* 0x00000000250672ca */ /* 0x000fc800000e0000 */
[----:B------:R-:W4:Y:S01]  /*7630*/  MUFU.EX2 R32, R229 ;  /* 0x000000e500207308 */ /* 0x000f220000000800 */
[----:B------:R-:W-:Y:S01]  /*7640*/  FADD.FTZ R37, R218, -R228 ;  /* 0x800000e4da257221 */ /* 0x000fe20000010000 */
[----:B------:R-:W-:Y:S01]  /*7650*/  FMUL.FTZ R26, R26, R53 ;  /* 0x000000351a1a7220 */ /* 0x000fe20000410000 */
[----:B------:R-:W-:Y:S02]  /*7660*/  FMUL.FTZ R222, R225, R222 ;  /* 0x000000dee1de7220 */ /* 0x000fe40000410000 */
[----:B---3--:R-:W-:Y:S01]  /*7670*/  FMUL.FTZ R53, R14, R37 ;  /* 0x000000250e357220 */ /* 0x008fe20000410000 */
[----:B------:R-:W-:Y:S01]  /*7680*/  FFMA.FTZ R37, -R39, R39, 1 ;  /* 0x3f80000027257423 */ /* 0x000fe20000010127 */
[----:B------:R-:W-:Y:S01]  /*7690*/  F2FP.BF16.F32.PACK_AB R36, R31, R36 ;  /* 0x000000241f24723e */ /* 0x000fe200000010ff */
[----:B------:R3:W-:Y:S02]  /*76a0*/  STSM.16.M88.2 [R0+0x2c500], R4 ;  /* 0x02c5000400007844 */ /* 0x0007e40000000100 */
[----:B------:R-:W-:Y:S01]  /*76b0*/  FMUL.FTZ R222, R37, R222 ;  /* 0x000000de25de7220 */ /* 0x000fe20000410000 */
[----:B------:R-:W-:-:S02]  /*76c0*/  F2FP.BF16.F32.PACK_AB R37, R22, R226 ;  /* 0x000000e21625723e */ /* 0x000fc400000010ff */
[----:B-1----:R-:W-:Y:S01]  /*76d0*/  F2FP.BF16.F32.PACK_AB R31, R51, R14 ;  /* 0x0000000e331f723e */ /* 0x002fe200000010ff */
[----:B------:R-:W-:Y:S01]  /*76e0*/  STSM.16.M88.2 [R0+0x2cd00], R18 ;  /* 0x02cd001200007844 */ /* 0x000fe20000000100 */
[----:B---3--:R-:W-:Y:S02]  /*76f0*/  F2FP.BF16.F32.PACK_AB R4, R41, R33 ;  /* 0x000000212904723e */ /* 0x008fe400000010ff */
[C---:B----4-:R-:W-:Y:S01]  /*7700*/  F2FP.BF16.F32.PACK_AB R5, R32.reuse, R225 ;  /* 0x000000e12005723e */ /* 0x050fe200000010ff */
[----:B------:R-:W-:Y:S04]  /*7710*/  STSM.16.M88.2 [R0+0x2d500], R36 ;  /* 0x02d5002400007844 */ /* 0x000fe80000000100 */
[----:B------:R-:W-:Y:S04]  /*7720*/  STSM.16.M88.2 [R0+0x2dd00], R30 ;  /* 0x02dd001e00007844 */ /* 0x000fe80000000100 */
[----:B------:R1:W-:Y:S01]  /*7730*/  STSM.16.M88.2 [R0+0x2e500], R4 ;  /* 0x02e5000400007844 */ /* 0x0003e20000000100 */
[----:B------:R-:W-:Y:S01]  /*7740*/  @!PT LDS RZ, [RZ] ;  /* 0x00000000fffff984 */ /* 0x000fe20000000800 */
[----:B------:R-:W-:Y:S01]  /*7750*/  @!PT LDS RZ, [RZ] ;  /* 0x00000000fffff984 */ /* 0x000fe20000000800 */
[----:B------:R-:W-:Y:S01]  /*7760*/  @!PT LDS RZ, [RZ] ;  /* 0x00000000fffff984 */ /* 0x000fe20000000800 */
[----:B------:R-:W-:Y:S01]  /*7770*/  @!PT LDS RZ, [RZ] ;  /* 0x00000000fffff984 */ /* 0x000fe20000000800 */
[----:B------:R3:W-:Y:S06]  /*7780*/  MEMBAR.ALL.CTA ;  /* 0x0000000000007992 */ /* 0x0007ec0000008000 */
[----:B---3--:R-:W3:Y:S01]  /*7790*/  FENCE.VIEW.ASYNC.S ;  /* 0x00000000000073c6 */ /* 0x008ee20000000000 */
[----:B------:R-:W-:Y:S01]  /*77a0*/  FMUL.FTZ R22, R32, R223 ;  /* 0x000000df20167220 */ /* 0x000fe20000410000 */
[----:B------:R-:W-:Y:S01]  /*77b0*/  FADD.FTZ R40, R219, -R228 ;  /* 0x800000e4db287221 */ /* 0x000fe20000010000 */
[----:B------:R-:W-:Y:S01]  /*77c0*/  FMUL.FTZ R44, R44, R52 ;  /* 0x000000342c2c7220 */ /* 0x000fe20000410000 */
[----:B------:R-:W-:Y:S01]  /*77d0*/  FMUL.FTZ R45, R45, R216 ;  /* 0x000000d82d2d7220 */ /* 0x000fe20000410000 */
[----:B------:R-:W-:Y:S01]  /*77e0*/  FMUL.FTZ R43, R43, R22 ;  /* 0x000000162b2b7220 */ /* 0x000fe20000410000 */
[----:B------:R-:W-:Y:S01]  /*77f0*/  FMUL.FTZ R40, R51, R40 ;  /* 0x0000002833287220 */ /* 0x000fe20000410000 */
[----:B------:R-:W-:-:S02]  /*7800*/  IMAD R22, R13, 0x2000, R48 ;  /* 0x000020000d167824 */ /* 0x000fc400078e0230 */
[----:B------:R-:W-:Y:S01]  /*7810*/  FMUL.FTZ R25, R25, R220 ;  /* 0x000000dc19197220 */ /* 0x000fe20000410000 */
[----:B------:R-:W-:Y:S01]  /*7820*/  FMUL.FTZ R38, R38, R53 ;  /* 0x0000003526267220 */ /* 0x000fe20000410000 */
[----:B------:R-:W-:Y:S01]  /*7830*/  FMUL.FTZ R39, R15, R40 ;  /* 0x000000280f277220 */ /* 0x000fe20000410000 */
[----:B------:R-:W-:Y:S02]  /*7840*/  F2FP.BF16.F32.PACK_AB R14, R49, R11 ;  /* 0x0000000b310e723e */ /* 0x000fe400000010ff */
[C---:B------:R-:W-:Y:S01]  /*7850*/  R2UR UR58, R12.reuse ;  /* 0x000000000c3a72ca */ /* 0x040fe200000e0000 */
[----:B------:R-:W-:Y:S01]  /*7860*/  UMOV UR34, UR4 ;  /* 0x0000000400227c82 */ /* 0x000fe20008000000 */
[----:B------:R-:W-:Y:S01]  /*7870*/  SHF.R.U32.HI R15, RZ, 0x4, R22 ;  /* 0x00000004ff0f7819 */ /* 0x000fe20000011616 */
[----:B------:R-:W-:Y:S01]  /*7880*/  UMOV UR10, UR5 ;  /* 0x00000005000a7c82 */ /* 0x000fe20008000000 */
[----:B------:R-:W-:Y:S01]  /*7890*/  F2FP.BF16.F32.PACK_AB R44, R23, R44 ;  /* 0x0000002c172c723e */ /* 0x000fe200000010ff */
[----:B------:R-:W-:Y:S01]  /*78a0*/  UMOV UR14, UR6 ;  /* 0x00000006000e7c82 */ /* 0x000fe20008000000 */
[----:B------:R-:W-:Y:S01]  /*78b0*/  LOP3.LUT R23, R15, 0x3fff, RZ, 0xc0, !PT ;  /* 0x00003fff0f177812 */ /* 0x000fe200078ec0ff */
[----:B-1----:R-:W-:Y:S01]  /*78c0*/  VIADD R5, R12, 0x10 ;  /* 0x000000100c057836 */ /* 0x002fe20000000000 */
[----:B------:R-:W-:Y:S01]  /*78d0*/  F2FP.BF16.F32.PACK_AB R11, R26, R46 ;  /* 0x0000002e1a0b723e */ /* 0x000fe200000010ff */
[----:B------:R-:W-:Y:S01]  /*78e0*/  UMOV UR49, UR29 ;  /* 0x0000001d00317c82 */ /* 0x000fe20008000000 */
[----:B------:R-:W-:Y:S01]  /*78f0*/  UMOV UR37, UR29 ;  /* 0x0000001d00257c82 */ /* 0x000fe20008000000 */
[----:B---3--:R-:W-:Y:S01]  /*7900*/  BAR.SYNC.DEFER_BLOCKING 0x9, 0x100 ;  /* 0x0244000000007b1d */ /* 0x008fe20000010000 */
[----:B------:R-:W-:-:S02]  /*7910*/  F2FP.BF16.F32.PACK_AB R24, R24, R45 ;  /* 0x0000002d1818723e */ /* 0x000fc400000010ff */
[----:B------:R-:W-:Y:S02]  /*7920*/  F2FP.BF16.F32.PACK_AB R15, R28, R47 ;  /* 0x0000002f1c0f723e */ /* 0x000fe400000010ff */
[----:B------:R-:W-:Y:S02]  /*7930*/  F2FP.BF16.F32.PACK_AB R42, R27, R25 ;  /* 0x000000191b2a723e */ /* 0x000fe400000010ff */
[----:B------:R-:W-:Y:S01]  /*7940*/  F2FP.BF16.F32.PACK_AB R45, R35, R34 ;  /* 0x00000022232d723e */ /* 0x000fe200000010ff */
[----:B------:R-:W-:Y:S01]  /*7950*/  UMOV UR25, UR29 ;  /* 0x0000001d00197c82 */ /* 0x000fe20008000000 */
[----:B------:R-:W-:Y:S01]  /*7960*/  R2UR UR56, R23 ;  /* 0x00000000173872ca */ /* 0x000fe200000e0000 */
[----:B------:R-:W3:Y:S01]  /*7970*/  LDL.64 R224, [R1] ;  /* 0x0000000001e07983 */ /* 0x000ee20000100a00 */
[----:B------:R-:W-:Y:S02]  /*7980*/  F2FP.BF16.F32.PACK_AB R25, R39, R38 ;  /* 0x000000262719723e */ /* 0x000fe400000010ff */
[----:B------:R-:W-:Y:S01]  /*7990*/  F2FP.BF16.F32.PACK_AB R43, R43, R222 ;  /* 0x000000de2b2b723e */ /* 0x000fe200000010ff */
[----:B------:R-:W4:Y:S04]  /*79a0*/  LDL R223, [R1+0x8] ;  /* 0x0000080001df7983 */ /* 0x000f280000100800 */
[----:B------:R-:W-:Y:S04]  /*79b0*/  STSM.16.M88.2 [R0+0x2ed00], R10 ;  /* 0x02ed000a00007844 */ /* 0x000fe80000000100 */
[----:B------:R1:W-:Y:S04]  /*79c0*/  STSM.16.M88.2 [R0+0x2f500], R14 ;  /* 0x02f5000e00007844 */ /* 0x0003e80000000100 */
[----:B------:R-:W-:Y:S04]  /*79d0*/  STSM.16.M88.2 [R0+0x2fd00], R44 ;  /* 0x02fd002c00007844 */ /* 0x000fe80000000100 */
[----:B------:R-:W-:Y:S04]  /*79e0*/  STSM.16.M88.2 [R0+0x30500], R24 ;  /* 0x0305001800007844 */ /* 0x000fe80000000100 */
[----:B------:R2:W-:Y:S01]  /*79f0*/  STSM.16.M88.2 [R0+0x30d00], R42 ;  /* 0x030d002a00007844 */ /* 0x0005e20000000100 */
[----:B------:R-:W-:-:S06]  /*7a00*/  WARPGROUP.ARRIVE ;  /* 0x00000000000079c5 */ /* 0x000fcc0000000000 */
[----:B------:R-:W-:Y:S01]  /*7a10*/  HGMMA.64x16x16.F32.BF16 R136, gdesc[UR56].tnspA.tnspB, R136, gsb0 ;  /* 0x60200000388879f0 */ /* 0x000fe20008001888 */
[----:B------:R-:W-:Y:S02]  /*7a20*/  UMOV UR32, UR56 ;  /* 0x0000003800207c82 */ /* 0x000fe40008000000 */
[----:B------:R-:W-:Y:S02]  /*7a30*/  WARPGROUP.DEPBAR.LE gsb0, 0x0 ;  /* 0x00008000000079c5 */ /* 0x000fe40000010000 */
        /* <DEDUP_REMOVED lines=15> */
[----:B------:R-:W-:Y:S01]  /*7b30*/  UMOV UR15, 0x40 ;  /* 0x00000040000f7882 */ /* 0x000fe20000000000 */
[----:B------:R-:W-:Y:S02]  /*7b40*/  WARPGROUP.DEPBAR.LE gsb0, 0x0 ;  /* 0x00008000000079c5 */ /* 0x000fe40000010000 */
[----:B------:R-:W-:-:S06]  /*7b50*/  WARPGROUP.ARRIVE ;  /* 0x00000000000079c5 */ /* 0x000fcc0000000000 */
[----:B------:R-:W-:Y:S01]  /*7b60*/  HGMMA.64x16x16.F32.BF16 R200, gdesc[UR12].tnspA.tnspB, R200, gsb0 ;  /* 0x602000000cc879f0 */ /* 0x000fe200080018c8 */
[----:B------:R-:W-:Y:S01]  /*7b70*/  VIADD R4, R23, 0x80 ;  /* 0x0000008017047836 */ /* 0x000fe20000000000 */
[----:B------:R-:W-:-:S04]  /*7b80*/  R2UR UR54, R5 ;  /* 0x00000000053672ca */ /* 0x000fc800000e0000 */
[----:B------:R-:W-:Y:S01]  /*7b90*/  R2UR UR52, R4 ;  /* 0x00000000043472ca */ /* 0x000fe200000e0000 */
[----:B------:R-:W-:Y:S02]  /*7ba0*/  WARPGROUP.DEPBAR.LE gsb0, 0x0 ;  /* 0x00008000000079c5 */ /* 0x000fe40000010000 */
[----:B------:R-:W-:-:S10]  /*7bb0*/  WARPGROUP.ARRIVE ;  /* 0x00000000000079c5 */ /* 0x000fd40000000000 */
[----:B------:R-:W-:Y:S01]  /*7bc0*/  HGMMA.64x16x16.F32.BF16 R136, gdesc[UR52].tnspA.tnspB, R136, gsb0 ;  /* 0x60200000348879f0 */ /* 0x000fe20008001888 */
[----:B------:R-:W-:-:S05]  /*7bd0*/  VIADD R4, R12, 0x90 ;  /* 0x000000900c047836 */ /* 0x000fca0000000000 */
[----:B------:R-:W-:Y:S01]  /*7be0*/  R2UR UR4, R4 ;  /* 0x00000000040472ca */ /* 0x000fe200000e0000 */
[----:B------:R-:W-:Y:S01]  /*7bf0*/  UMOV UR44, UR14 ;  /* 0x0000000e002c7c82 */ /* 0x000fe20008000000 */
[----:B------:R-:W-:Y:S01]  /*7c00*/  UMOV UR45, UR15 ;  /* 0x0000000f002d7c82 */ /* 0x000fe20008000000 */
[----:B------:R-:W-:Y:S01]  /*7c10*/  UMOV UR12, UR52 ;  /* 0x00000034000c7c82 */ /* 0x000fe20008000000 */
        /* <DEDUP_REMOVED lines=39> */
[----:B------:R-:W-:Y:S02]  /*7e90*/  VIADD R4, R23, 0x100 ;  /* 0x0000010017047836 */ /* 0x000fe40000000000 */
[----:B------:R-:W-:-:S03]  /*7ea0*/  VIADD R5, R12, 0x20 ;  /* 0x000000200c057836 */ /* 0x000fc60000000000 */
[----:B------:R-:W-:Y:S02]  /*7eb0*/  R2UR UR28, R4 ;  /* 0x00000000041c72ca */ /* 0x000fe400000e0000 */
[----:B------:R-:W-:Y:S01]  /*7ec0*/  R2UR UR30, R5 ;  /* 0x00000000051e72ca */ /* 0x000fe200000e0000 */
[----:B------:R-:W-:Y:S02]  /*7ed0*/  WARPGROUP.DEPBAR.LE gsb0, 0x0 ;  /* 0x00008000000079c5 */ /* 0x000fe40000010000 */
[----:B------:R-:W-:-:S10]  /*7ee0*/  WARPGROUP.ARRIVE ;  /* 0x00000000000079c5 */ /* 0x000fd40000000000 */
[----:B------:R-:W-:Y:S01]  /*7ef0*/  HGMMA.64x16x16.F32.BF16 R136, gdesc[UR28].tnspA.tnspB, R136, gsb0 ;  /* 0x602000001c8879f0 */ /* 0x000fe20008001888 */
[----:B------:R-:W-:-:S05]  /*7f00*/  VIADD R4, R12, 0xa0 ;  /* 0x000000a00c047836 */ /* 0x000fca0000000000 */
[----:B------:R-:W-:Y:S01]  /*7f10*/  R2UR UR50, R4 ;  /* 0x00000000043272ca */ /* 0x000fe200000e0000 */
[----:B------:R-:W-:Y:S01]  /*7f20*/  UMOV UR48, UR28 ;  /* 0x0000001c00307c82 */ /* 0x000fe20008000000 */
[----:B------:R-:W-:Y:S02]  /*7f30*/  WARPGROUP.DEPBAR.LE gsb0, 0x0 ;  /* 0x00008000000079c5 */ /* 0x000fe40000010000 */
[----:B------:R-:W-:-:S09]  /*7f40*/  WARPGROUP.ARRIVE ;  /* 0x00000000000079c5 */ /* 0x000fd20000000000 */
[----:B------:R-:W-:Y:S01]  /*7f50*/  HGMMA.64x16x16.F32.BF16 R152, gdesc[UR48].tnspA.tnspB, R152, gsb0 ;  /* 0x60200000309879f0 */ /* 0x000fe20008001898 */
[----:B------:R-:W-:-:S05]  /*7f60*/  VIADD R5, R12, 0x120 ;  /* 0x000001200c057836 */ /* 0x000fca0000000000 */
[----:B------:R-:W-:Y:S01]  /*7f70*/  R2UR UR38, R5 ;  /* 0x00000000052672ca */ /* 0x000fe200000e0000 */
[----:B------:R-:W-:Y:S01]  /*7f80*/  UMOV UR36, UR28 ;  /* 0x0000001c00247c82 */ /* 0x000fe20008000000 */
[----:B------:R-:W-:Y:S02]  /*7f90*/  WARPGROUP.DEPBAR.LE gsb0, 0x0 ;  /* 0x00008000000079c5 */ /* 0x000fe40000010000 */
[----:B------:R-:W-:-:S09]  /*7fa0*/  WARPGROUP.ARRIVE ;  /* 0x00000000000079c5 */ /* 0x000fd20000000000 */
[----:B------:R-:W-:Y:S01]  /*7fb0*/  HGMMA.64x16x16.F32.BF16 R168, gdesc[UR36].tnspA.tnspB, R168, gsb0 ;  /* 0x6020000024a879f0 */ /* 0x000fe200080018a8 */
[----:B------:R-:W-:Y:S01]  /*7fc0*/  VIADD R4, R12, 0x1a0 ;  /* 0x000001a00c047836 */ /* 0x000fe20000000000 */
[----:B------:R-:W-:-:S04]  /*7fd0*/  UMOV UR46, UR34 ;  /* 0x00000022002e7c82 */ /* 0x000fc80008000000 */
        /* <DEDUP_REMOVED lines=10> */
[----:B------:R-:W-:Y:S02]  /*8080*/  WARPGROUP.DEPBAR.LE gsb0, 0x0 ;  /* 0x00008000000079c5 */ /* 0x000fe40000010000 */
[----:B------:R-:W-:-:S09]  /*8090*/  WARPGROUP.ARRIVE ;  /* 0x00000000000079c5 */ /* 0x000fd20000000000 */
        /* <DEDUP_REMOVED lines=8> */
[----:B-1----:R-:W-:Y:S01]  /*8120*/  VIADD R14, R12, 0xb0 ;  /* 0x000000b00c0e7836 */ /* 0x002fe20000000000 */
[----:B------:R-:W-:Y:S01]  /*8130*/  MOV R219, UR44 ;  /* 0x0000002c00db7c02 */ /* 0x000fe20008000f00 */
[----:B------:R-:W-:-:S03]  /*8140*/  UMOV UR44, UR10 ;  /* 0x0000000a002c7c82 */ /* 0x000fc60008000000 */
[----:B------:R-:W-:Y:S01]  /*8150*/  R2UR UR10, R14 ;  /* 0x000000000e0a72ca */ /* 0x000fe200000e0000 */
[----:B------:R-:W-:Y:S01]  /*8160*/  UMOV UR52, UR8 ;  /* 0x0000000800347c82 */ /* 0x000fe20008000000 */
[----:B------:R-:W-:Y:S01]  /*8170*/  MOV R218, UR45 ;  /* 0x0000002d00da7c02 */ /* 0x000fe20008000f00 */
        /* <DEDUP_REMOVED lines=16> */
[----:B------:R-:W-:Y:S01]  /*8280*/  VIADD R14, R12, 0x1b0 ;  /* 0x000001b00c0e7836 */ /* 0x000fe20000000000 */
[----:B------:R-:W-:-:S04]  /*8290*/  UMOV UR60, UR14 ;  /* 0x0000000e003c7c82 */ /* 0x000fc80008000000 */
[----:B------:R-:W-:Y:S01]  /*82a0*/  R2UR UR14, R14 ;  /* 0x000000000e0e72ca */ /* 0x000fe200000e0000 */
[----:B------:R-:W-:Y:S01]  /*82b0*/  UMOV UR61, UR15 ;  /* 0x0000000f003d7c82 */ /* 0x000fe20008000000 */
[----:B------:R-:W-:Y:S01]  /*82c0*/  UMOV UR12, UR20 ;  /* 0x00000014000c7c82 */ /* 0x000fe20008000000 */
[----:B------:R-:W-:Y:S01]  /*82d0*/  UMOV UR13, UR21 ;  /* 0x00000015000d7c82 */ /* 0x000fe20008000000 */
[----:B------:R-:W-:Y:S01]  /*82e0*/  UMOV UR15, 0x40 ;  /* 0x00000040000f7882 */ /* 0x000fe20000000000 */
[----:B------:R-:W-:Y:S01]  /*82f0*/  IMAD R4, R13, 0x2800, R17 ;  /* 0x000028000d047824 */ /* 0x000fe200078e0211 */
[----:B------:R-:W-:Y:S02]  /*8300*/  WARPGROUP.DEPBAR.LE gsb0, 0x0 ;  /* 0x00008000000079c5 */ /* 0x000fe40000010000 */
[----:B------:R-:W-:-:S06]  /*8310*/  WARPGROUP.ARRIVE ;  /* 0x00000000000079c5 */ /* 0x000fcc0000000000 */
[----:B------:R-:W-:Y:S01]  /*8320*/  HGMMA.64x16x16.F32.BF16 R184, gdesc[UR12].tnspA.tnspB, R184, gsb0 ;  /* 0x602000000cb879f0 */ /* 0x000fe200080018b8 */
[----:B------:R-:W-:Y:S01]  /*8330*/  SHF.R.U32.HI R5, RZ, 0x4, R4 ;  /* 0x00000004ff057819 */ /* 0x000fe20000011604 */
[----:B------:R-:W-:-:S03]  /*8340*/  VIADD R4, R12, 0x230 ;  /* 0x000002300c047836 */ /* 0x000fc60000000000 */
[----:B------:R-:W-:-:S04]  /*8350*/  LOP3.LUT R12, R5, 0x3fff, RZ, 0xc0, !PT ;  /* 0x00003fff050c7812 */ /* 0x000fc800078ec0ff */
[----:B------:R-:W-:Y:S02]  /*8360*/  R2UR UR16, R12 ;  /* 0x000000000c1072ca */ /* 0x000fe400000e0000 */
[----:B------:R-:W-:Y:S02]  /*8370*/  R2UR UR18, R4 ;  /* 0x00000000041272ca */ /* 0x000fe400000e0000 */
[----:B------:R-:W-:-:S09]  /*8380*/  MOV R221, UR40 ;  /* 0x0000002800dd7c02 */ /* 0x000fd20008000f00 */
[----:B------:R-:W-:Y:S01]  /*8390*/  UMOV UR40, UR16 ;  /* 0x0000001000287c82 */ /* 0x000fe20008000000 */
[----:B------:R-:W-:Y:S01]  /*83a0*/  UMOV UR16, UR20 ;  /* 0x0000001400107c82 */ /* 0x000fe20008000000 */
[----:B------:R-:W-:Y:S02]  /*83b0*/  WARPGROUP.DEPBAR.LE gsb0, 0x0 ;  /* 0x00008000000079c5 */ /* 0x000fe40000010000 */
[----:B------:R-:W-:-:S06]  /*83c0*/  WARPGROUP.ARRIVE ;  /* 0x00000000000079c5 */ /* 0x000fcc0000000000 */
[----:B------:R-:W-:Y:S01]  /*83d0*/  HGMMA.64x16x16.F32.BF16 R200, gdesc[UR16].tnspA.tnspB, R200, gsb0 ;  /* 0x6020000010c879f0 */ /* 0x000fe200080018c8 */
[----:B------:R-:W-:-:S05]  /*83e0*/  VIADD R10, R17, 0x2ed00 ;  /* 0x0002ed00110a7836 */ /* 0x000fca0000000000 */
[----:B------:R-:W-:-:S04]  /*83f0*/  SHF.R.U32.HI R10, RZ, 0x4, R10 ;  /* 0x00000004ff0a7819 */ /* 0x000fc8000001160a */
[----:B------:R-:W-:-:S04]  /*8400*/  LOP3.LUT R216, R10, 0x3fff, RZ, 0xc0, !PT ;  /* 0x00003fff0ad87812 */ /* 0x000fc800078ec0ff */
[----:B------:R-:W-:Y:S01]  /*8410*/  LOP3.LUT R217, R216, 0x400000, RZ, 0xfc, !PT ;  /* 0x00400000d8d97812 */ /* 0x000fe200078efcff */
[----:B------:R-:W-:Y:S02]  /*8420*/  WARPGROUP.DEPBAR.LE gsb0, 0x0 ;  /* 0x00008000000079c5 */ /* 0x000fe40000010000 */
[----:B------:R-:W-:Y:S01]  /*8430*/  @!PT LDS RZ, [RZ] ;  /* 0x00000000fffff984 */ /* 0x000fe20000000800 */
[----:B------:R-:W-:Y:S01]  /*8440*/  @!PT LDS RZ, [RZ] ;  /* 0x00000000fffff984 */ /* 0x000fe20000000800 */
[----:B------:R-:W-:Y:S01]  /*8450*/  @!PT LDS RZ, [RZ] ;  /* 0x00000000fffff984 */ /* 0x000fe20000000800 */
[----:B------:R-:W-:Y:S01]  /*8460*/  @!PT LDS RZ, [RZ] ;  /* 0x00000000fffff984 */ /* 0x000fe20000000800 */
[----:B------:R1:W-:Y:S06]  /*8470*/  MEMBAR.ALL.CTA ;  /* 0x0000000000007992 */ /* 0x0003ec0000008000 */
[----:B-1----:R-:W1:Y:S01]  /*8480*/  FENCE.VIEW.ASYNC.S ;  /* 0x00000000000073c6 */ /* 0x002e620000000000 */
[----:B------:R-:W-:Y:S01]  /*8490*/  R2UR UR24, R217 ;  /* 0x00000000d91872ca */ /* 0x000fe200000e0000 */
[----:B-1----:R-:W-:Y:S01]  /*84a0*/  BAR.SYNC.DEFER_BLOCKING 0x9, 0x100 ;  /* 0x0244000000007b1d */ /* 0x002fe20000010000 */
[----:B------:R-:W-:-:S02]  /*84b0*/  MOV R11, UR43 ;  /* 0x0000002b000b7c02 */ /* 0x000fc40008000f00 */
[----:B------:R-:W-:Y:S02]  /*84c0*/  MOV R222, UR42 ;  /* 0x0000002a00de7c02 */ /* 0x000fe40008000f00 */
[----:B------:R-:W-:Y:S01]  /*84d0*/  MOV R220, UR41 ;  /* 0x0000002900dc7c02 */ /* 0x000fe20008000f00 */
[----:B------:R-:W-:-:S06]  /*84e0*/  UMOV UR41, 0x40000040 ;  /* 0x4000004000297882 */ /* 0x000fcc0000000000 */
[----:B------:R-:W-:Y:S01]  /*84f0*/  UMOV UR42, UR24 ;  /* 0x00000018002a7c82 */ /* 0x000fe20008000000 */
[----:B------:R-:W-:Y:S01]  /*8500*/  UMOV UR43, 0x8 ;  /* 0x00000008002b7882 */ /* 0x000fe20000000000 */
[----:B--2---:R-:W-:-:S06]  /*8510*/  WARPGROUP.ARRIVE ;  /* 0x00000000000079c5 */ /* 0x004fcc0000000000 */
[----:B------:R-:W-:Y:S01]  /*8520*/  HGMMA.64x64x16.F32.BF16 R24, gdesc[UR40].tnspA, RZ, !UPT, gsb0 ;  /* 0x20e00000281879f0 */ /* 0x000fe2000c0018ff */
[----:B------:R-:W-:Y:S02]  /*8530*/  VIADD R4, R12, 0x80 ;  /* 0x000000800c047836 */ /* 0x000fe40000000000 */
[----:B------:R-:W-:-:S03]  /*8540*/  VIADD R5, R217, 0x80 ;  /* 0x00000080d9057836 */ /* 0x000fc60000000000 */
[----:B------:R-:W-:Y:S02]  /*8550*/  R2UR UR4, R4 ;  /* 0x00000000040472ca */ /* 0x000fe400000e0000 */
[----:B------:R-:W-:Y:S01]  /*8560*/  R2UR UR5, R5 ;  /* 0x00000000050572ca */ /* 0x000fe200000e0000 */
[----:B------:R-:W-:Y:S01]  /*8570*/  IMAD.U32 R18, RZ, RZ, UR42 ;  /* 0x0000002aff127e24 */ /* 0x000fe2000f8e00ff */
[----:B------:R-:W-:Y:S01]  /*8580*/  UMOV UR41, 0x40000040 ;  /* 0x4000004000297882 */ /* 0x000fe20000000000 */
[----:B------:R-:W-:Y:S01]  /*8590*/  IMAD.U32 R19, RZ, RZ, UR43 ;  /* 0x0000002bff137e24 */ /* 0x000fe2000f8e00ff */
[----:B------:R-:W-:-:S07]  /*85a0*/  UMOV UR43, 0x8 ;  /* 0x00000008002b7882 */ /* 0x000fce0000000000 */
[----:B------:R-:W-:Y:S02]  /*85b0*/  UMOV UR40, UR4 ;  /* 0x0000000400287c82 */ /* 0x000fe40008000000 */
[----:B------:R-:W-:Y:S01]  /*85c0*/  UMOV UR42, UR5 ;  /* 0x00000005002a7c82 */ /* 0x000fe20008000000 */
[----:B------:R-:W-:Y:S02]  /*85d0*/  WARPGROUP.DEPBAR.LE gsb0, 0x0 ;  /* 0x00008000000079c5 */ /* 0x000fe40000010000 */
[----:B------:R-:W-:-:S06]  /*85e0*/  WARPGROUP.ARRIVE ;  /* 0x00000000000079c5 */ /* 0x000fcc0000000000 */
[----:B------:R-:W-:Y:S01]  /*85f0*/  HGMMA.64x64x16.F32.BF16 R24, gdesc[UR40].tnspA, R24, gsb0 ;  /* 0x20e00000281879f0 */ /* 0x000fe20008001818 */
[----:B------:R-:W-:Y:S02]  /*8600*/  VIADD R4, R12, 0x100 ;  /* 0x000001000c047836 */ /* 0x000fe40000000000 */
[----:B------:R-:W-:-:S03]  /*8610*/  VIADD R5, R217, 0x100 ;  /* 0x00000100d9057836 */ /* 0x000fc60000000000 */
[----:B------:R-:W-:Y:S02]  /*8620*/  R2UR UR4, R4 ;  /* 0x00000000040472ca */ /* 0x000fe400000e0000 */
[----:B------:R-:W-:Y:S01]  /*8630*/  R2UR UR5, R5 ;  /* 0x00000000050572ca */ /* 0x000fe200000e0000 */
[----:B------:R-:W-:Y:S01]  /*8640*/  UMOV UR8, UR44 ;  /* 0x0000002c00087c82 */ /* 0x000fe20008000000 */
[----:B------:R-:W-:Y:S01]  /*8650*/  UMOV UR9, UR45 ;  /* 0x0000002d00097c82 */ /* 0x000fe20008000000 */
[----:B------:R-:W-:Y:S01]  /*8660*/  UMOV UR12, UR46 ;  /* 0x0000002e000c7c82 */ /* 0x000fe20008000000 */
[----:B------:R-:W-:Y:S01]  /*8670*/  UMOV UR13, UR47 ;  /* 0x0000002f000d7c82 */ /* 0x000fe20008000000 */
[----:B------:R-:W-:Y:S01]  /*8680*/  UMOV UR45, 0x40000040 ;  /* 0x40000040002d7882 */ /* 0x000fe20000000000 */
[----:B------:R-:W-:-:S05]  /*8690*/  UMOV UR47, 0x8 ;  /* 0x00000008002f7882 */ /* 0x000fca0000000000 */
[----:B------:R-:W-:Y:S02]  /*86a0*/  UMOV UR44, UR4 ;  /* 0x00000004002c7c82 */ /* 0x000fe40008000000 */
[----:B------:R-:W-:Y:S01]  /*86b0*/  UMOV UR46, UR5 ;  /* 0x00000005002e7c82 */ /* 0x000fe20008000000 */
[----:B------:R-:W-:Y:S02]  /*86c0*/  WARPGROUP.DEPBAR.LE gsb0, 0x0 ;  /* 0x00008000000079c5 */ /* 0x000fe40000010000 */
[----:B------:R-:W-:-:S06]  /*86d0*/  WARPGROUP.ARRIVE ;  /* 0x00000000000079c5 */ /* 0x000fcc0000000000 */
[----:B------:R-:W-:Y:S01]  /*86e0*/  HGMMA.64x64x16.F32.BF16 R24, gdesc[UR44].tnspA, R24, gsb0 ;  /* 0x20e000002c1879f0 */ /* 0x000fe20008001818 */
[----:B------:R-:W-:Y:S02]  /*86f0*/  VIADD R4, R12, 0x180 ;  /* 0x000001800c047836 */ /* 0x000fe40000000000 */
[----:B------:R-:W-:Y:S01]  /*8700*/  VIADD R5, R217, 0x180 ;  /* 0x00000180d9057836 */ /* 0x000fe20000000000 */
[----:B------:R-:W-:Y:S02]  /*8710*/  R2UR UR45, R218 ;  /* 0x00000000da2d72ca */ /* 0x000fe400000e0000 */
[----:B------:R-:W-:Y:S02]  /*8720*/  R2UR UR44, R219 ;  /* 0x00000000db2c72ca */ /* 0x000fe400000e0000 */
[----:B------:R-:W-:Y:S02]  /*8730*/  R2UR UR4, R4 ;  /* 0x00000000040472ca */ /* 0x000fe400000e0000 */
[----:B------:R-:W-:Y:S01]  /*8740*/  R2UR UR5, R5 ;  /* 0x00000000050572ca */ /* 0x000fe200000e0000 */
[----:B------:R-:W-:Y:S01]  /*8750*/  IMAD.U32 R15, RZ, RZ, UR43 ;  /* 0x0000002bff0f7e24 */ /* 0x000fe2000f8e00ff */
[----:B------:R-:W-:Y:S01]  /*8760*/  R2UR UR43, R11 ;  /* 0x000000000b2b72ca */ /* 0x000fe200000e0000 */
[----:B------:R-:W-:Y:S01]  /*8770*/  UMOV UR28, UR52 ;  /* 0x00000034001c7c82 */ /* 0x000fe20008000000 */
[----:B------:R-:W-:Y:S01]  /*8780*/  UMOV UR29, UR53 ;  /* 0x00000035001d7c82 */ /* 0x000fe20008000000 */
[----:B------:R-:W-:-:S02]  /*8790*/  IMAD.U32 R10, RZ, RZ, UR46 ;  /* 0x0000002eff0a7e24 */ /* 0x000fc4000f8e00ff */
[----:B------:R-:W-:Y:S01]  /*87a0*/  IMAD.U32 R11, RZ, RZ, UR47 ;  /* 0x0000002fff0b7e24 */ /* 0x000fe2000f8e00ff */
[----:B------:R-:W-:Y:S01]  /*87b0*/  UMOV UR53, UR45 ;  /* 0x0000002d00357c82 */ /* 0x000fe20008000000 */
[----:B------:R-:W-:Y:S01]  /*87c0*/  UMOV UR52, UR44 ;  /* 0x0000002c00347c82 */ /* 0x000fe20008000000 */
[----:B------:R-:W-:Y:S01]  /*87d0*/  UMOV UR45, 0x40000040 ;  /* 0x40000040002d7882 */ /* 0x000fe20000000000 */
[----:B------:R-:W-:Y:S01]  /*87e0*/  UMOV UR44, UR4 ;  /* 0x00000004002c7c82 */ /* 0x000fe20008000000 */
[----:B------:R-:W-:Y:S01]  /*87f0*/  UMOV UR47, 0x8 ;  /* 0x00000008002f7882 */ /* 0x000fe20000000000 */
[----:B------:R-:W-:Y:S01]  /*8800*/  UMOV UR46, UR5 ;  /* 0x00000005002e7c82 */ /* 0x000fe20008000000 */
[----:B------:R-:W-:Y:S02]  /*8810*/  WARPGROUP.DEPBAR.LE gsb0, 0x0 ;  /* 0x00008000000079c5 */ /* 0x000fe40000010000 */
[----:B------:R-:W-:-:S06]  /*8820*/  WARPGROUP.ARRIVE ;  /* 0x00000000000079c5 */ /* 0x000fcc0000000000 */
[----:B------:R-:W-:Y:S01]  /*8830*/  HGMMA.64x64x16.F32.BF16 R24, gdesc[UR44].tnspA, R24, gsb0 ;  /* 0x20e000002c1879f0 */ /* 0x000fe20008001818 */
[----:B------:R-:W-:Y:S01]  /*8840*/  R2UR UR44, R6 ;  /* 0x00000000062c72ca */ /* 0x000fe200000e0000 */
[----:B------:R-:W-:Y:S02]  /*8850*/  VIADD R6, R12, 0x200 ;  /* 0x000002000c067836 */ /* 0x000fe40000000000 */
[----:B------:R-:W-:Y:S01]  /*8860*/  VIADD R217, R217, 0x200 ;  /* 0x00000200d9d97836 */ /* 0x000fe20000000000 */
[----:B------:R-:W-:Y:S01]  /*8870*/  R2UR UR41, R220 ;  /* 0x00000000dc2972ca */ /* 0x000fe200000e0000 */
[----:B------:R-:W-:Y:S01]  /*8880*/  IMAD.U32 R14, RZ, RZ, UR42 ;  /* 0x0000002aff0e7e24 */ /* 0x000fe2000f8e00ff */
[----:B------:R-:W-:Y:S02]  /*8890*/  R2UR UR42, R222 ;  /* 0x00000000de2a72ca */ /* 0x000fe400000e0000 */
[----:B------:R-:W-:Y:S02]  /*88a0*/  R2UR UR40, R221 ;  /* 0x00000000dd2872ca */ /* 0x000fe400000e0000 */
[----:B------:R-:W-:-:S02]  /*88b0*/  R2UR UR4, R6 ;  /* 0x00000000060472ca */ /* 0x000fc400000e0000 */
[----:B------:R-:W-:Y:S01]  /*88c0*/  R2UR UR5, R217 ;  /* 0x00000000d90572ca */ /* 0x000fe200000e0000 */
[----:B------:R-:W-:Y:S01]  /*88d0*/  UMOV UR33, UR43 ;  /* 0x0000002b00217c82 */ /* 0x000fe20008000000 */
[----:B------:R-:W-:-:S03]  /*88e0*/  UMOV UR43, 0x8 ;  /* 0x00000008002b7882 */ /* 0x000fc60000000000 */
[----:B------:R-:W-:Y:S01]  /*88f0*/  UMOV UR37, UR41 ;  /* 0x0000002900257c82 */ /* 0x000fe20008000000 */
[----:B------:R-:W-:Y:S01]  /*8900*/  UMOV UR41, 0x40000040 ;  /* 0x4000004000297882 */ /* 0x000fe20000000000 */
[----:B------:R-:W-:Y:S02]  /*8910*/  UMOV UR32, UR42 ;  /* 0x0000002a00207c82 */ /* 0x000fe40008000000 */
[----:B------:R-:W-:Y:S02]  /*8920*/  UMOV UR36, UR40 ;  /* 0x0000002800247c82 */ /* 0x000fe40008000000 */
[----:B------:R-:W-:Y:S02]  /*8930*/  UMOV UR40, UR4 ;  /* 0x0000000400287c82 */ /* 0x000fe40008000000 */
[----:B------:R-:W-:Y:S01]  /*8940*/  UMOV UR42, UR5 ;  /* 0x00000005002a7c82 */ /* 0x000fe20008000000 */
[----:B------:R-:W-:Y:S01]  /*8950*/  IMAD.U32 R4, RZ, RZ, UR46 ;  /* 0x0000002eff047e24 */ /* 0x000fe2000f8e00ff */
[----:B------:R-:W-:-:S02]  /*8960*/  WARPGROUP.DEPBAR.LE gsb0, 0x0 ;  /* 0x00008000000079c5 */ /* 0x000fc40000010000 */
[----:B------:R-:W-:Y:S01]  /*8970*/  WARPGROUP.ARRIVE ;  /* 0x00000000000079c5 */ /* 0x000fe20000000000 */
[----:B------:R-:W-:Y:S01]  /*8980*/  UMOV UR48, UR56 ;  /* 0x0000003800307c82 */ /* 0x000fe20008000000 */
[----:B------:R-:W-:Y:S01]  /*8990*/  UMOV UR49, UR57 ;  /* 0x0000003900317c82 */ /* 0x000fe20008000000 */
[----:B------:R-:W-:Y:S01]  /*89a0*/  UMOV UR21, 0x40000040 ;  /* 0x4000004000157882 */ /* 0x000fe20000000000 */
[----:B------:R-:W-:Y:S01]  /*89b0*/  IMAD.U32 R5, RZ, RZ, UR47 ;  /* 0x0000002fff057e24 */ /* 0x000fe2000f8e00ff */
[----:B------:R-:W-:Y:S01]  /*89c0*/  ULDC.64 UR4, c[0x0][0x2c0] ;  /* 0x0000b00000047ab9 */ /* 0x000fe20000000a00 */
[----:B------:R-:W-:Y:S01]  /*89d0*/  HGMMA.64x64x16.F32.BF16 R24, gdesc[UR40].tnspA, R24, gsb0 ;  /* 0x20e00000281879f0 */ /* 0x000fe20008001818 */
[----:B------:R-:W-:Y:S01]  /*89e0*/  R2UR UR46, R8 ;  /* 0x00000000082e72ca */ /* 0x000fe200000e0000 */
[----:B------:R-:W-:-:S05]  /*89f0*/  VIADD R8, R23, 0x400 ;  /* 0x0000040017087836 */ /* 0x000fca0000000000 */
[----:B------:R-:W-:Y:S01]  /*8a00*/  R2UR UR56, R8 ;  /* 0x00000000083872ca */ /* 0x000fe200000e0000 */
[----:B------:R-:W-:Y:S01]  /*8a10*/  UMOV UR57, 0x40000040 ;  /* 0x4000004000397882 */ /* 0x000fe20000000000 */
[----:B------:R-:W-:Y:S02]  /*8a20*/  WARPGROUP.DEPBAR.LE gsb0, 0x0 ;  /* 0x00008000000079c5 */ /* 0x000fe40000010000 */
[----:B------:R-:W-:-:S09]  /*8a30*/  WARPGROUP.ARRIVE ;  /* 0x00000000000079c5 */ /* 0x000fd20000000000 */
        /* <DEDUP_REMOVED lines=18> */
[----:B------:R-:W-:Y:S01]  /*8b60*/  VIADD R8, R23, 0x480 ;  /* 0x0000048017087836 */ /* 0x000fe20000000000 */
[----:B------:R-:W-:Y:S02]  /*8b70*/  WARPGROUP.DEPBAR.LE gsb0, 0x0 ;  /* 0x00008000000079c5 */ /* 0x000fe40000010000 */
[----:B------:R-:W-:-:S06]  /*8b80*/  WARPGROUP.ARRIVE ;  /* 0x00000000000079c5 */ /* 0x000fcc0000000000 */
[----:B------:R-:W-:Y:S01]  /*8b90*/  HGMMA.64x16x16.F32.BF16 R208, gdesc[UR56].tnspA.tnspB, R208, gsb0 ;  /* 0x6020000038d079f0 */ /* 0x000fe200080018d0 */
        /* <DEDUP_REMOVED lines=53> */
[----:B------:R-:W-:Y:S02]  /*8ef0*/  R2UR UR20, R23 ;  /* 0x00000000171472ca */ /* 0x000fe400000e0000 */
[----:B------:R-:W-:Y:S02]  /*8f00*/  WARPGROUP.DEPBAR.LE gsb0, 0x0 ;  /* 0x00008000000079c5 */ /* 0x000fe40000010000 */
[----:B------:R-:W-:-:S09]  /*8f10*/  WARPGROUP.ARRIVE ;  /* 0x00000000000079c5 */ /* 0x000fd20000000000 */
[----:B------:R-:W-:Y:S01]  /*8f20*/  HGMMA.64x16x16.F32.BF16 R144, gdesc[UR20].tnspA.tnspB, R144, gsb0 ;  /* 0x60200000149079f0 */ /* 0x000fe20008001890 */
[----:B------:R-:W-:Y:S01]  /*8f30*/  UMOV UR8, UR20 ;  /* 0x0000001400087c82 */ /* 0x000fe20008000000 */
[----:B------:R-:W-:Y:S01]  /*8f40*/  UMOV UR9, UR21 ;  /* 0x0000001500097c82 */ /* 0x000fe20008000000 */
[----:B------:R-:W-:Y:S01]  /*8f50*/  IMAD.SHL.U32 R8, R3, 0x4000, RZ ;  /* 0x0000400003087824 */ /* 0x000fe200078e00ff */
[----:B------:R-:W-:Y:S02]  /*8f60*/  WARPGROUP.DEPBAR.LE gsb0, 0x0 ;  /* 0x00008000000079c5 */ /* 0x000fe40000010000 */
[----:B------:R-:W-:-:S06]  /*8f70*/  WARPGROUP.ARRIVE ;  /* 0x00000000000079c5 */ /* 0x000fcc0000000000 */
[----:B------:R-:W-:Y:S01]  /*8f80*/  HGMMA.64x16x16.F32.BF16 R160, gdesc[UR8].tnspA.tnspB, R160, gsb0 ;  /* 0x6020000008a079f0 */ /* 0x000fe200080018a0 */
[----:B------:R-:W-:Y:S02]  /*8f90*/  R2UR UR47, R9 ;  /* 0x00000000092f72ca */ /* 0x000fe400000e0000 */
[----:B---3--:R-:W-:-:S04]  /*8fa0*/  IADD3 R9, P1, R8, R224, RZ ;  /* 0x000000e008097210 */ /* 0x008fc80007f3e0ff */
[----:B----4-:R-:W-:Y:S02]  /*8fb0*/  LEA.HI.X.SX32 R20, R8, R223, 0x1, P1 ;  /* 0x000000df08147211 */ /* 0x010fe400008f0eff */
[----:B------:R-:W-:Y:S01]  /*8fc0*/  LEA R8, P1, R9, UR4, 0x2 ;  /* 0x0000000409087c11 */ /* 0x000fe2000f8210ff */
[----:B------:R-:W-:-:S03]  /*8fd0*/  UMOV UR4, UR20 ;  /* 0x0000001400047c82 */ /* 0x000fc60008000000 */
[----:B------:R-:W-:Y:S01]  /*8fe0*/  LEA.HI.X R9, R9, UR5, R20, 0x2, P1 ;  /* 0x0000000509097c11 */ /* 0x000fe200088f1414 */
[----:B------:R-:W-:Y:S01]  /*8ff0*/  UMOV UR5, UR21 ;  /* 0x0000001500057c82 */ /* 0x000fe20008000000 */
[----:B------:R-:W-:Y:S01]  /*9000*/  UMOV UR12, UR20 ;  /* 0x00000014000c7c82 */ /* 0x000fe20008000000 */
[----:B------:R-:W-:Y:S01]  /*9010*/  UMOV UR13, UR21 ;  /* 0x00000015000d7c82 */ /* 0x000fe20008000000 */
[----:B------:R-:W-:Y:S01]  /*9020*/  UMOV UR16, UR20 ;  /* 0x0000001400107c82 */ /* 0x000fe20008000000 */
[----:B------:R-:W-:Y:S01]  /*9030*/  UMOV UR17, UR21 ;  /* 0x0000001500117c82 */ /* 0x000fe20008000000 */
[----:B------:R-:W-:Y:S01]  /*9040*/  VIADD R22, R22, 0xffff0000 ;  /* 0xffff000016167836 */ /* 0x000fe20000000000 */
[----:B------:R-:W-:Y:S01]  /*9050*/  R2UR UR45, R7 ;  /* 0x00000000072d72ca */ /* 0x000fe200000e0000 */
[----:B------:R-:W-:Y:S02]  /*9060*/  WARPGROUP.DEPBAR.LE gsb0, 0x0 ;  /* 0x00008000000079c5 */ /* 0x000fe40000010000 */
[----:B------:R-:W-:Y:S01]  /*9070*/  WARPGROUP.ARRIVE ;  /* 0x00000000000079c5 */ /* 0x000fe20000000000 */
[----:B------:R1:W-:Y:S01]  /*9080*/  REDG.E.ADD.F32x4.FTZ.RN.STRONG.GPU desc[UR46][R8.64], R24 ;  /* 0x00000018080079a6 */ /* 0x0003e2000c10f7ae */
[----:B------:R-:W-:Y:S01]  /*9090*/  SHF.R.U32.HI R22, RZ, 0x4, R22 ;  /* 0x00000004ff167819 */ /* 0x000fe20000011616 */
[----:B------:R-:W-:-:S03]  /*90a0*/  IMAD.U32 R7, RZ, RZ, UR43 ;  /* 0x0000002bff077e24 */ /* 0x000fc6000f8e00ff */
[----:B------:R-:W-:Y:S01]  /*90b0*/  HGMMA.64x16x16.F32.BF16 R176, gdesc[UR4].tnspA.tnspB, R176, gsb0 ;  /* 0x6020000004b079f0 */ /* 0x000fe200080018b0 */
        /* <DEDUP_REMOVED lines=12> */
[----:B-1----:R-:W-:Y:S01]  /*9180*/  LOP3.LUT R24, R216, 0x80000, RZ, 0xfc, !PT ;  /* 0x00080000d8187812 */ /* 0x002fe200078efcff */
[----:B------:R1:W-:Y:S01]  /*9190*/  REDG.E.ADD.F32x4.FTZ.RN.STRONG.GPU desc[UR46][R8.64+0x800], R28 ;  /* 0x0008001c080079a6 */ /* 0x0003e2000c10f7ae */
[----:B------:R-:W-:-:S02]  /*91a0*/  WARPGROUP.DEPBAR.LE gsb0, 0x0 ;  /* 0x00008000000079c5 */ /* 0x000fc40000010000 */
[----:B------:R-:W-:Y:S01]  /*91b0*/  WARPGROUP.ARRIVE ;  /* 0x00000000000079c5 */ /* 0x000fe20000000000 */
[----:B------:R-:W-:Y:S02]  /*91c0*/  R2UR UR43, R21 ;  /* 0x00000000152b72ca */ /* 0x000fe400000e0000 */
[C---:B------:R-:W-:Y:S01]  /*91d0*/  R2UR UR54, R24.reuse ;  /* 0x00000000183672ca */ /* 0x040fe200000e0000 */
[----:B------:R-:W-:Y:S01]  /*91e0*/  VIADD R20, R24, 0x80 ;  /* 0x0000008018147836 */ /* 0x000fe20000000000 */
[----:B------:R-:W-:Y:S01]  /*91f0*/  UMOV UR57, UR53 ;  /* 0x0000003500397c82 */ /* 0x000fe20008000000 */
[----:B------:R-:W-:Y:S01]  /*9200*/  HGMMA.64x16x16.F32.BF16 R192, gdesc[UR12].tnspA.tnspB, R192, gsb0 ;  /* 0x602000000cc079f0 */ /* 0x000fe200080018c0 */
[----:B------:R-:W-:Y:S01]  /*9210*/  LOP3.LUT R21, R22, 0x3fff, RZ, 0xc0, !PT ;  /* 0x00003fff16157812 */ /* 0x000fe200078ec0ff */
[----:B------:R-:W-:Y:S01]  /*9220*/  UMOV UR9, UR53 ;  /* 0x0000003500097c82 */ /* 0x000fe20008000000 */
[C---:B------:R-:W-:Y:S02]  /*9230*/  VIADD R25, R24.reuse, 0x200 ;  /* 0x0000020018197836 */ /* 0x040fe40000000000 */
[----:B------:R-:W-:Y:S01]  /*9240*/  IMAD.U32 R217, RZ, RZ, UR11 ;  /* 0x0000000bffd97e24 */ /* 0x000fe2000f8e00ff */
[----:B------:R-:W-:Y:S01]  /*9250*/  UMOV UR37, UR25 ;  /* 0x0000001900257c82 */ /* 0x000fe20008000000 */
[----:B------:R-:W-:Y:S01]  /*9260*/  VIADD R26, R24, 0x10 ;  /* 0x00000010181a7836 */ /* 0x000fe20000000000 */
[----:B------:R-:W-:Y:S01]  /*9270*/  UMOV UR33, UR25 ;  /* 0x0000001900217c82 */ /* 0x000fe20008000000 */
[----:B------:R-:W-:Y:S01]  /*9280*/  UMOV UR29, UR25 ;  /* 0x00000019001d7c82 */ /* 0x000fe20008000000 */
[----:B------:R-:W-:Y:S01]  /*9290*/  UMOV UR7, 0x40 ;  /* 0x0000004000077882 */ /* 0x000fe20000000000 */
[----:B------:R1:W-:Y:S01]  /*92a0*/  REDG.E.ADD.F32x4.FTZ.RN.STRONG.GPU desc[UR46][R8.64+0x1000], R32 ;  /* 0x00100020080079a6 */ /* 0x0003e2000c10f7ae */
[----:B------:R-:W-:-:S02]  /*92b0*/  WARPGROUP.DEPBAR.LE gsb0, 0x0 ;  /* 0x00008000000079c5 */ /* 0x000fc40000010000 */
[----:B------:R-:W-:Y:S01]  /*92c0*/  WARPGROUP.ARRIVE ;  /* 0x00000000000079c5 */ /* 0x000fe20000000000 */
[----:B------:R-:W-:Y:S01]  /*92d0*/  IMAD R236, R2, 0x800, R21 ;  /* 0x0000080002ec7824 */ /* 0x000fe200078e0215 */
[----:B------:R-:W-:Y:S01]  /*92e0*/  R2UR UR24, R20 ;  /* 0x00000000141872ca */ /* 0x000fe200000e0000 */
[----:B------:R-:W-:Y:S01]  /*92f0*/  UMOV UR13, UR53 ;  /* 0x00000035000d7c82 */ /* 0x000fe20008000000 */
[----:B------:R-:W-:Y:S01]  /*9300*/  UMOV UR15, 0x40 ;  /* 0x00000040000f7882 */ /* 0x000fe20000000000 */
[----:B------:R-:W-:Y:S01]  /*9310*/  R2UR UR50, R26 ;  /* 0x000000001a3272ca */ /* 0x000fe200000e0000 */
[----:B------:R-:W-:Y:S01]  /*9320*/  HGMMA.64x16x16.F32.BF16 R208, gdesc[UR16].tnspA.tnspB, R208, gsb0 ;  /* 0x6020000010d079f0 */ /* 0x000fe200080018d0 */
[----:B------:R-:W-:Y:S01]  /*9330*/  R2UR UR52, R236 ;  /* 0x00000000ec3472ca */ /* 0x000fe200000e0000 */
[----:B------:R1:W-:Y:S07]  /*9340*/  REDG.E.ADD.F32x4.FTZ.RN.STRONG.GPU desc[UR46][R8.64+0x1800], R36 ;  /* 0x00180024080079a6 */ /* 0x0003ee000c10f7ae */
[----:B------:R-:W-:Y:S01]  /*9350*/  UMOV UR58, UR24 ;  /* 0x00000018003a7c82 */ /* 0x000fe20008000000 */
[----:B------:R-:W-:-:S02]  /*9360*/  VIADD R20, R24, 0x100 ;  /* 0x0000010018147836 */ /* 0x000fc40000000000 */
[----:B------:R-:W-:Y:S01]  /*9370*/  VIADD R26, R24, 0x90 ;  /* 0x00000090181a7836 */ /* 0x000fe20000000000 */
[----:B------:R-:W-:Y:S01]  /*9380*/  UMOV UR19, 0x40 ;  /* 0x0000004000137882 */ /* 0x000fe20000000000 */
[----:B------:R-:W-:Y:S02]  /*9390*/  WARPGROUP.DEPBAR.LE gsb0, 0x0 ;  /* 0x00008000000079c5 */ /* 0x000fe40000010000 */
[----:B------:R-:W-:Y:S01]  /*93a0*/  WARPGROUP.ARRIVE ;  /* 0x00000000000079c5 */ /* 0x000fe20000000000 */
[----:B------:R-:W-:Y:S01]  /*93b0*/  UMOV UR56, UR52 ;  /* 0x0000003400387c82 */ /* 0x000fe20008000000 */
[----:B------:R-:W-:Y:S01]  /*93c0*/  UMOV UR12, UR52 ;  /* 0x00000034000c7c82 */ /* 0x000fe20008000000 */
[----:B------:R-:W-:Y:S01]  /*93d0*/  IMAD.U32 R23, RZ, RZ, UR15 ;  /* 0x0000000fff177e24 */ /* 0x000fe2000f8e00ff */
[----:B------:R1:W-:Y:S02]  /*93e0*/  REDG.E.ADD.F32x4.FTZ.RN.STRONG.GPU desc[UR46][R8.64+0x2000], R40 ;  /* 0x00200028080079a6 */ /* 0x0003e4000c10f7ae */
[----:B------:R-:W-:Y:S01]  /*93f0*/  HGMMA.64x16x16.F32.BF16 R56, gdesc[UR52].tnspA.tnspB, R56, gsb0 ;  /* 0x60200000343879f0 */ /* 0x000fe20008001838 */
[----:B------:R-:W-:Y:S01]  /*9400*/  R2UR UR8, R20 ;  /* 0x00000000140872ca */ /* 0x000fe200000e0000 */
[----:B------:R1:W-:Y:S01]  /*9410*/  REDG.E.ADD.F32x4.FTZ.RN.STRONG.GPU desc[UR46][R8.64+0x2800], R44 ;  /* 0x0028002c080079a6 */ /* 0x0003e2000c10f7ae */
[----:B------:R-:W-:-:S02]  /*9420*/  WARPGROUP.DEPBAR.LE gsb0, 0x0 ;  /* 0x00008000000079c5 */ /* 0x000fc40000010000 */
[----:B------:R-:W-:-:S09]  /*9430*/  WARPGROUP.ARRIVE ;  /* 0x00000000000079c5 */ /* 0x000fd20000000000 */
[----:B------:R-:W-:Y:S01]  /*9440*/  UMOV UR14, UR8 ;  /* 0x00000008000e7c82 */ /* 0x000fe20008000000 */
[----:B------:R-:W-:Y:S01]  /*9450*/  VIADD R20, R24, 0x180 ;  /* 0x0000018018147836 */ /* 0x000fe20000000000 */
[----:B------:R1:W-:Y:S01]  /*9460*/  REDG.E.ADD.F32x4.FTZ.RN.STRONG.GPU desc[UR46][R8.64+0x3000], R48 ;  /* 0x00300030080079a6 */ /* 0x0003e2000c10f7ae */
[----:B------:R-:W-:Y:S03]  /*9470*/  HGMMA.64x16x16.F32.BF16 R64, gdesc[UR56].tnspA.tnspB, R64, gsb0 ;  /* 0x60200000384079f0 */ /* 0x000fe60008001840 */
[----:B------:R-:W-:Y:S01]  /*9480*/  R2UR UR4, R20 ;  /* 0x00000000140472ca */ /* 0x000fe200000e0000 */
[----:B------:R-:W-:Y:S01]  /*9490*/  UMOV UR8, UR52 ;  /* 0x0000003400087c82 */ /* 0x000fe20008000000 */
[----:B------:R-:W-:Y:S01]  /*94a0*/  IMAD.U32 R22, RZ, RZ, UR14 ;  /* 0x0000000eff167e24 */ /* 0x000fe2000f8e00ff */
[----:B------:R1:W-:Y:S01]  /*94b0*/  REDG.E.ADD.F32x4.FTZ.RN.STRONG.GPU desc[UR46][R8.64+0x3800], R52 ;  /* 0x00380034080079a6 */ /* 0x0003e2000c10f7ae */
[----:B------:R-:W-:-:S02]  /*94c0*/  WARPGROUP.DEPBAR.LE gsb0, 0x0 ;  /* 0x00008000000079c5 */ /* 0x000fc40000010000 */
[----:B------:R-:W-:-:S06]  /*94d0*/  WARPGROUP.ARRIVE ;  /* 0x00000000000079c5 */ /* 0x000fcc0000000000 */
[----:B------:R-:W-:Y:S01]  /*94e0*/  HGMMA.64x16x16.F32.BF16 R72, gdesc[UR12].tnspA.tnspB, R72, gsb0 ;  /* 0x602000000c4879f0 */ /* 0x000fe20008001848 */
[----:B------:R-:W-:Y:S02]  /*94f0*/  UMOV UR10, UR4 ;  /* 0x00000004000a7c82 */ /* 0x000fe40008000000 */
[----:B------:R-:W-:Y:S02]  /*9500*/  WARPGROUP.DEPBAR.LE gsb0, 0x0 ;  /* 0x00008000000079c5 */ /* 0x000fe40000010000 */
[----:B------:R-:W-:-:S06]  /*9510*/  WARPGROUP.ARRIVE ;  /* 0x00000000000079c5 */ /* 0x000fcc0000000000 */
[----:B------:R-:W-:Y:S01]  /*9520*/  HGMMA.64x16x16.F32.BF16 R80, gdesc[UR8].tnspA.tnspB, R80, gsb0 ;  /* 0x60200000085079f0 */ /* 0x000fe20008001850 */
[----:B------:R-:W-:Y:S01]  /*9530*/  R2UR UR4, R25 ;  /* 0x00000000190472ca */ /* 0x000fe200000e0000 */
[----:B------:R-:W-:Y:S01]  /*9540*/  IMAD.U32 R216, RZ, RZ, UR10 ;  /* 0x0000000affd87e24 */ /* 0x000fe2000f8e00ff */
[----:B------:R-:W-:Y:S01]  /*9550*/  UMOV UR8, UR52 ;  /* 0x0000003400087c82 */ /* 0x000fe20008000000 */
[----:B------:R-:W-:Y:S01]  /*9560*/  UMOV UR9, UR53 ;  /* 0x0000003500097c82 */ /* 0x000fe20008000000 */
[----:B------:R-:W-:-:S09]  /*9570*/  UMOV UR11, 0x40 ;  /* 0x00000040000b7882 */ /* 0x000fd20000000000 */
[----:B------:R-:W-:Y:S01]  /*9580*/  UMOV UR10, UR4 ;  /* 0x00000004000a7c82 */ /* 0x000fe20008000000 */
[----:B------:R-:W-:Y:S02]  /*9590*/  WARPGROUP.DEPBAR.LE gsb0, 0x0 ;  /* 0x00008000000079c5 */ /* 0x000fe40000010000 */
[----:B------:R-:W-:-:S06]  /*95a0*/  WARPGROUP.ARRIVE ;  /* 0x00000000000079c5 */ /* 0x000fcc0000000000 */
[----:B------:R-:W-:Y:S01]  /*95b0*/  HGMMA.64x16x16.F32.BF16 R88, gdesc[UR8].tnspA.tnspB, R88, gsb0 ;  /* 0x60200000085879f0 */ /* 0x000fe20008001858 */
[----:B------:R-:W-:-:S05]  /*95c0*/  VIADD R25, R236, 0x80 ;  /* 0x00000080ec197836 */ /* 0x000fca0000000000 */
[----:B------:R-:W-:Y:S01]  /*95d0*/  R2UR UR48, R25 ;  /* 0x00000000193072ca */ /* 0x000fe200000e0000 */
[----:B------:R-:W-:Y:S02]  /*95e0*/  WARPGROUP.DEPBAR.LE gsb0, 0x0 ;  /* 0x00008000000079c5 */ /* 0x000fe40000010000 */
[----:B------:R-:W-:-:S10]  /*95f0*/  WARPGROUP.ARRIVE ;  /* 0x00000000000079c5 */ /* 0x000fd40000000000 */
        /* <DEDUP_REMOVED lines=84> */
[----:B------:R-:W-:Y:S01]  /*9b40*/  UMOV UR5, 0x40000040 ;  /* 0x4000004000057882 */ /* 0x000fe20000000000 */
[----:B------:R-:W-:Y:S02]  /*9b50*/  WARPGROUP.DEPBAR.LE gsb0, 0x0 ;  /* 0x00008000000079c5 */ /* 0x000fe40000010000 */
[----:B------:R-:W-:-:S09]  /*9b60*/  WARPGROUP.ARRIVE ;  /* 0x00000000000079c5 */ /* 0x000fd20000000000 */
        /* <DEDUP_REMOVED lines=34> */
[----:B------:R-:W-:Y:S02]  /*9d90*/  IMAD.U32 R20, RZ, RZ, UR58 ;  /* 0x0000003aff147e24 */ /* 0x000fe4000f8e00ff */
[----:B------:R-:W-:Y:S01]  /*9da0*/  IMAD.U32 R21, RZ, RZ, UR59 ;  /* 0x0000003bff157e24 */ /* 0x000fe2000f8e00ff */
[----:B------:R-:W-:Y:S02]  /*9db0*/  WARPGROUP.DEPBAR.LE gsb0, 0x0 ;  /* 0x00008000000079c5 */ /* 0x000fe40000010000 */
[----:B-1----:R-:W-:Y:S05]  /*9dc0*/  @!P0 BRA `(.L_x_708) ;  /* 0x0000000000048947 */ /* 0x002fea0003800000 */
[----:B------:R-:W-:Y:S01]  /*9dd0*/  BPT.TRAP 0x1 ;  /* 0x000000040000795c */ /* 0x000fe20000300000 */
.L_x_708:
        /* <DEDUP_REMOVED lines=22> */
[C---:B------:R-:W-:Y:S01]  /*9f40*/  VIADD R10, R12.reuse, 0x680 ;  /* 0x000006800c0a7836 */ /* 0x040fe20000000000 */
        /* <DEDUP_REMOVED lines=23> */
[----:B-----5:R-:W-:Y:S01]  /*a0c0*/  WARPGROUP.ARRIVE ;  /* 0x00000000000079c5 */ /* 0x020fe20000000000 */
        /* <DEDUP_REMOVED lines=14> */
[----:B------:R1:W-:Y:S01]  /*a1b0*/  REDG.E.ADD.F32x4.FTZ.RN.STRONG.GPU desc[UR46][R8.64+0x4800], R28 ;  /* 0x0048001c080079a6 */ /* 0x0003e2000c10f7ae */
[----:B------:R-:W-:Y:S02]  /*a1c0*/  WARPGROUP.DEPBAR.LE gsb0, 0x0 ;  /* 0x00008000000079c5 */ /* 0x000fe40000010000 */
[----:B------:R-:W-:Y:S01]  /*a1d0*/  WARPGROUP.ARRIVE ;  /* 0x00000000000079c5 */ /* 0x000fe20000000000 */
[----:B------:R-:W-:Y:S01]  /*a1e0*/  VIADD R4, R236, 0x500 ;  /* 0x00000500ec047836 */ /* 0x000fe20000000000 */
        /* <DEDUP_REMOVED lines=17> */
[----:B------:R-:W-:Y:S02]  /*a300*/  UMOV UR32, UR24 ;  /* 0x0000001800207c82 */ /* 0x000fe40008000000 */
        /* <DEDUP_REMOVED lines=74> */
.L_x_709:
[----:B------:R-:W-:Y:S01]  /*a7b0*/  VIADD R3, R3, 0x1 ;  /* 0x0000000103037836 */ /* 0x000fe20000000000 */
[----:B------:R-:W-:Y:S01]  /*a7c0*/  LOP3.LUT R230, R230, 0x1, RZ, 0x3c, !PT ;  /* 0x00000001e6e67812 */ /* 0x000fe200078e3cff */
        /* <DEDUP_REMOVED lines=92> */
.L_x_697:
        /* <DEDUP_REMOVED lines=23> */
.L_x_712:
        /* <DEDUP_REMOVED lines=20> */
.L_x_713:
        /* <DEDUP_REMOVED lines=18> */
.L_x_714:
        /* <DEDUP_REMOVED lines=18> */
.L_x_715:
        /* <DEDUP_REMOVED lines=138> */
[----:B------:R-:W-:Y:S01]  /*bb20*/  ULDC.64 UR6, c[0x0][0x198] ;  /* 0x0000660000067ab9 */ /* 0x000fe20000000a00 */
[----:B------:R-:W-:Y:S02]  /*bb30*/  UIADD3 UR40, UR37, 0xa000, URZ ;  /* 0x0000a00025287890 */ /* 0x000fe4000fffe03f */
[----:B------:R-:W-:Y:S02]  /*bb40*/  UIADD3 UR4, UP0, UR6, 0x770, URZ ;  /* 0x0000077006047890 */ /* 0x000fe4000ff1e03f */
[----:B------:R-:W-:Y:S02]  /*bb50*/  UIMAD UR42, UR45, 0x50, URZ ;  /* 0x000000502d2a78a4 */ /* 0x000fe4000f8e023f */
[----:B------:R-:W-:Y:S02]  /*bb60*/  UIADD3.X UR5, URZ, UR7, URZ, UP0, !UPT ;  /* 0x000000073f057290 */ /* 0x000fe400087fe43f */
[----:B------:R-:W-:Y:S02]  /*bb70*/  UIADD3 UR32, UR37, 0xc800, URZ ;  /* 0x0000c80025207890 */ /* 0x000fe4000fffe03f */
[----:B------:R-:W-:-:S02]  /*bb80*/  UIADD3 UR16, UR37, 0xf000, URZ ;  /* 0x0000f00025107890 */ /* 0x000fc4000fffe03f */
[----:B------:R-:W-:Y:S02]  /*bb90*/  UIADD3 UR8, UR37, 0x11800, URZ ;  /* 0x0001180025087890 */ /* 0x000fe4000fffe03f */
[----:B------:R-:W-:Y:S01]  /*bba0*/  UIADD3 UR6, UP0, UR6, 0x670, URZ ;  /* 0x0000067006067890 */ /* 0x000fe2000ff1e03f */
[----:B------:R-:W-:Y:S01]  /*bbb0*/  UMOV UR41, URZ ;  /* 0x0000003f00297c82 */ /* 0x000fe20008000000 */
[----:B------:R-:W-:Y:S01]  /*bbc0*/  UMOV UR33, 0x40 ;  /* 0x0000004000217882 */ /* 0x000fe20000000000 */
[----:B------:R-:W-:Y:S01]  /*bbd0*/  UMOV UR35, UR43 ;  /* 0x0000002b00237c82 */ /* 0x000fe20008000000 */
[----:B------:R-:W-:Y:S01]  /*bbe0*/  UMOV UR36, UR44 ;  /* 0x0000002c00247c82 */ /* 0x000fe20008000000 */
[----:B------:R-:W-:Y:S01]  /*bbf0*/  UMOV UR34, UR42 ;  /* 0x0000002a00227c82 */ /* 0x000fe20008000000 */
[----:B------:R-:W-:Y:S01]  /*bc00*/  UMOV UR17, 0x80 ;  /* 0x0000008000117882 */ /* 0x000fe20000000000 */
[----:B------:R-:W-:Y:S01]  /*bc10*/  UMOV UR19, UR43 ;  /* 0x0000002b00137c82 */ /* 0x000fe20008000000 */
[----:B------:R-:W-:Y:S01]  /*bc20*/  UMOV UR20, UR44 ;  /* 0x0000002c00147c82 */ /* 0x000fe20008000000 */
[----:B------:R1:W-:Y:S01]  /*bc30*/  UTMASTG.4D [UR40], [UR4] ;  /* 0x00000028040073b5 */ /* 0x0003e20008018000 */
[----:B------:R-:W-:Y:S01]  /*bc40*/  UMOV UR18, UR42 ;  /* 0x0000002a00127c82 */ /* 0x000fe20008000000 */
[----:B------:R-:W-:Y:S01]  /*bc50*/  UMOV UR9, 0xc0 ;  /* 0x000000c000097882 */ /* 0x000fe20000000000 */
[----:B------:R-:W-:Y:S01]  /*bc60*/  UMOV UR11, UR43 ;  /* 0x0000002b000b7c82 */ /* 0x000fe20008000000 */
[----:B------:R-:W-:Y:S01]  /*bc70*/  UMOV UR12, UR44 ;  /* 0x0000002c000c7c82 */ /* 0x000fe20008000000 */
[----:B------:R-:W-:Y:S01]  /*bc80*/  UMOV UR10, UR42 ;  /* 0x0000002a000a7c82 */ /* 0x000fe20008000000 */
[----:B------:R-:W-:Y:S01]  /*bc90*/  UIADD3.X UR7, URZ, UR7, URZ, UP0, !UPT ;  /* 0x000000073f077290 */ /* 0x000fe200087fe43f */
[----:B------:R-:W-:Y:S01]  /*bca0*/  UTMASTG.4D [UR32], [UR4] ;  /* 0x00000020040073b5 */ /* 0x000fe20008018000 */
[----:B------:R-:W-:Y:S01]  /*bcb0*/  UIADD3 UR24, UR37, 0x2800, URZ ;  /* 0x0000280025187890 */ /* 0x000fe2000fffe03f */
[----:B------:R-:W-:Y:S01]  /*bcc0*/  UMOV UR25, 0x40 ;  /* 0x0000004000197882 */ /* 0x000fe20000000000 */
[----:B------:R-:W-:Y:S01]  /*bcd0*/  UMOV UR27, UR43 ;  /* 0x0000002b001b7c82 */ /* 0x000fe20008000000 */
[----:B------:R-:W-:Y:S01]  /*bce0*/  UMOV UR28, UR44 ;  /* 0x0000002c001c7c82 */ /* 0x000fe20008000000 */
[----:B------:R-:W-:Y:S01]  /*bcf0*/  UMOV UR26, UR42 ;  /* 0x0000002a001a7c82 */ /* 0x000fe20008000000 */
[----:B------:R3:W-:Y:S01]  /*bd00*/  UTMASTG.4D [UR16], [UR4] ;  /* 0x00000010040073b5 */ /* 0x0007e20008018000 */
[----:B-1----:R-:W-:Y:S01]  /*bd10*/  UMOV UR40, UR37 ;  /* 0x0000002500287c82 */ /* 0x002fe20008000000 */
[----:B------:R1:W-:Y:S01]  /*bd20*/  UTMASTG.4D [UR8], [UR4] ;  /* 0x00000008040073b5 */ /* 0x0003e20008018000 */
[----:B------:R4:W-:Y:S01]  /*bd30*/  UTMASTG.4D [UR40], [UR6] ;  /* 0x00000028060073b5 */ /* 0x0009e20008018000 */
[----:B---3--:R-:W-:Y:S01]  /*bd40*/  UIADD3 UR16, UR37, 0x5000, URZ ;  /* 0x0000500025107890 */ /* 0x008fe2000fffe03f */
[----:B------:R4:W-:Y:S01]  /*bd50*/  UTMASTG.4D [UR24], [UR6] ;  /* 0x00000018060073b5 */ /* 0x0009e20008018000 */
[----:B-1----:R-:W-:-:S07]  /*bd60*/  UIADD3 UR8, UR37, 0x7800, URZ ;  /* 0x0000780025087890 */ /* 0x002fce000fffe03f */
[----:B------:R4:W-:Y:S02]  /*bd70*/  UTMASTG.4D [UR16], [UR6] ;  /* 0x00000010060073b5 */ /* 0x0009e40008018000 */
[----:B------:R4:W-:Y:S02]  /*bd80*/  UTMASTG.4D [UR8], [UR6] ;  /* 0x00000008060073b5 */ /* 0x0009e40008018000 */
[----:B----4-:R0:W-:Y:S02]  /*bd90*/  UTMACMDFLUSH ;  /* 0x00000000000079b7 */ /* 0x0101e40000000000 */
.L_x_717:
[----:B------:R-:W-:Y:S05]  /*bda0*/  BSYNC B0 ;  /* 0x0000000000007941 */ /* 0x000fea0003800000 */
.L_x_716:
[----:B------:R-:W-:-:S04]  /*bdb0*/  DEPBAR.LE SB0, 0x0 ;  /* 0x000080000000791a */ /* 0x000fc80000000000 */
[----:B------:R-:W-:Y:S05]  /*bdc0*/  EXIT ;  /* 0x000000000000794d */ /* 0x000fea0003800000 */
.L_x_711:
[----:B------:R-:W2:Y:S01]  /*bdd0*/  S2R R0, SR_TID.X ;  /* 0x0000000000007919 */ /* 0x000ea20000002100 */
[----:B------:R-:W3:Y:S01]  /*bde0*/  LDC.64 R2, c[0x0][0x820] ;  /* 0x00020800ff027b82 */ /* 0x000ee20000000a00 */
[----:B------:R-:W-:Y:S01]  /*bdf0*/  ULDC.64 UR4, c[0x0][0x808] ;  /* 0x0002020000047ab9 */ /* 0x000fe20000000a00 */
[----:B------:R-:W-:Y:S01]  /*be00*/  USHF.R.S32.HI UR8, URZ, 0x1f, UR43 ;  /* 0x0000001f3f087899 */ /* 0x000fe2000801142b */
[----:B------:R-:W-:Y:S01]  /*be10*/  IMAD.U32 R9, RZ, RZ, UR45 ;  /* 0x0000002dff097e24 */ /* 0x000fe2000f8e00ff */
[----:B------:R-:W-:Y:S01]  /*be20*/  UIMAD UR4, UR45, -0x50, UR4 ;  /* 0xffffffb02d0478a4 */ /* 0x000fe2000f8e0204 */
[----:B------:R-:W-:Y:S01]  /*be30*/  BSSY B0, `(.L_x_718) ;  /* 0x000002d000007945 */ /* 0x000fe20003800000 */
[----:B------:R-:W-:Y:S02]  /*be40*/  USHF.R.S32.HI UR9, URZ, 0x1f, UR44 ;  /* 0x0000001f3f097899 */ /* 0x000fe4000801142c */
[----:B------:R-:W4:Y:S08]  /*be50*/  LDC.64 R10, c[0x0][0x828] ;  /* 0x00020a00ff0a7b82 */ /* 0x000f300000000a00 */
[----:B-1----:R-:W1:Y:S08]  /*be60*/  LDC.64 R16, c[0x0][0x850] ;  /* 0x00021400ff107b82 */ /* 0x002e700000000a00 */
[----:B------:R-:W1:Y:S01]  /*be70*/  LDC.64 R18, c[0x0][0x858] ;  /* 0x00021600ff127b82 */ /* 0x000e620000000a00 */
[----:B--2---:R-:W-:-:S05]  /*be80*/  VIADD R5, R0, 0xffffff80 ;  /* 0xffffff8000057836 */ /* 0x004fca0000000000 */
[----:B------:R-:W-:-:S04]  /*be90*/  SHF.R.S32.HI R0, RZ, 0x1f, R5 ;  /* 0x0000001fff007819 */ /* 0x000fc80000011405 */
[----:B------:R-:W-:-:S04]  /*bea0*/  LEA.HI R4, R0, R5, RZ, 0x5 ;  /* 0x0000000500047211 */ /* 0x000fc800078f28ff */
[----:B------:R-:W-:Y:S02]  /*beb0*/  LOP3.LUT R0, R4, 0x1fffffe0, RZ, 0xc0, !PT ;  /* 0x1fffffe004007812 */ /* 0x000fe400078ec0ff */
[----:B------:R-:W-:-:S03]  /*bec0*/  SHF.R.S32.HI R4, RZ, 0x5, R4 ;  /* 0x00000005ff047819 */ /* 0x000fc60000011404 */
[----:B------:R-:W-:Y:S01]  /*bed0*/  IMAD.IADD R0, R5, 0x1, -R0 ;  /* 0x0000000105007824 */ /* 0x000fe200078e0a00 */
[C---:B------:R-:W-:Y:S01]  /*bee0*/  ISETP.GE.AND P6, PT, R4.reuse, UR4, PT ;  /* 0x0000000404007c0c */ /* 0x040fe2000bfc6270 */
[----:B------:R-:W-:Y:S02]  /*bef0*/  VIADD R5, R4, 0x8 ;  /* 0x0000000804057836 */ /* 0x000fe40000000000 */
[----:B------:R-:W-:Y:S02]  /*bf00*/  IMAD.SHL.U32 R6, R0, 0x8, RZ ;  /* 0x0000000800067824 */ /* 0x000fe400078e00ff */
[----:B---3--:R-:W-:Y:S01]  /*bf10*/  IMAD R0, R2, UR8, RZ ;  /* 0x0000000802007c24 */ /* 0x008fe2000f8e02ff */
[----:B------:R-:W-:Y:S01]  /*bf20*/  ISETP.GE.AND P5, PT, R5, UR4, PT ;  /* 0x0000000405007c0c */ /* 0x000fe2000bfa6270 */
[----:B------:R-:W-:Y:S01]  /*bf30*/  VIADD R8, R4, 0x10 ;  /* 0x0000001004087836 */ /* 0x000fe20000000000 */
[----:B------:R-:W-:Y:S01]  /*bf40*/  SHF.R.S32.HI R7, RZ, 0x1f, R6 ;  /* 0x0000001fff077819 */ /* 0x000fe20000011406 */
[----:B------:R-:W-:Y:S01]  /*bf50*/  IMAD R5, R3, UR43, R0 ;  /* 0x0000002b03057c24 */ /* 0x000fe2000f8e0200 */
[----:B------:R-:W-:Y:S01]  /*bf60*/  ISETP.GE.OR P2, PT, R6, UR5, P6 ;  /* 0x0000000506007c0c */ /* 0x000fe2000b746670 */
[----:B------:R-:W-:Y:S01]  /*bf70*/  VIADD R0, R4, 0x18 ;  /* 0x0000001804007836 */ /* 0x000fe20000000000 */
[----:B------:R-:W-:Y:S01]  /*bf80*/  ISETP.GE.AND P4, PT, R8, UR4, PT ;  /* 0x0000000408007c0c */ /* 0x000fe2000bf86270 */
[----:B------:R-:W-:Y:S01]  /*bf90*/  IMAD.WIDE.U32 R2, R2, UR43, R6 ;  /* 0x0000002b02027c25 */ /* 0x000fe2000f8e0006 */
[----:B------:R-:W-:-:S02]  /*bfa0*/  ISETP.GE.OR P1, PT, R6, UR5, P5 ;  /* 0x0000000506007c0c */ /* 0x000fc4000af26670 */
[----:B------:R-:W-:Y:S01]  /*bfb0*/  ISETP.GE.AND P3, PT, R0, UR4, PT ;  /* 0x0000000400007c0c */ /* 0x000fe2000bf66270 */
[----:B------:R-:W-:Y:S01]  /*bfc0*/  IMAD.IADD R3, R3, 0x1, R5 ;  /* 0x0000000103037824 */ /* 0x000fe200078e0205 */
[----:B------:R-:W-:Y:S01]  /*bfd0*/  SHF.R.S32.HI R5, RZ, 0x1f, R4 ;  /* 0x0000001fff057819 */ /* 0x000fe20000011404 */
[----:B----4-:R-:W-:Y:S02]  /*bfe0*/  IMAD R0, R10, UR9, RZ ;  /* 0x000000090a007c24 */ /* 0x010fe4000f8e02ff */
[----:B------:R-:W-:Y:S02]  /*bff0*/  VIADD R8, R4, 0x20 ;  /* 0x0000002004087836 */ /* 0x000fe40000000000 */
[----:B------:R-:W-:Y:S02]  /*c000*/  IMAD R11, R11, UR44, R0 ;  /* 0x0000002c0b0b7c24 */ /* 0x000fe4000f8e0200 */
[----:B------:R-:W-:Y:S01]  /*c010*/  IMAD.WIDE.U32 R14, R10, UR44, R2 ;  /* 0x0000002c0a0e7c25 */ /* 0x000fe2000f8e0002 */
[----:B------:R-:W-:-:S03]  /*c020*/  ISETP.GE.AND P0, PT, R8, UR4, PT ;  /* 0x0000000408007c0c */ /* 0x000fc6000bf06270 */
[----:B------:R-:W-:-:S04]  /*c030*/  IMAD.WIDE R2, R9, 0x50, R4 ;  /* 0x0000005009027825 */ /* 0x000fc800078e0204 */
[----:B------:R-:W-:Y:S01]  /*c040*/  IMAD.IADD R11, R15, 0x1, R11 ;  /* 0x000000010f0b7824 */ /* 0x000fe200078e020b */
[----:B-1----:R-:W-:Y:S06]  /*c050*/  @P2 BRA `(.L_x_719) ;  /* 0x0000000000282947 */ /* 0x002fec0003800000 */
        /* <DEDUP_REMOVED lines=10> */
.L_x_719:
[----:B------:R-:W-:Y:S05]  /*c100*/  BSYNC B0 ;  /* 0x0000000000007941 */ /* 0x000fea0003800000 */
.L_x_718:
[----:B------:R-:W-:Y:S01]  /*c110*/  BSSY B0, `(.L_x_720) ;  /* 0x0000010000007945 */ /* 0x000fe20003800000 */
[----:B------:R-:W-:-:S03]  /*c120*/  ISETP.GE.OR P2, PT, R6, UR5, P4 ;  /* 0x0000000506007c0c */ /* 0x000fc6000a746670 */
[----:B------:R-:W-:Y:S10]  /*c130*/  @P1 BRA `(.L_x_721) ;  /* 0x0000000000341947 */ /* 0x000ff40003800000 */
        /* <DEDUP_REMOVED lines=13> */
.L_x_721:
[----:B------:R-:W-:Y:S05]  /*c210*/  BSYNC B0 ;  /* 0x0000000000007941 */ /* 0x000fea0003800000 */
.L_x_720:
[----:B------:R-:W-:Y:S01]  /*c220*/  BSSY B0, `(.L_x_722) ;  /* 0x0000010000007945 */ /* 0x000fe20003800000 */
[----:B------:R-:W-:-:S03]  /*c230*/  ISETP.GE.OR P1, PT, R6, UR5, P3 ;  /* 0x0000000506007c0c */ /* 0x000fc60009f26670 */
[----:B------:R-:W-:Y:S10]  /*c240*/  @P2 BRA `(.L_x_723) ;  /* 0x0000000000342947 */ /* 0x000ff40003800000 */
[----:B-12---:R-:W-:Y:S01]  /*c250*/  IADD3 R13, P2, R2, 0x10, RZ ;  /* 0x00000010020d7810 */ /* 0x006fe20007f5e0ff */
        /* <DEDUP_REMOVED lines=12> */
.L_x_723:
[----:B------:R-:W-:Y:S05]  /*c320*/  BSYNC B0 ;  /* 0x0000000000007941 */ /* 0x000fea0003800000 */
.L_x_722:
[----:B------:R-:W-:Y:S01]  /*c330*/  BSSY B0, `(.L_x_724) ;  /* 0x0000011000007945 */ /* 0x000fe20003800000 */
[----:B------:R-:W-:Y:S01]  /*c340*/  ISETP.GE.OR P2, PT, R6, UR5, P0 ;  /* 0x0000000506007c0c */ /* 0x000fe20008746670 */
[----:B-123--:R-:W-:Y:S02]  /*c350*/  VIADD R12, R4, 0x28 ;  /* 0x00000028040c7836 */ /* 0x00efe40000000000 */
[----:B------:R-:W-:Y:S10]  /*c360*/  @P1 BRA `(.L_x_725) ;  /* 0x0000000000341947 */ /* 0x000ff40003800000 */
        /* <DEDUP_REMOVED lines=13> */
.L_x_725:
[----:B------:R-:W-:Y:S05]  /*c440*/  BSYNC B0 ;  /* 0x0000000000007941 */ /* 0x000fea0003800000 */
.L_x_724:
[----:B------:R-:W-:Y:S01]  /*c450*/  BSSY B0, `(.L_x_726) ;  /* 0x0000010000007945 */ /* 0x000fe20003800000 */
[----:B------:R-:W-:-:S03]  /*c460*/  ISETP.GE.AND P1, PT, R12, UR4, PT ;  /* 0x000000040c007c0c */ /* 0x000fc6000bf26270 */
        /* <DEDUP_REMOVED lines=14> */
.L_x_727:
[----:B------:R-:W-:Y:S05]  /*c550*/  BSYNC B0 ;  /* 0x0000000000007941 */ /* 0x000fea0003800000 */
.L_x_726:
[----:B------:R-:W-:Y:S01]  /*c560*/  ISETP.GE.OR P2, PT, R6, UR5, P1 ;  /* 0x0000000506007c0c */ /* 0x000fe20008f46670 */
[----:B------:R-:W-:Y:S01]  /*c570*/  ULDC UR6, c[0x0][0x83c] ;  /* 0x00020f0000067ab9 */ /* 0x000fe20000000800 */
[----:B------:R-:W-:Y:S01]  /*c580*/  BSSY B0, `(.L_x_728) ;  /* 0x0000010000007945 */ /* 0x000fe20003800000 */
[----:B--2---:R-:W-:-:S10]  /*c590*/  VIADD R12, R4, 0x30 ;  /* 0x00000030040c7836 */ /* 0x004fd40000000000 */
        /* <DEDUP_REMOVED lines=14> */
.L_x_729:
[----:B------:R-:W-:Y:S05]  /*c680*/  BSYNC B0 ;  /* 0x0000000000007941 */ /* 0x000fea0003800000 */
.L_x_728:
[----:B------:R-:W-:Y:S01]  /*c690*/  ISETP.GE.OR P3, PT, R6, UR6, P3 ;  /* 0x0000000606007c0c */ /* 0x000fe20009f66670 */
[----:B------:R-:W-:Y:S01]  /*c6a0*/  BSSY B0, `(.L_x_730) ;  /* 0x000001c000007945 */ /* 0x000fe20003800000 */
[----:B------:R-:W-:Y:S01]  /*c6b0*/  ISETP.GE.AND P2, PT, R12, UR4, PT ;  /* 0x000000040c007c0c */ /* 0x000fe2000bf46270 */
[----:B------:R-:W-:Y:S01]  /*c6c0*/  VIADD R12, R4, 0x38 ;  /* 0x00000038040c7836 */ /* 0x000fe20000000000 */
[----:B------:R-:W-:Y:S02]  /*c6d0*/  P2R R23, PR, RZ, 0x8 ;  /* 0x00000008ff177803 */ /* 0x000fe40000000000 */
[C---:B------:R-:W-:Y:S02]  /*c6e0*/  ISETP.GE.OR P3, PT, R6.reuse, UR5, P2 ;  /* 0x0000000506007c0c */ /* 0x040fe40009766670 */
[C---:B------:R-:W-:Y:S02]  /*c6f0*/  ISETP.GE.OR P6, PT, R6.reuse, UR6, P6 ;  /* 0x0000000606007c0c */ /* 0x040fe4000b7c6670 */
[----:B------:R-:W-:-:S02]  /*c700*/  ISETP.GE.OR P5, PT, R6, UR6, P5 ;  /* 0x0000000606007c0c */ /* 0x000fc4000afa6670 */
[C---:B------:R-:W-:Y:S02]  /*c710*/  ISETP.GE.OR P4, PT, R6.reuse, UR6, P4 ;  /* 0x0000000606007c0c */ /* 0x040fe4000a786670 */
[----:B-12---:R-:W-:Y:S02]  /*c720*/  P2R R20, PR, RZ, 0x40 ;  /* 0x00000040ff147803 */ /* 0x006fe40000000000 */
[----:B------:R-:W-:Y:S02]  /*c730*/  P2R R21, PR, RZ, 0x20 ;  /* 0x00000020ff157803 */ /* 0x000fe40000000000 */
[C---:B------:R-:W-:Y:S02]  /*c740*/  ISETP.GE.OR P0, PT, R6.reuse, UR6, P0 ;  /* 0x0000000606007c0c */ /* 0x040fe40008706670 */
[----:B------:R-:W-:Y:S02]  /*c750*/  P2R R22, PR, RZ, 0x10 ;  /* 0x00000010ff167803 */ /* 0x000fe40000000000 */
[----:B------:R-:W-:-:S02]  /*c760*/  ISETP.GE.OR P1, PT, R6, UR6, P1 ;  /* 0x0000000606007c0c */ /* 0x000fc40008f26670 */
[----:B------:R-:W-:Y:S01]  /*c770*/  ISETP.GE.OR P2, PT, R6, UR6, P2 ;  /* 0x0000000606007c0c */ /* 0x000fe20009746670 */
[----:B------:R-:W-:-:S12]  /*c780*/  @P3 BRA `(.L_x_731) ;  /* 0x0000000000343947 */ /* 0x000fd80003800000 */
        /* <DEDUP_REMOVED lines=13> */
.L_x_731:
[----:B------:R-:W-:Y:S05]  /*c860*/  BSYNC B0 ;  /* 0x0000000000007941 */ /* 0x000fea0003800000 */
.L_x_730:
[----:B------:R-:W-:Y:S01]  /*c870*/  ISETP.GE.AND P3, PT, R12, UR4, PT ;  /* 0x000000040c007c0c */ /* 0x000fe2000bf66270 */
[----:B------:R-:W-:Y:S01]  /*c880*/  IMAD R0, R16, UR8, RZ ;  /* 0x0000000810007c24 */ /* 0x000fe2000f8e02ff */
[----:B------:R-:W-:Y:S01]  /*c890*/  BSSY B0, `(.L_x_732) ;  /* 0x0000013000007945 */ /* 0x000fe20003800000 */
[----:B------:R-:W-:Y:S01]  /*c8a0*/  VIADD R12, R4, 0x40 ;  /* 0x00000040040c7836 */ /* 0x000fe20000000000 */
[C---:B------:R-:W-:Y:S01]  /*c8b0*/  ISETP.GE.OR P4, PT, R6.reuse, UR5, P3 ;  /* 0x0000000506007c0c */ /* 0x040fe20009f86670 */
[----:B------:R-:W-:Y:S01]  /*c8c0*/  IMAD R17, R17, UR43, R0 ;  /* 0x0000002b11117c24 */ /* 0x000fe2000f8e0200 */
[----:B------:R-:W-:-:S11]  /*c8d0*/  ISETP.GE.OR P3, PT, R6, UR6, P3 ;  /* 0x0000000606007c0c */ /* 0x000fd60009f66670 */
        /* <DEDUP_REMOVED lines=14> */
.L_x_733:
[----:B------:R-:W-:Y:S05]  /*c9c0*/  BSYNC B0 ;  /* 0x0000000000007941 */ /* 0x000fea0003800000 */
.L_x_732:
[----:B------:R-:W-:Y:S01]  /*c9d0*/  ISETP.GE.AND P4, PT, R12, UR4, PT ;  /* 0x000000040c007c0c */ /* 0x000fe2000bf86270 */
[----:B------:R-:W-:Y:S01]  /*c9e0*/  IMAD.WIDE.U32 R8, R16, UR43, R6 ;  /* 0x0000002b10087c25 */ /* 0x000fe2000f8e0006 */
[----:B------:R-:W-:Y:S02]  /*c9f0*/  BSSY B0, `(.L_x_734) ;  /* 0x0000013000007945 */ /* 0x000fe40003800000 */
[----:B------:R-:W-:Y:S01]  /*ca00*/  ISETP.GE.OR P5, PT, R6, UR5, P4 ;  /* 0x0000000506007c0c */ /* 0x000fe2000a7a6670 */
[----:B------:R-:W-:Y:S01]  /*ca10*/  VIADD R0, R4, 0x48 ;  /* 0x0000004804007836 */ /* 0x000fe20000000000 */
[----:B------:R-:W-:Y:S01]  /*ca20*/  ISETP.GE.OR P4, PT, R6, UR6, P4 ;  /* 0x0000000606007c0c */ /* 0x000fe2000a786670 */
[----:B------:R-:W-:-:S10]  /*ca30*/  IMAD.IADD R13, R9, 0x1, R17 ;  /* 0x00000001090d7824 */ /* 0x000fd400078e0211 */
        /* <DEDUP_REMOVED lines=14> */
.L_x_735:
[----:B------:R-:W-:Y:S05]  /*cb20*/  BSYNC B0 ;  /* 0x0000000000007941 */ /* 0x000fea0003800000 */
.L_x_734:
[----:B------:R-:W-:Y:S01]  /*cb30*/  ISETP.GE.AND P6, PT, R0, UR4, PT ;  /* 0x0000000400007c0c */ /* 0x000fe2000bfc6270 */
[----:B------:R-:W-:Y:S01]  /*cb40*/  IMAD R0, R18, UR9, RZ ;  /* 0x0000000912007c24 */ /* 0x000fe2000f8e02ff */
[----:B------:R-:W-:Y:S01]  /*cb50*/  BSSY B0, `(.L_x_736) ;  /* 0x0000014000007945 */ /* 0x000fe20003800000 */
[----:B------:R-:W-:Y:S01]  /*cb60*/  IMAD.MOV.U32 R12, RZ, RZ, R8 ;  /* 0x000000ffff0c7224 */ /* 0x000fe200078e0008 */
[C---:B------:R-:W-:Y:S01]  /*cb70*/  ISETP.GE.OR P5, PT, R6.reuse, UR5, P6 ;  /* 0x0000000506007c0c */ /* 0x040fe2000b7a6670 */
        /* <DEDUP_REMOVED lines=17> */
.L_x_737:
[----:B------:R-:W-:Y:S05]  /*cc90*/  BSYNC B0 ;  /* 0x0000000000007941 */ /* 0x000fea0003800000 */
.L_x_736:
[----:B------:R-:W-:Y:S01]  /*cca0*/  ISETP.NE.AND P5, PT, R20, RZ, PT ;  /* 0x000000ff1400720c */ /* 0x000fe20003fa5270 */
[----:B------:R-:W-:Y:S01]  /*ccb0*/  BSSY B0, `(.L_x_738) ;  /* 0x000000d000007945 */ /* 0x000fe20003800000 */
[----:B----4-:R-:W-:-:S11]  /*ccc0*/  IMAD.IADD R7, R13, 0x1, R9 ;  /* 0x000000010d077824 */ /* 0x010fd600078e0209 */
        /* <DEDUP_REMOVED lines=11> */
.L_x_739:
[----:B------:R-:W-:Y:S05]  /*cd80*/  BSYNC B0 ;  /* 0x0000000000007941 */ /* 0x000fea0003800000 */
.L_x_738:
[----:B------:R-:W-:Y:S01]  /*cd90*/  ISETP.NE.AND P5, PT, R21, RZ, PT ;  /* 0x000000ff1500720c */ /* 0x000fe20003fa5270 */
[----:B------:R-:W-:-:S12]  /*cda0*/  BSSY B0, `(.L_x_740) ;  /* 0x000000f000007945 */ /* 0x000fd80003800000 */
[----:B------:R-:W-:Y:S05]  /*cdb0*/  @P5 BRA `(.L_x_741) ;  /* 0x0000000000345947 */ /* 0x000fea0003800000 */
[----:B----4-:R-:W-:Y:S01]  /*cdc0*/  IADD3 R9, P5, R2, 0x8, RZ ;  /* 0x0000000802097810 */ /* 0x010fe20007fbe0ff */
        /* <DEDUP_REMOVED lines=12> */
.L_x_741:
[----:B------:R-:W-:Y:S05]  /*ce90*/  BSYNC B0 ;  /* 0x0000000000007941 */ /* 0x000fea0003800000 */
.L_x_740:
        /* <DEDUP_REMOVED lines=16> */
.L_x_743:
[----:B------:R-:W-:Y:S05]  /*cfa0*/  BSYNC B0 ;  /* 0x0000000000007941 */ /* 0x000fea0003800000 */
.L_x_742:
        /* <DEDUP_REMOVED lines=16> */
.L_x_745:
[----:B------:R-:W-:Y:S05]  /*d0b0*/  BSYNC B0 ;  /* 0x0000000000007941 */ /* 0x000fea0003800000 */
.L_x_744:
[----:B------:R-:W-:Y:S04]  /*d0c0*/  BSSY B0, `(.L_x_746) ;  /* 0x000000f000007945 */ /* 0x000fe80003800000 */
        /* <DEDUP_REMOVED lines=14> */
.L_x_747:
[----:B------:R-:W-:Y:S05]  /*d1b0*/  BSYNC B0 ;  /* 0x0000000000007941 */ /* 0x000fea0003800000 */
.L_x_746:
        /* <DEDUP_REMOVED lines=15> */
.L_x_749:
[----:B------:R-:W-:Y:S05]  /*d2b0*/  BSYNC B0 ;  /* 0x0000000000007941 */ /* 0x000fea0003800000 */
.L_x_748:
        /* <DEDUP_REMOVED lines=15> */
.L_x_751:
[----:B------:R-:W-:Y:S05]  /*d3b0*/  BSYNC B0 ;  /* 0x0000000000007941 */ /* 0x000fea0003800000 */
.L_x_750:
        /* <DEDUP_REMOVED lines=15> */
.L_x_753:
[----:B------:R-:W-:Y:S05]  /*d4b0*/  BSYNC B0 ;  /* 0x0000000000007941 */ /* 0x000fea0003800000 */
.L_x_752:
        /* <DEDUP_REMOVED lines=15> */
.L_x_755:
[----:B------:R-:W-:Y:S05]  /*d5b0*/  BSYNC B0 ;  /* 0x0000000000007941 */ /* 0x000fea0003800000 */
.L_x_754:
        /* <DEDUP_REMOVED lines=15> */
.L_x_757:
[----:B------:R-:W-:Y:S05]  /*d6b0*/  BSYNC B0 ;  /* 0x0000000000007941 */ /* 0x000fea0003800000 */
.L_x_756:
[----:B------:R-:W-:Y:S05]  /*d6c0*/  EXIT ;  /* 0x000000000000794d */ /* 0x000fea0003800000 */
.L_x_693:
[----:B------:R-:W-:-:S08]  /*d6d0*/  NOP ;  /* 0x0000000000007918 */ /* 0x000fd00000000000 */
[----:B------:R-:W1:-:S00]  /*d6e0*/  USETMAXREG.DEALLOC.CTAPOOL 0x18 ;  /* 0x00000018000079c8 */ /* 0x000e4000080e0500 */
[----:B-1----:R-:W-:Y:S01]  /*d6f0*/  LOP3.LUT R2, R2, 0x3, RZ, 0xc0, !PT ;  /* 0x0000000302027812 */ /* 0x002fe200078ec0ff */
[----:B------:R-:W-:Y:S05]  /*d700*/  BSSY B0, `(.L_x_758) ;  /* 0x00001c8000007945 */ /* 0x000fea0003800000 */
[----:B------:R-:W1:Y:S02]  /*d710*/  SHFL.IDX PT, R2, R2, RZ, 0x1f ;  /* 0x00001fff02027589 */ /* 0x000e6400000e0000 */
[----:B-1----:R-:W-:-:S13]  /*d720*/  ISETP.NE.AND P0, PT, R2, RZ, PT ;  /* 0x000000ff0200720c */ /* 0x002fda0003f05270 */
[----:B------:R-:W-:Y:S05]  /*d730*/  @P0 BRA `(.L_x_759) ;  /* 0x0000001c00100947 */ /* 0x000fea0003800000 */
        /* <DEDUP_REMOVED lines=21> */
.L_x_760:
[----:B------:R-:W-:Y:S01]  /*d890*/  ULDC UR8, c[0x0][0xb44] ;  /* 0x0002d10000087ab9 */ /* 0x000fe20000000800 */
[----:B------:R-:W-:Y:S01]  /*d8a0*/  UMOV UR11, UR7 ;  /* 0x00000007000b7c82 */ /* 0x000fe20008000000 */
[----:B------:R-:W-:-:S11]  /*d8b0*/  UISETP.NE.AND UP0, UPT, UR8, 0x1, UPT ;  /* 0x000000010800788c */ /* 0x000fd6000bf05270 */
[----:B------:R-:W-:Y:S02]  /*d8c0*/  @UP0 ULDC.64 UR12, c[0x0][0xb48] ;  /* 0x0002d200000c0ab9 */ /* 0x000fe40000000a00 */
[----:B------:R-:W-:-:S04]  /*d8d0*/  UIMAD.WIDE.U32 UR4, UR7, UR12, URZ ;  /* 0x0000000c070472a5 */ /* 0x000fc8000f8e003f */
[----:B------:R-:W-:-:S04]  /*d8e0*/  @UP0 USHF.R.U32.HI UR11, URZ, UR13, UR5 ;  /* 0x0000000d3f0b0299 */ /* 0x000fc80008011605 */
[----:B------:R-:W-:-:S12]  /*d8f0*/  UIMAD UR4, UR11, UR8, URZ ;  /* 0x000000080b0472a4 */ /* 0x000fd8000f8e023f */
.L_x_761:
[----:B------:R-:W-:Y:S01]  /*d900*/  ULDC UR8, c[0x0][0xb38] ;  /* 0x0002ce0000087ab9 */ /* 0x000fe20000000800 */
[----:B------:R-:W-:Y:S01]  /*d910*/  UIADD3 UR4, UR7, -UR4, URZ ;  /* 0x8000000407047290 */ /* 0x000fe2000fffe03f */
[----:B------:R-:W-:Y:S01]  /*d920*/  IMAD.MOV.U32 R10, RZ, RZ, 0x1 ;  /* 0x00000001ff0a7424 */ /* 0x000fe200078e00ff */
[----:B------:R-:W-:Y:S01]  /*d930*/  UISETP.NE.AND UP0, UPT, UR8, 0x1, UPT ;  /* 0x000000010800788c */ /* 0x000fe2000bf05270 */
[----:B------:R-:W-:Y:S01]  /*d940*/  IMAD.MOV.U32 R17, RZ, RZ, RZ ;  /* 0x000000ffff117224 */ /* 0x000fe200078e00ff */
[----:B------:R-:W-:Y:S01]  /*d950*/  ULDC UR5, c[0x0][0xb44] ;  /* 0x0002d10000057ab9 */ /* 0x000fe20000000800 */
[----:B------:R-:W-:Y:S01]  /*d960*/  IMAD.MOV.U32 R6, RZ, RZ, 0x1 ;  /* 0x00000001ff067424 */ /* 0x000fe200078e00ff */
[----:B------:R-:W-:-:S07]  /*d970*/  UIMAD UR6, UR6, UR5, UR4 ;  /* 0x00000005060672a4 */ /* 0x000fce000f8e0204 */
        /* <DEDUP_REMOVED lines=8> */
[----:B------:R-:W-:Y:S05]  /*da00*/  @!P0 BRA `(.L_x_762) ;  /* 0x0000001400dc8947 */ /* 0x000fea0003800000 */
[----:B------:R-:W1:Y:S01]  /*da10*/  LDC R3, c[0x0][0x280] ;  /* 0x0000a000ff037b82 */ /* 0x000e620000000800 */
[----:B------:R-:W-:Y:S01]  /*da20*/  UIMAD UR11, UR11, 0x50, URZ ;  /* 0x000000500b0b78a4 */ /* 0x000fe2000f8e023f */
[----:B------:R-:W-:-:S06]  /*da30*/  ULDC UR4, c[0x0][0x74c] ;  /* 0x0001d30000047ab9 */ /* 0x000fcc0000000800 */
[----:B------:R-:W2:Y:S01]  /*da40*/  LDC R2, c[0x0][0x290] ;  /* 0x0000a400ff027b82 */ /* 0x000ea20000000800 */
[----:B-1----:R-:W-:-:S05]  /*da50*/  VIADD R4, R3, 0x3f ;  /* 0x0000003f03047836 */ /* 0x002fca0000000000 */
[----:B------:R-:W-:Y:S02]  /*da60*/  SHF.R.S32.HI R5, RZ, 0x1f, R4 ;  /* 0x0000001fff057819 */ /* 0x000fe40000011404 */
[----:B--2---:R-:W-:Y:S02]  /*da70*/  IADD3 R2, -R2, UR11, R3 ;  /* 0x0000000b02027c10 */ /* 0x004fe4000fffe103 */
[----:B------:R-:W-:-:S03]  /*da80*/  LEA.HI R5, R5, R4, RZ, 0x6 ;  /* 0x0000000405057211 */ /* 0x000fc600078f30ff */
[----:B------:R-:W-:Y:S01]  /*da90*/  VIADD R2, R2, -UR4 ;  /* 0x8000000402027c36 */ /* 0x000fe20008000000 */
[----:B------:R-:W-:-:S04]  /*daa0*/  SHF.R.S32.HI R8, RZ, 0x6, R5 ;  /* 0x00000006ff087819 */ /* 0x000fc80000011405 */
[----:B------:R-:W-:-:S04]  /*dab0*/  SHF.R.S32.HI R3, RZ, 0x1f, R2 ;  /* 0x0000001fff037819 */ /* 0x000fc80000011402 */
[----:B------:R-:W-:-:S04]  /*dac0*/  LEA.HI R3, R3, R2, RZ, 0x6 ;  /* 0x0000000203037211 */ /* 0x000fc800078f30ff */
[----:B------:R-:W-:-:S04]  /*dad0*/  SHF.R.S32.HI R3, RZ, 0x6, R3 ;  /* 0x00000006ff037819 */ /* 0x000fc80000011403 */
[----:B------:R-:W-:-:S04]  /*dae0*/  VIMNMX R9, RZ, R3, !PT ;  /* 0x00000003ff097248 */ /* 0x000fc80007fe0100 */
[----:B------:R-:W-:-:S13]  /*daf0*/  ISETP.GT.AND P0, PT, R8, R9, PT ;  /* 0x000000090800720c */ /* 0x000fda0003f04270 */
[----:B------:R-:W-:Y:S05]  /*db00*/  @!P0 BRA `(.L_x_762) ;  /* 0x00000014009c8947 */ /* 0x000fea0003800000 */
[----:B------:R-:W1:Y:S01]  /*db10*/  LDC.64 R2, c[0x0][0x718] ;  /* 0x0001c600ff027b82 */ /* 0x000e620000000a00 */
[----:B------:R-:W-:Y:S01]  /*db20*/  IMAD.U32 R5, RZ, RZ, UR20 ;  /* 0x00000014ff057e24 */ /* 0x000fe2000f8e00ff */
[----:B------:R-:W-:Y:S01]  /*db30*/  ULDC UR4, c[0x0][0x2e8] ;  /* 0x0000ba0000047ab9 */ /* 0x000fe20000000800 */
[----:B------:R-:W-:Y:S01]  /*db40*/  IMAD.U32 R15, RZ, RZ, UR21 ;  /* 0x00000015ff0f7e24 */ /* 0x000fe2000f8e00ff */
[----:B------:R-:W-:Y:S01]  /*db50*/  UISETP.NE.AND UP0, UPT, UR4, 0x1, UPT ;  /* 0x000000010400788c */ /* 0x000fe2000bf05270 */
[----:B------:R-:W-:Y:S01]  /*db60*/  BSSY B1, `(.L_x_762) ;  /* 0x0000161000017945 */ /* 0x000fe20003800000 */
[----:B------:R-:W-:Y:S02]  /*db70*/  SHF.R.S32.HI R5, RZ, 0x1f, R5 ;  /* 0x0000001fff057819 */ /* 0x000fe40000011405 */
[----:B------:R-:W-:Y:S01]  /*db80*/  ELECT P0, URZ, PT ;  /* 0x00000000003f782f */ /* 0x000fe20003800000 */
[----:B------:R-:W2:Y:S01]  /*db90*/  LDC.64 R6, c[0x0][0x730] ;  /* 0x0001cc00ff067b82 */ /* 0x000ea20000000a00 */
[----:B------:R-:W-:Y:S01]  /*dba0*/  SHF.R.S32.HI R15, RZ, 0x1f, R15 ;  /* 0x0000001fff0f7819 */ /* 0x000fe2000001140f */
[----:B------:R-:W-:Y:S01]  /*dbb0*/  UMOV UR12, UR20 ;  /* 0x00000014000c7c82 */ /* 0x000fe20008000000 */
[----:B------:R-:W-:-:S03]  /*dbc0*/  IMAD.MOV.U32 R17, RZ, RZ, RZ ;  /* 0x000000ffff117224 */ /* 0x000fc600078e00ff */
[----:B------:R-:W-:Y:S01]  /*dbd0*/  @UP0 ULDC UR4, c[0x0][0x2ec] ;  /* 0x0000bb0000040ab9 */ /* 0x000fe20000000800 */
[----:B------:R-:W-:Y:S01]  /*dbe0*/  @UP0 ULDC UR6, c[0x0][0x2f0] ;  /* 0x0000bc0000060ab9 */ /* 0x000fe20000000800 */
[----:B------:R-:W-:-:S04]  /*dbf0*/  UIMAD.WIDE.U32 UR4, UR20, UR4, URZ ;  /* 0x00000004140472a5 */ /* 0x000fc8000f8e003f */
[----:B------:R-:W-:Y:S01]  /*dc00*/  @UP0 USHF.R.U32.HI UR12, URZ, UR6, UR5 ;  /* 0x000000063f0c0299 */ /* 0x000fe20008011605 */
[C---:B-1----:R-:W-:Y:S02]  /*dc10*/  IMAD R4, R5.reuse, R2, RZ ;  /* 0x0000000205047224 */ /* 0x042fe400078e02ff */
[----:B--2---:R-:W-:Y:S02]  /*dc20*/  IMAD R12, R5, R6, RZ ;  /* 0x00000006050c7224 */ /* 0x004fe400078e02ff */
[----:B------:R-:W-:Y:S02]  /*dc30*/  IMAD R5, R3, UR20, R4 ;  /* 0x0000001403057c24 */ /* 0x000fe4000f8e0204 */
[----:B------:R-:W-:-:S04]  /*dc40*/  IMAD.WIDE.U32 R2, R2, UR20, RZ ;  /* 0x0000001402027c25 */ /* 0x000fc8000f8e00ff */
[----:B------:R-:W-:Y:S02]  /*dc50*/  IMAD.IADD R3, R3, 0x1, R5 ;  /* 0x0000000103037824 */ /* 0x000fe400078e0205 */
[----:B------:R-:W1:Y:S01]  /*dc60*/  LDC.64 R4, c[0x0][0x720] ;  /* 0x0001c800ff047b82 */ /* 0x000e620000000a00 */
[----:B------:R-:W-:Y:S02]  /*dc70*/  IMAD R11, R7, UR20, R12 ;  /* 0x00000014070b7c24 */ /* 0x000fe4000f8e020c */
[----:B------:R-:W-:-:S04]  /*dc80*/  IMAD.WIDE.U32 R6, R6, UR20, RZ ;  /* 0x0000001406067c25 */ /* 0x000fc8000f8e00ff */
[----:B------:R-:W-:Y:S01]  /*dc90*/  IMAD.IADD R7, R7, 0x1, R11 ;  /* 0x0000000107077824 */ /* 0x000fe200078e020b */
[----:B------:R-:W2:Y:S01]  /*dca0*/  LDC.64 R12, c[0x0][0x738] ;  /* 0x0001ce00ff0c7b82 */ /* 0x000ea20000000a00 */
[----:B-1----:R-:W-:-:S04]  /*dcb0*/  IMAD R14, R15, R4, RZ ;  /* 0x000000040f0e7224 */ /* 0x002fc800078e02ff */
[----:B------:R-:W-:Y:S02]  /*dcc0*/  IMAD R11, R5, UR21, R14 ;  /* 0x00000015050b7c24 */ /* 0x000fe4000f8e020e */
[----:B------:R-:W-:-:S04]  /*dcd0*/  IMAD.WIDE.U32 R4, R4, UR21, R2 ;  /* 0x0000001504047c25 */ /* 0x000fc8000f8e0002 */
        /* <DEDUP_REMOVED lines=13> */
.L_x_780:
        /* <DEDUP_REMOVED lines=10> */
.L_x_765:
[----:B------:R-:W1:Y:S01]  /*de50*/  LDC.64 R12, c[0x0][0x198] ;  /* 0x00006600ff0c7b82 */ /* 0x000e620000000a00 */
        /* <DEDUP_REMOVED lines=14> */
[----:B------:R-:W-:Y:S01]  /*df40*/  VIADD R8, R8, 0xffffffff ;  /* 0xffffffff08087836 */ /* 0x000fe20000000000 */
[----:B------:R-:W-:-:S02]  /*df50*/  UIADD3 UR16, UR8, 0x14100, URZ ;  /* 0x0001410008107890 */ /* 0x000fc4000fffe03f */
[----:B------:R-:W-:Y:S02]  /*df60*/  UIADD3 UR17, UR8, 0x31810, URZ ;  /* 0x0003181008117890 */ /* 0x000fe4000fffe03f */
[----:B------:R-:W-:Y:S01]  /*df70*/  IMAD.U32 R17, RZ, RZ, UR19 ;  /* 0x00000013ff117e24 */ /* 0x000fe2000f8e00ff */
[----:B------:R-:W-:Y:S02]  /*df80*/  UIADD3 UR40, UR8, 0x16100, URZ ;  /* 0x0001610008287890 */ /* 0x000fe4000fffe03f */
[----:B------:R-:W-:Y:S01]  /*df90*/  UIADD3 UR32, UR8, 0x18100, URZ ;  /* 0x0001810008207890 */ /* 0x000fe2000fffe03f */
[----:B-1----:R-:W-:Y:S01]  /*dfa0*/  IMAD.MOV.U32 R11, RZ, RZ, R12 ;  /* 0x000000ffff0b7224 */ /* 0x002fe200078e000c */
[----:B------:R-:W-:Y:S02]  /*dfb0*/  UIADD3 UR24, UR8, 0x1a100, URZ ;  /* 0x0001a10008187890 */ /* 0x000fe4000fffe03f */
[----:B------:R-:W-:Y:S02]  /*dfc0*/  UIADD3 UR30, UR8, 0x2c100, URZ ;  /* 0x0002c100081e7890 */ /* 0x000fe4000fffe03f */
        /* <DEDUP_REMOVED lines=9> */
[----:B------:R-:W-:Y:S01]  /*e060*/  IMAD.X R12, RZ, RZ, R10, P1 ;  /* 0x000000ffff0c7224 */ /* 0x000fe200008e060a */
[----:B------:R-:W-:Y:S01]  /*e070*/  IADD3 R15, P1, R4, UR19, RZ ;  /* 0x00000013040f7c10 */ /* 0x000fe2000ff3e0ff */
[----:B------:R-:W-:Y:S01]  /*e080*/  UMOV UR27, UR19 ;  /* 0x00000013001b7c82 */ /* 0x000fe20008000000 */
[----:B------:R-:W-:Y:S01]  /*e090*/  UMOV UR9, 0x10 ;  /* 0x0000001000097882 */ /* 0x000fe20000000000 */
[----:B------:R-:W-:Y:S01]  /*e0a0*/  UMOV UR31, UR17 ;  /* 0x00000011001f7c82 */ /* 0x000fe20008000000 */
[----:B------:R-:W-:Y:S01]  /*e0b0*/  R2UR UR7, R12 ;  /* 0x000000000c0772ca */ /* 0x000fe200000e0000 */
[----:B------:R-:W-:Y:S01]  /*e0c0*/  UMOV UR13, UR21 ;  /* 0x00000015000d7c82 */ /* 0x000fe20008000000 */
[----:B------:R-:W1:Y:S01]  /*e0d0*/  LDC.64 R12, c[0x0][0x700] ;  /* 0x0001c000ff0c7b82 */ /* 0x000e620000000a00 */
[----:B------:R-:W-:Y:S01]  /*e0e0*/  LEA.HI.X.SX32 R17, R17, R16, 0x1, P1 ;  /* 0x0000001011117211 */ /* 0x000fe200008f0eff */
[----:B------:R-:W-:Y:S01]  /*e0f0*/  UMOV UR10, UR18 ;  /* 0x00000012000a7c82 */ /* 0x000fe20008000000 */
[----:B------:R-:W-:-:S02]  /*e100*/  UIADD3 UR56, UR8, 0x5000, URZ ;  /* 0x0000500008387890 */ /* 0x000fc4000fffe03f */
[----:B------:R-:W-:Y:S01]  /*e110*/  UIADD3 UR48, UR8, 0x7800, URZ ;  /* 0x0000780008307890 */ /* 0x000fe2000fffe03f */
[----:B------:R-:W-:Y:S01]  /*e120*/  UMOV UR58, 0x80 ;  /* 0x00000080003a7882 */ /* 0x000fe20000000000 */
[----:B------:R-:W-:Y:S01]  /*e130*/  UMOV UR59, UR11 ;  /* 0x0000000b003b7c82 */ /* 0x000fe20008000000 */
[----:B------:R-:W-:Y:S01]  /*e140*/  UMOV UR60, UR12 ;  /* 0x0000000c003c7c82 */ /* 0x000fe20008000000 */
[----:B------:R-:W-:Y:S02]  /*e150*/  UMOV UR61, UR21 ;  /* 0x00000015003d7c82 */ /* 0x000fe40008000000 */
[----:B------:R2:W-:Y:S01]  /*e160*/  UTMALDG.4D [UR16], [UR6], desc[UR22] ;  /* 0x00001610060075b4 */ /* 0x0005e20008019000 */
[----:B------:R-:W-:Y:S01]  /*e170*/  UMOV UR50, 0xc0 ;  /* 0x000000c000327882 */ /* 0x000fe20000000000 */
[----:B------:R-:W-:Y:S01]  /*e180*/  UMOV UR51, UR11 ;  /* 0x0000000b00337c82 */ /* 0x000fe20008000000 */
[----:B------:R-:W-:Y:S01]  /*e190*/  UMOV UR52, UR12 ;  /* 0x0000000c00347c82 */ /* 0x000fe20008000000 */
[----:B------:R-:W-:Y:S01]  /*e1a0*/  UMOV UR53, UR21 ;  /* 0x0000001500357c82 */ /* 0x000fe20008000000 */
[----:B------:R3:W-:Y:S01]  /*e1b0*/  UTMALDG.4D [UR40], [UR6], desc[UR22] ;  /* 0x00001628060075b4 */ /* 0x0007e20008019000 */
[C---:B-1----:R-:W-:Y:S01]  /*e1c0*/  LEA R18, P1, R15.reuse, R12, 0x2 ;  /* 0x0000000c0f127211 */ /* 0x042fe200078210ff */
[----:B------:R1:W-:Y:S03]  /*e1d0*/  UTMALDG.4D [UR32], [UR6], desc[UR22] ;  /* 0x00001620060075b4 */ /* 0x0003e60008019000 */
[----:B------:R-:W-:-:S02]  /*e1e0*/  LEA.HI.X R17, R15, R13, R17, 0x2, P1 ;  /* 0x0000000d0f117211 */ /* 0x000fc400008f1411 */
[----:B------:R-:W-:Y:S02]  /*e1f0*/  IADD3 R15, P1, R11, 0x2f0, RZ ;  /* 0x000002f00b0f7810 */ /* 0x000fe40007f3e0ff */
[----:B------:R-:W-:Y:S01]  /*e200*/  R2UR UR4, R18 ;  /* 0x00000000120472ca */ /* 0x000fe200000e0000 */
[----:B------:R-:W-:Y:S01]  /*e210*/  IMAD.MOV.U32 R18, RZ, RZ, 0x14000 ;  /* 0x00014000ff127424 */ /* 0x000fe200078e00ff */
[----:B------:R-:W-:Y:S01]  /*e220*/  R2UR UR5, R17 ;  /* 0x00000000110572ca */ /* 0x000fe200000e0000 */
[----:B------:R4:W-:Y:S01]  /*e230*/  UTMALDG.4D [UR24], [UR6], desc[UR22] ;  /* 0x00001618060075b4 */ /* 0x0009e20008019000 */
[----:B------:R-:W-:Y:S01]  /*e240*/  R2UR UR14, R15 ;  /* 0x000000000f0e72ca */ /* 0x000fe200000e0000 */
[----:B------:R-:W-:Y:S01]  /*e250*/  IMAD.X R15, RZ, RZ, R10, P1 ;  /* 0x000000ffff0f7224 */ /* 0x000fe200008e060a */
[----:B--2---:R-:W-:Y:S01]  /*e260*/  UMOV UR16, 0x0 ;  /* 0x0000000000107882 */ /* 0x004fe20000000000 */
[----:B------:R-:W-:Y:S01]  /*e270*/  UMOV UR17, 0x10000000 ;  /* 0x1000000000117882 */ /* 0x000fe20000000000 */
[----:B------:R-:W-:-:S02]  /*e280*/  IMAD.MOV.U32 R17, RZ, RZ, 0x1 ;  /* 0x00000001ff117424 */ /* 0x000fc400078e00ff */
[----:B------:R-:W-:Y:S02]  /*e290*/  R2UR UR15, R15 ;  /* 0x000000000f0f72ca */ /* 0x000fe400000e0000 */
[----:B------:R-:W-:Y:S01]  /*e2a0*/  IADD3 R15, P1, R11, 0x3f0, RZ ;  /* 0x000003f00b0f7810 */ /* 0x000fe20007f3e0ff */
[----:B---3--:R-:W-:Y:S02]  /*e2b0*/  UIADD3 UR40, UR8, 0xa000, URZ ;  /* 0x0000a00008287890 */ /* 0x008fe4000fffe03f */
[----:B------:R2:W-:Y:S01]  /*e2c0*/  UBLKCP.S.G [UR30], [UR4], UR9 ;  /* 0x0000001e040073ba */ /* 0x0005e20008000209 */
[----:B------:R3:W-:Y:S01]  /*e2d0*/  SYNCS.ARRIVE.TRANS64 RZ, [R7+URZ+0x31800], R18 ;  /* 0x0318001207ff79a7 */ /* 0x0007e2000800003f */
[----:B------:R-:W-:Y:S01]  /*e2e0*/  UMOV UR43, UR11 ;  /* 0x0000000b002b7c82 */ /* 0x000fe20008000000 */
[----:B------:R-:W-:Y:S01]  /*e2f0*/  UMOV UR44, UR12 ;  /* 0x0000000c002c7c82 */ /* 0x000fe20008000000 */
[----:B------:R-:W-:Y:S01]  /*e300*/  UMOV UR42, UR18 ;  /* 0x00000012002a7c82 */ /* 0x000fe20008000000 */
[----:B-1----:R-:W-:Y:S01]  /*e310*/  UIADD3 UR32, UR8, 0xc800, URZ ;  /* 0x0000c80008207890 */ /* 0x002fe2000fffe03f */
[----:B------:R-:W-:Y:S01]  /*e320*/  UMOV UR34, 0x40 ;  /* 0x0000004000227882 */ /* 0x000fe20000000000 */
[----:B------:R-:W-:Y:S01]  /*e330*/  UMOV UR35, UR11 ;  /* 0x0000000b00237c82 */ /* 0x000fe20008000000 */
[----:B------:R-:W-:Y:S01]  /*e340*/  UMOV UR36, UR12 ;  /* 0x0000000c00247c82 */ /* 0x000fe20008000000 */
[----:B----4-:R-:W-:Y:S01]  /*e350*/  R2UR UR6, R15 ;  /* 0x000000000f0672ca */ /* 0x010fe200000e0000 */
[----:B------:R-:W-:Y:S01]  /*e360*/  IMAD.X R15, RZ, RZ, R10, P1 ;  /* 0x000000ffff0f7224 */ /* 0x000fe200008e060a */
[----:B--2---:R-:W-:Y:S01]  /*e370*/  UIADD3 UR9, UR8, 0x31800, URZ ;  /* 0x0003180008097890 */ /* 0x004fe2000fffe03f */
[----:B------:R-:W-:Y:S01]  /*e380*/  ISETP.GE.AND P1, PT, R9, R8, PT ;  /* 0x000000080900720c */ /* 0x000fe20003f26270 */
[----:B------:R-:W-:-:S02]  /*e390*/  UIADD3 UR24, UR8, 0x2800, URZ ;  /* 0x0000280008187890 */ /* 0x000fc4000fffe03f */
[----:B------:R-:W-:Y:S01]  /*e3a0*/  R2UR UR7, R15 ;  /* 0x000000000f0772ca */ /* 0x000fe200000e0000 */
[----:B------:R-:W-:Y:S01]  /*e3b0*/  UMOV UR26, 0x40 ;  /* 0x00000040001a7882 */ /* 0x000fe20000000000 */
[----:B------:R-:W-:Y:S01]  /*e3c0*/  UMOV UR27, UR11 ;  /* 0x0000000b001b7c82 */ /* 0x000fe20008000000 */
[----:B------:R-:W-:Y:S01]  /*e3d0*/  UMOV UR28, UR12 ;  /* 0x0000000c001c7c82 */ /* 0x000fe20008000000 */
[----:B------:R-:W-:Y:S01]  /*e3e0*/  UMOV UR25, UR9 ;  /* 0x0000000900197c82 */ /* 0x000fe20008000000 */
[----:B------:R1:W-:Y:S01]  /*e3f0*/  UTMALDG.4D [UR8], [UR14], desc[UR16] ;  /* 0x000010080e0075b4 */ /* 0x0003e20008019000 */
[----:B------:R-:W-:Y:S01]  /*e400*/  UMOV UR57, UR9 ;  /* 0x0000000900397c82 */ /* 0x000fe20008000000 */
[----:B------:R-:W-:Y:S01]  /*e410*/  UMOV UR49, UR9 ;  /* 0x0000000900317c82 */ /* 0x000fe20008000000 */
[----:B------:R-:W-:Y:S01]  /*e420*/  UMOV UR41, UR9 ;  /* 0x0000000900297c82 */ /* 0x000fe20008000000 */
[----:B------:R-:W-:Y:S01]  /*e430*/  UMOV UR33, UR9 ;  /* 0x0000000900217c82 */ /* 0x000fe20008000000 */
[----:B------:R-:W-:Y:S01]  /*e440*/  IMAD.MOV.U32 R15, RZ, RZ, 0x1 ;  /* 0x00000001ff0f7424 */ /* 0x000fe200078e00ff */
[----:B------:R2:W-:Y:S01]  /*e450*/  UTMALDG.4D [UR24], [UR14], desc[UR16] ;  /* 0x000010180e0075b4 */ /* 0x0005e20008019000 */
        /* <DEDUP_REMOVED lines=11> */
[----:B------:R-:W1:Y:S01]  /*e510*/  S2R R19, SR_TID.X ;  /* 0x0000000000137919 */ /* 0x000e620000002100 */
[----:B------:R-:W2:Y:S01]  /*e520*/  LDC.64 R10, c[0x0][0x728] ;  /* 0x0001ca00ff0a7b82 */ /* 0x000ea20000000a00 */
[----:B------:R-:W-:Y:S01]  /*e530*/  UIADD3 UR4, UR19, 0x40, URZ ;  /* 0x0000004013047890 */ /* 0x000fe2000fffe03f */
[----:B------:R-:W-:Y:S02]  /*e540*/  IMAD.MOV.U32 R15, RZ, RZ, 0x1 ;  /* 0x00000001ff0f7424 */ /* 0x000fe400078e00ff */
[----:B------:R-:W-:-:S03]  /*e550*/  IMAD.MOV.U32 R14, RZ, RZ, 0x1 ;  /* 0x00000001ff0e7424 */ /* 0x000fc600078e00ff */
[----:B------:R-:W-:Y:S01]  /*e560*/  IMAD.U32 R5, RZ, RZ, UR4 ;  /* 0x00000004ff057e24 */ /* 0x000fe2000f8e00ff */
[----:B------:R-:W-:Y:S01]  /*e570*/  IADD3 R4, P1, R4, UR4, RZ ;  /* 0x0000000404047c10 */ /* 0x000fe2000ff3e0ff */
[----:B------:R-:W-:-:S03]  /*e580*/  IMAD.U32 R18, RZ, RZ, UR4 ;  /* 0x00000004ff127e24 */ /* 0x000fc6000f8e00ff */
[----:B------:R-:W-:Y:S02]  /*e590*/  LEA.HI.X.SX32 R16, R5, R16, 0x1, P1 ;  /* 0x0000001005107211 */ /* 0x000fe400008f0eff */
[----:B------:R-:W-:-:S04]  /*e5a0*/  LEA R12, P1, R4, R12, 0x2 ;  /* 0x0000000c040c7211 */ /* 0x000fc800078210ff */
[----:B------:R-:W-:Y:S01]  /*e5b0*/  LEA.HI.X R13, R4, R13, R16, 0x2, P1 ;  /* 0x0000000d040d7211 */ /* 0x000fe200008f1410 */
[----:B------:R-:W-:Y:S01]  /*e5c0*/  IMAD.MOV.U32 R16, RZ, RZ, RZ ;  /* 0x000000ffff107224 */ /* 0x000fe200078e00ff */
[----:B------:R-:W-:-:S04]  /*e5d0*/  IADD3 R5, P1, R2, UR19, RZ ;  /* 0x0000001302057c10 */ /* 0x000fc8000ff3e0ff */
[----:B--2---:R-:W-:Y:S01]  /*e5e0*/  LEA R4, P2, R5, R10, 0x2 ;  /* 0x0000000a05047211 */ /* 0x004fe200078410ff */
[----:B------:R-:W-:-:S05]  /*e5f0*/  IMAD.X R10, RZ, RZ, R6, P1 ;  /* 0x000000ffff0a7224 */ /* 0x000fca00008e0606 */
[----:B------:R-:W-:Y:S02]  /*e600*/  LEA.HI.X R5, R5, R11, R10, 0x2, P2 ;  /* 0x0000000b05057211 */ /* 0x000fe400010f140a */
[----:B-1----:R-:W-:-:S07]  /*e610*/  LOP3.LUT R17, R19, 0x1f, RZ, 0xc0, !PT ;  /* 0x0000001f13117812 */ /* 0x002fce00078ec0ff */
.L_x_771:
[----:B------:R-:W-:-:S04]  /*e620*/  SHF.L.U32 R10, R15, 0x1f, RZ ;  /* 0x0000001f0f0a7819 */ /* 0x000fc800000006ff */
[----:B------:R-:W1:Y:S02]  /*e630*/  SYNCS.PHASECHK.TRANS64.TRYWAIT P1, [R7+URZ+0x31838], R10 ;  /* 0x0318380a070075a7 */ /* 0x000e64000802017f */
[----:B-1---5:R-:W-:Y:S05]  /*e640*/  @!P1 BRA `(.L_x_767) ;  /* 0x0000000c00a49947 */ /* 0x022fea0003800000 */
.L_x_781:
[----:B------:R-:W-:Y:S05]  /*e650*/  @P0 BRA `(.L_x_768) ;  /* 0x0000000000140947 */ /* 0x000fea0003800000 */
[----:B------:R-:W-:Y:S01]  /*e660*/  ISETP.NE.AND P1, PT, R17, RZ, PT ;  /* 0x000000ff1100720c */ /* 0x000fe20003f25270 */
[----:B-1----:R-:W-:-:S04]  /*e670*/  IMAD.MOV.U32 R10, RZ, RZ, 0x8100 ;  /* 0x00008100ff0a7424 */ /* 0x002fc800078e00ff */
[----:B------:R2:W-:Y:S08]  /*e680*/  SYNCS.ARRIVE.TRANS64 RZ, [R7+URZ+0x31830], R10 ;  /* 0x0318300a07ff79a7 */ /* 0x0005f0000800003f */
[----:B------:R-:W-:Y:S05]  /*e690*/  @!P1 BRA `(.L_x_768) ;  /* 0x0000000000049947 */ /* 0x000fea0003800000 */
[----:B------:R-:W-:Y:S01]  /*e6a0*/  BPT.TRAP 0x1 ;  /* 0x000000040000795c */ /* 0x000fe20000300000 */
.L_x_768:
[----:B------:R3:W-:Y:S01]  /*e6b0*/  STL.64 [R1+0x10], R2 ;  /* 0x0000100201007387 */ /* 0x0007e20000100a00 */
[----:B------:R-:W-:Y:S01]  /*e6c0*/  R2UR UR19, R18 ;  /* 0x00000000121372ca */ /* 0x000fe200000e0000 */
[----:B------:R-:W-:Y:S01]  /*e6d0*/  VIADD R16, R16, 0x1 ;  /* 0x0000000110107836 */ /* 0x000fe20000000000 */
        /* <DEDUP_REMOVED lines=8> */
[----:B------:R-:W-:Y:S01]  /*e760*/  UIADD3 UR19, UR19, -0x40, URZ ;  /* 0xffffffc013137890 */ /* 0x000fe2000fffe03f */
[----:B------:R-:W-:Y:S01]  /*e770*/  ISETP.NE.AND P1, PT, R16, 0x2, PT ;  /* 0x000000021000780c */ /* 0x000fe20003f25270 */
[----:B------:R-:W-:Y:S01]  /*e780*/  UMOV UR8, 0x0 ;  /* 0x0000000000087882 */ /* 0x000fe20000000000 */
[----:B------:R-:W-:Y:S01]  /*e790*/  UMOV UR9, 0x14f00000 ;  /* 0x14f0000000097882 */ /* 0x000fe20000000000 */
[----:B------:R-:W-:Y:S01]  /*e7a0*/  R2UR UR7, R19 ;  /* 0x00000000130772ca */ /* 0x000fe200000e0000 */
[----:B------:R-:W-:Y:S01]  /*e7b0*/  UMOV UR18, URZ ;  /* 0x0000003f00127c82 */ /* 0x000fe20008000000 */
[----:B------:R-:W-:Y:S01]  /*e7c0*/  R2UR UR4, R4 ;  /* 0x00000000040472ca */ /* 0x000fe200000e0000 */
[----:B------:R-:W-:Y:S01]  /*e7d0*/  UMOV UR34, 0x40 ;  /* 0x0000004000227882 */ /* 0x000fe20000000000 */
[----:B------:R-:W-:Y:S01]  /*e7e0*/  R2UR UR5, R5 ;  /* 0x00000000050572ca */ /* 0x000fe200000e0000 */
[----:B------:R-:W-:Y:S01]  /*e7f0*/  UMOV UR36, UR20 ;  /* 0x0000001400247c82 */ /* 0x000fe20008000000 */
[----:B------:R-:W-:Y:S01]  /*e800*/  SEL R19, RZ, 0x1, P1 ;  /* 0x00000001ff137807 */ /* 0x000fe20000800000 */
[----:B------:R-:W-:Y:S01]  /*e810*/  UIADD3 UR16, UR14, 0x24100, URZ ;  /* 0x000241000e107890 */ /* 0x000fe2000fffe03f */
[----:B------:R-:W-:Y:S01]  /*e820*/  SEL R16, R16, RZ, P1 ;  /* 0x000000ff10107207 */ /* 0x000fe20000800000 */
[----:B------:R-:W-:Y:S01]  /*e830*/  UIADD3 UR17, UR14, 0x31830, URZ ;  /* 0x000318300e117890 */ /* 0x000fe2000fffe03f */
[----:B------:R-:W-:Y:S01]  /*e840*/  LOP3.LUT R14, R14, R19, RZ, 0x3c, !PT ;  /* 0x000000130e0e7212 */ /* 0x000fe200078e3cff */
[----:B------:R-:W-:Y:S01]  /*e850*/  UIADD3 UR32, UR14, 0x26100, URZ ;  /* 0x000261000e207890 */ /* 0x000fe2000fffe03f */
[----:B------:R-:W-:Y:S01]  /*e860*/  ISETP.NE.AND P2, PT, R21, RZ, PT ;  /* 0x000000ff1500720c */ /* 0x000fe20003f45270 */
[----:B------:R-:W-:Y:S01]  /*e870*/  UIADD3 UR24, UR14, 0x28100, URZ ;  /* 0x000281000e187890 */ /* 0x000fe2000fffe03f */
[----:B------:R-:W-:Y:S01]  /*e880*/  IMAD R19, R16, 0x8, R7 ;  /* 0x0000000810137824 */ /* 0x000fe200078e0207 */
        /* <DEDUP_REMOVED lines=9> */
[----:B------:R-:W-:Y:S01]  /*e920*/  SHF.L.U32 R20, R14, 0x1f, RZ ;  /* 0x0000001f0e147819 */ /* 0x000fe200000006ff */
[----:B------:R-:W-:Y:S01]  /*e930*/  UMOV UR10, 0x10 ;  /* 0x00000010000a7882 */ /* 0x000fe20000000000 */
[----:B------:R1:W-:Y:S01]  /*e940*/  UTMALDG.4D [UR32], [UR6], desc[UR8] ;  /* 0x00000820060075b4 */ /* 0x0003e20008019000 */
        /* <DEDUP_REMOVED lines=9> */
.L_x_783:
[----:B------:R-:W-:Y:S01]  /*e9e0*/  LOP3.LUT R15, R15, 0x1, RZ, 0x3c, !PT ;  /* 0x000000010f0f7812 */ /* 0x000fe200078e3cff */
[----:B------:R-:W-:Y:S06]  /*e9f0*/  @P2 BRA `(.L_x_770) ;  /* 0x0000000000142947 */ /* 0x000fec0003800000 */
[----:B------:R-:W-:Y:S01]  /*ea00*/  ISETP.NE.AND P1, PT, R17, RZ, PT ;  /* 0x000000ff1100720c */ /* 0x000fe20003f25270 */
[----:B-1----:R-:W-:-:S04]  /*ea10*/  IMAD.MOV.U32 R20, RZ, RZ, 0x8100 ;  /* 0x00008100ff147424 */ /* 0x002fc800078e00ff */
[----:B------:R2:W-:Y:S08]  /*ea20*/  SYNCS.ARRIVE.TRANS64 RZ, [R19+URZ+0x31810], R20 ;  /* 0x0318101413ff79a7 */ /* 0x0005f0000800003f */
[----:B------:R-:W-:Y:S05]  /*ea30*/  @!P1 BRA `(.L_x_770) ;  /* 0x0000000000049947 */ /* 0x000fea0003800000 */
[----:B------:R-:W-:Y:S01]  /*ea40*/  BPT.TRAP 0x1 ;  /* 0x000000040000795c */ /* 0x000fe20000300000 */
.L_x_770:
[----:B------:R-:W-:Y:S01]  /*ea50*/  R2UR UR41, R19 ;  /* 0x00000000132972ca */ /* 0x000fe200000e0000 */
        /* <DEDUP_REMOVED lines=51> */
.L_x_766:
[----:B------:R-:W-:-:S04]  /*ed90*/  SHF.L.U32 R4, R15, 0x1f, RZ ;  /* 0x0000001f0f047819 */ /* 0x000fc800000006ff */
[----:B------:R-:W1:Y:S02]  /*eda0*/  SYNCS.PHASECHK.TRANS64.TRYWAIT P1, [R7+URZ+0x31838], R4 ;  /* 0x03183804070075a7 */ /* 0x000e64000802017f */
[----:B-1----:R-:W-:Y:S05]  /*edb0*/  @!P1 BRA `(.L_x_772) ;  /* 0x0000000400f49947 */ /* 0x002fea0003800000 */
.L_x_784:
[----:B------:R-:W-:Y:S05]  /*edc0*/  @P0 BRA `(.L_x_773) ;  /* 0x0000000000180947 */ /* 0x000fea0003800000 */
[----:B------:R-:W2:Y:S01]  /*edd0*/  S2R R5, SR_TID.X ;  /* 0x0000000000057919 */ /* 0x000ea20000002100 */
[----:B-1----:R-:W-:-:S04]  /*ede0*/  IMAD.MOV.U32 R4, RZ, RZ, 0x8100 ;  /* 0x00008100ff047424 */ /* 0x002fc800078e00ff */
[----:B------:R3:W-:Y:S01]  /*edf0*/  SYNCS.ARRIVE.TRANS64 RZ, [R7+URZ+0x31830], R4 ;  /* 0x0318300407ff79a7 */ /* 0x0007e2000800003f */
[----:B--2---:R-:W-:-:S13]  /*ee00*/  LOP3.LUT P0, RZ, R5, 0x1f, RZ, 0xc0, !PT ;  /* 0x0000001f05ff7812 */ /* 0x004fda000780c0ff */
[----:B---3--:R-:W-:Y:S05]  /*ee10*/  @!P0 BRA `(.L_x_773) ;  /* 0x0000000000048947 */ /* 0x008fea0003800000 */
[----:B------:R-:W-:Y:S01]  /*ee20*/  BPT.TRAP 0x1 ;  /* 0x000000040000795c */ /* 0x000fe20000300000 */
.L_x_773:
[----:B------:R-:W-:Y:S01]  /*ee30*/  R2UR UR43, R9 ;  /* 0x00000000092b72ca */ /* 0x000fe200000e0000 */
[----:B-1----:R-:W1:Y:S01]  /*ee40*/  LDC.64 R4, c[0x0][0x728] ;  /* 0x0001ca00ff047b82 */ /* 0x002e620000000a00 */
[----:B------:R-:W-:Y:S01]  /*ee50*/  R2UR UR8, R7 ;  /* 0x00000000070872ca */ /* 0x000fe200000e0000 */
[----:B------:R-:W-:Y:S01]  /*ee60*/  UMOV UR6, 0x0 ;  /* 0x0000000000067882 */ /* 0x000fe20000000000 */
[----:B------:R-:W-:Y:S01]  /*ee70*/  UMOV UR7, 0x14f00000 ;  /* 0x14f0000000077882 */ /* 0x000fe20000000000 */
[----:B------:R-:W-:Y:S01]  /*ee80*/  UMOV UR42, URZ ;  /* 0x0000003f002a7c82 */ /* 0x000fe20008000000 */
[----:B------:R-:W-:Y:S01]  /*ee90*/  UMOV UR44, UR20 ;  /* 0x00000014002c7c82 */ /* 0x000fe20008000000 */
[----:B------:R-:W-:Y:S01]  /*eea0*/  UMOV UR45, UR21 ;  /* 0x00000015002d7c82 */ /* 0x000fe20008000000 */
[----:B------:R-:W-:Y:S01]  /*eeb0*/  UMOV UR34, 0x40 ;  /* 0x0000004000227882 */ /* 0x000fe20000000000 */
[----:B------:R-:W-:Y:S01]  /*eec0*/  UMOV UR36, UR20 ;  /* 0x0000001400247c82 */ /* 0x000fe20008000000 */
[----:B------:R-:W-:Y:S01]  /*eed0*/  UMOV UR37, UR21 ;  /* 0x0000001500257c82 */ /* 0x000fe20008000000 */
[----:B------:R-:W-:Y:S01]  /*eee0*/  UMOV UR26, 0x80 ;  /* 0x00000080001a7882 */ /* 0x000fe20000000000 */
[----:B------:R-:W-:Y:S01]  /*eef0*/  UMOV UR28, UR20 ;  /* 0x00000014001c7c82 */ /* 0x000fe20008000000 */
[----:B------:R-:W-:-:S02]  /*ef00*/  USHF.L.U32 UR43, UR43, 0x6, URZ ;  /* 0x000000062b2b7899 */ /* 0x000fc4000800063f */
[----:B------:R-:W-:Y:S02]  /*ef10*/  UIADD3 UR40, UR8, 0x24100, URZ ;  /* 0x0002410008287890 */ /* 0x000fe4000fffe03f */
[----:B------:R-:W-:Y:S02]  /*ef20*/  UIADD3 UR41, UR8, 0x31830, URZ ;  /* 0x0003183008297890 */ /* 0x000fe4000fffe03f */
[----:B-----5:R-:W-:Y:S01]  /*ef30*/  IMAD.U32 R3, RZ, RZ, UR43 ;  /* 0x0000002bff037e24 */ /* 0x020fe2000f8e00ff */
[----:B------:R-:W-:Y:S01]  /*ef40*/  IADD3 R2, P0, R2, UR43, RZ ;  /* 0x0000002b02027c10 */ /* 0x000fe2000ff1e0ff */
[----:B------:R-:W-:Y:S02]  /*ef50*/  UIADD3 UR32, UR8, 0x26100, URZ ;  /* 0x0002610008207890 */ /* 0x000fe4000fffe03f */
[----:B------:R-:W-:Y:S01]  /*ef60*/  UIADD3 UR24, UR8, 0x28100, URZ ;  /* 0x0002810008187890 */ /* 0x000fe2000fffe03f */
[----:B------:R-:W-:Y:S01]  /*ef70*/  LEA.HI.X.SX32 R6, R3, R6, 0x1, P0 ;  /* 0x0000000603067211 */ /* 0x000fe200000f0eff */
[----:B------:R-:W-:Y:S01]  /*ef80*/  UIADD3 UR16, UR8, 0x2a100, URZ ;  /* 0x0002a10008107890 */ /* 0x000fe2000fffe03f */
[----:B-1----:R-:W-:Y:S01]  /*ef90*/  LEA R4, P0, R2, R4, 0x2 ;  /* 0x0000000402047211 */ /* 0x002fe200078010ff */
[----:B------:R-:W-:Y:S01]  /*efa0*/  UIADD3 UR8, UR8, 0x2c300, URZ ;  /* 0x0002c30008087890 */ /* 0x000fe2000fffe03f */
[----:B------:R-:W-:-:S02]  /*efb0*/  UMOV UR33, UR41 ;  /* 0x0000002900217c82 */ /* 0x000fc40008000000 */
        /* <DEDUP_REMOVED lines=27> */
.L_x_763:
[----:B------:R-:W-:Y:S05]  /*f170*/  BSYNC B1 ;  /* 0x0000000000017941 */ /* 0x000fea0003800000 */
.L_x_762:
[----:B------:R-:W-:-:S03]  /*f180*/  UMOV UR4, 0xffffffff ;  /* 0xffffffff00047882 */ /* 0x000fc60000000000 */
[----:B------:R-:W-:Y:S05]  /*f190*/  BRA.DIV UR4, `(.L_x_774) ;  /* 0x0000000604107947 */ /* 0x000fea000b800000 */
[----:B------:R-:W-:-:S13]  /*f1a0*/  ELECT P6, URZ, PT ;  /* 0x00000000003f782f */ /* 0x000fda00038c0000 */
.L_x_787:
[----:B------:R-:W-:Y:S05]  /*f1b0*/  @!P6 BRA `(.L_x_759) ;  /* 0x000000000070e947 */ /* 0x000fea0003800000 */
[----:B------:R-:W-:-:S04]  /*f1c0*/  LOP3.LUT R0, R0, 0x2, RZ, 0xfc, !PT ;  /* 0x0000000200007812 */ /* 0x000fc800078efcff */
[----:B------:R-:W-:-:S13]  /*f1d0*/  ISETP.NE.AND P1, PT, R0, 0x3, PT ;  /* 0x000000030000780c */ /* 0x000fda0003f25270 */
[----:B------:R-:W-:Y:S05]  /*f1e0*/  @!P1 BRA `(.L_x_775) ;  /* 0x0000000000049947 */ /* 0x000fea0003800000 */
[----:B------:R-:W-:Y:S01]  /*f1f0*/  BPT.TRAP 0x1 ;  /* 0x000000040000795c */ /* 0x000fe20000300000 */
.L_x_775:
[----:B------:R-:W1:Y:S01]  /*f200*/  S2R R3, SR_CgaCtaId ;  /* 0x0000000000037919 */ /* 0x000e620000008800 */
[----:B------:R-:W-:Y:S02]  /*f210*/  MOV R0, 0x400 ;  /* 0x0000040000007802 */ /* 0x000fe40000000f00 */
[----:B------:R-:W-:Y:S02]  /*f220*/  SHF.L.U32 R2, R10, 0x1f, RZ ;  /* 0x0000001f0a027819 */ /* 0x000fe400000006ff */
[----:B-1----:R-:W-:-:S05]  /*f230*/  LEA R5, R3, R0, 0x18 ;  /* 0x0000000003057211 */ /* 0x002fca00078ec0ff */
[----:B------:R-:W-:-:S04]  /*f240*/  VIADD R0, R5, 0x31820 ;  /* 0x0003182005007836 */ /* 0x000fc80000000000 */
[----:B------:R-:W-:-:S04]  /*f250*/  IMAD R3, R17, 0x8, R0 ;  /* 0x0000000811037824 */ /* 0x000fc800078e0200 */
[----:B------:R-:W1:Y:S02]  /*f260*/  SYNCS.PHASECHK.TRANS64.TRYWAIT P0, [R3+URZ], R2 ;  /* 0x00000002030075a7 */ /* 0x000e64000800017f */
[----:B-1----:R-:W-:Y:S05]  /*f270*/  @!P0 BRA `(.L_x_776) ;  /* 0x0000000000f88947 */ /* 0x002fea0003800000 */
.L_x_788:
        /* <DEDUP_REMOVED lines=9> */
.L_x_789:
[----:B------:R-:W-:Y:S05]  /*f310*/  @!P1 BRA `(.L_x_778) ;  /* 0x0000000000049947 */ /* 0x000fea0003800000 */
[----:B------:R-:W-:Y:S01]  /*f320*/  BPT.TRAP 0x1 ;  /* 0x000000040000795c */ /* 0x000fe20000300000 */
.L_x_778:
[----:B------:R-:W-:-:S07]  /*f330*/  SHF.L.U32 R6, R6, 0x1f, RZ ;  /* 0x0000001f06067819 */ /* 0x000fce00000006ff */
.L_x_779:
[----:B--2---:R2:W3:Y:S02]  /*f340*/  SYNCS.PHASECHK.TRANS64.TRYWAIT P0, [R5+URZ+0x31838], R6 ;  /* 0x03183806050075a7 */ /* 0x0044e4000800017f */
[----:B---3--:R-:W-:Y:S05]  /*f350*/  @!P0 NANOSLEEP.SYNCS 0x989680 ;  /* 0x009896800000895d */ /* 0x008fea0003900000 */
[----:B------:R-:W3:Y:S02]  /*f360*/  @!P0 SYNCS.PHASECHK.TRANS64 P0, [R5+URZ+0x31838], R6 ;  /* 0x03183806050085a7 */ /* 0x000ee4000800007f */
[----:B---3--:R-:W-:Y:S05]  /*f370*/  @!P0 BRA `(.L_x_779) ;  /* 0xfffffffc00f08947 */ /* 0x008fea000383ffff */
.L_x_759:
[----:B------:R-:W-:Y:S05]  /*f380*/  BSYNC B0 ;  /* 0x0000000000007941 */ /* 0x000fea0003800000 */
.L_x_758:
[----:B------:R-:W-:Y:S05]  /*f390*/  EXIT ;  /* 0x000000000000794d */ /* 0x000fea0003800000 */
.L_x_699:
[----:B-1----:R1:W2:Y:S02]  /*f3a0*/  SYNCS.PHASECHK.TRANS64.TRYWAIT P0, [R17+URZ+0x31800], R10 ;  /* 0x0318000a110075a7 */ /* 0x0022a4000800017f */
[----:B--2---:R-:W-:Y:S05]  /*f3b0*/  @!P0 NANOSLEEP.SYNCS 0x989680 ;  /* 0x009896800000895d */ /* 0x004fea0003900000 */
[----:B------:R-:W2:Y:S02]  /*f3c0*/  @!P0 SYNCS.PHASECHK.TRANS64 P0, [R17+URZ+0x31800], R10 ;  /* 0x0318000a110085a7 */ /* 0x000ea4000800007f */
[----:B--2---:R-:W-:Y:S05]  /*f3d0*/  @!P0 BRA `(.L_x_699) ;  /* 0xfffffffc00f08947 */ /* 0x004fea000383ffff */
[----:B------:R-:W-:Y:S05]  /*f3e0*/  BRA `(.L_x_698) ;  /* 0xffffff1c000c7947 */ /* 0x000fea000383ffff */
.L_x_703:
[----:B--2---:R2:W3:Y:S02]  /*f3f0*/  SYNCS.PHASECHK.TRANS64.TRYWAIT P1, [R16+URZ+0x31810], R7 ;  /* 0x03181007100075a7 */ /* 0x0044e4000802017f */
[----:B---3--:R-:W-:Y:S05]  /*f400*/  @!P1 NANOSLEEP.SYNCS 0x989680 ;  /* 0x009896800000995d */ /* 0x008fea0003900000 */
[----:B------:R-:W3:Y:S02]  /*f410*/  @!P1 SYNCS.PHASECHK.TRANS64 P1, [R16+URZ+0x31810], R7 ;  /* 0x03181007100095a7 */ /* 0x000ee4000802007f */
[----:B---3--:R-:W-:Y:S05]  /*f420*/  @!P1 BRA `(.L_x_703) ;  /* 0xfffffffc00f09947 */ /* 0x008fea000383ffff */
[----:B------:R-:W-:Y:S05]  /*f430*/  BRA `(.L_x_702) ;  /* 0xffffff2400547947 */ /* 0x000fea000383ffff */
.L_x_707:
[----:B----4-:R4:W1:Y:S02]  /*f440*/  SYNCS.PHASECHK.TRANS64.TRYWAIT P1, [R17+URZ+0x31830], R6 ;  /* 0x03183006110075a7 */ /* 0x010864000802017f */
[----:B-1----:R-:W-:Y:S05]  /*f450*/  @!P1 NANOSLEEP.SYNCS 0x989680 ;  /* 0x009896800000995d */ /* 0x002fea0003900000 */
[----:B------:R-:W1:Y:S02]  /*f460*/  @!P1 SYNCS.PHASECHK.TRANS64 P1, [R17+URZ+0x31830], R6 ;  /* 0x03183006110095a7 */ /* 0x000e64000802007f */
[----:B-1----:R-:W-:Y:S05]  /*f470*/  @!P1 BRA `(.L_x_707) ;  /* 0xfffffffc00f09947 */ /* 0x002fea000383ffff */
[----:B------:R-:W-:Y:S05]  /*f480*/  BRA `(.L_x_706) ;  /* 0xffffff4800ac7947 */ /* 0x000fea000383ffff */
.L_x_764:
[----:B-1----:R1:W2:Y:S02]  /*f490*/  SYNCS.PHASECHK.TRANS64.TRYWAIT P1, [R7+URZ+0x31820], R6 ;  /* 0x03182006070075a7 */ /* 0x0022a4000802017f */
[----:B--2---:R-:W-:Y:S05]  /*f4a0*/  @!P1 NANOSLEEP.SYNCS 0x989680 ;  /* 0x009896800000995d */ /* 0x004fea0003900000 */
[----:B------:R-:W2:Y:S02]  /*f4b0*/  @!P1 SYNCS.PHASECHK.TRANS64 P1, [R7+URZ+0x31820], R6 ;  /* 0x03182006070095a7 */ /* 0x000ea4000802007f */
[----:B--2---:R-:W-:Y:S05]  /*f4c0*/  @!P1 BRA `(.L_x_764) ;  /* 0xfffffffc00f09947 */ /* 0x004fea000383ffff */
[----:B------:R-:W-:Y:S05]  /*f4d0*/  BRA `(.L_x_780) ;  /* 0xffffffe800347947 */ /* 0x000fea000383ffff */
.L_x_767:
[----:B-1----:R1:W2:Y:S02]  /*f4e0*/  SYNCS.PHASECHK.TRANS64.TRYWAIT P1, [R7+URZ+0x31838], R10 ;  /* 0x0318380a070075a7 */ /* 0x0022a4000802017f */
[----:B--2---:R-:W-:Y:S05]  /*f4f0*/  @!P1 NANOSLEEP.SYNCS 0x989680 ;  /* 0x009896800000995d */ /* 0x004fea0003900000 */
[----:B------:R-:W2:Y:S02]  /*f500*/  @!P1 SYNCS.PHASECHK.TRANS64 P1, [R7+URZ+0x31838], R10 ;  /* 0x0318380a070095a7 */ /* 0x000ea4000802007f */
[----:B--2---:R-:W-:Y:S05]  /*f510*/  @!P1 BRA `(.L_x_767) ;  /* 0xfffffffc00f09947 */ /* 0x004fea000383ffff */
[----:B------:R-:W-:Y:S05]  /*f520*/  BRA `(.L_x_781) ;  /* 0xfffffff000487947 */ /* 0x000fea000383ffff */
.L_x_769:
[----:B------:R-:W-:-:S07]  /*f530*/  SHF.L.U32 R20, R14, 0x1f, RZ ;  /* 0x0000001f0e147819 */ /* 0x000fce00000006ff */
.L_x_782:
[----:B-1----:R1:W2:Y:S02]  /*f540*/  SYNCS.PHASECHK.TRANS64.TRYWAIT P1, [R19+URZ+0x31820], R20 ;  /* 0x03182014130075a7 */ /* 0x0022a4000802017f */
[----:B--2---:R-:W-:Y:S05]  /*f550*/  @!P1 NANOSLEEP.SYNCS 0x989680 ;  /* 0x009896800000995d */ /* 0x004fea0003900000 */
[----:B------:R-:W2:Y:S02]  /*f560*/  @!P1 SYNCS.PHASECHK.TRANS64 P1, [R19+URZ+0x31820], R20 ;  /* 0x03182014130095a7 */ /* 0x000ea4000802007f */
[----:B--2---:R-:W-:Y:S05]  /*f570*/  @!P1 BRA `(.L_x_782) ;  /* 0xfffffffc00f09947 */ /* 0x004fea000383ffff */
[----:B------:R-:W-:Y:S05]  /*f580*/  BRA `(.L_x_783) ;  /* 0xfffffff400147947 */ /* 0x000fea000383ffff */
.L_x_772:
[----:B-1----:R1:W2:Y:S02]  /*f590*/  SYNCS.PHASECHK.TRANS64.TRYWAIT P1, [R7+URZ+0x31838], R4 ;  /* 0x03183804070075a7 */ /* 0x0022a4000802017f */
[----:B--2---:R-:W-:Y:S05]  /*f5a0*/  @!P1 NANOSLEEP.SYNCS 0x989680 ;  /* 0x009896800000995d */ /* 0x004fea0003900000 */
[----:B------:R-:W2:Y:S02]  /*f5b0*/  @!P1 SYNCS.PHASECHK.TRANS64 P1, [R7+URZ+0x31838], R4 ;  /* 0x03183804070095a7 */ /* 0x000ea4000802007f */
[----:B--2---:R-:W-:Y:S05]  /*f5c0*/  @!P1 BRA `(.L_x_772) ;  /* 0xfffffffc00f09947 */ /* 0x004fea000383ffff */
[----:B------:R-:W-:Y:S05]  /*f5d0*/  BRA `(.L_x_784) ;  /* 0xfffffff400f87947 */ /* 0x000fea000383ffff */
.L_x_774:
[----:B------:R-:W-:Y:S01]  /*f5e0*/  BSSY B1, `(.L_x_785) ;  /* 0x0000006000017945 */ /* 0x000fe20003800000 */
[----:B------:R-:W-:-:S07]  /*f5f0*/  IMAD.MOV.U32 R15, RZ, RZ, -0x1 ;  /* 0xffffffffff0f7424 */ /* 0x000fce00078e00ff */
[----:B------:R-:W-:Y:S05]  /*f600*/  WARPSYNC.COLLECTIVE R15, `(.L_x_786) ;  /* 0x000000000f0c7348 */ /* 0x000fea0003c00000 */
[----:B------:R-:W-:Y:S02]  /*f610*/  ELECT P6, UR62, PT ;  /* 0x00000000003e782f */ /* 0x000fe400038c0000 */
[----:B------:R-:W-:Y:S01]  /*f620*/  MOV R14, UR62 ;  /* 0x0000003e000e7c02 */ /* 0x000fe20008000f00 */
[----:B------:R-:W-:Y:S10]  /*f630*/  ENDCOLLECTIVE ;  /* 0x000000000000791b */ /* 0x000ff40003800000 */
.L_x_786:
[----:B------:R-:W-:Y:S05]  /*f640*/  BSYNC B1 ;  /* 0x0000000000017941 */ /* 0x000fea0003800000 */
.L_x_785:
[----:B------:R-:W-:Y:S05]  /*f650*/  BRA `(.L_x_787) ;  /* 0xfffffff800d47947 */ /* 0x000fea000383ffff */
.L_x_776:
[----:B-1----:R1:W2:Y:S02]  /*f660*/  SYNCS.PHASECHK.TRANS64.TRYWAIT P0, [R3+URZ], R2 ;  /* 0x00000002030075a7 */ /* 0x0022a4000800017f */
[----:B--2---:R-:W-:Y:S05]  /*f670*/  @!P0 NANOSLEEP.SYNCS 0x989680 ;  /* 0x009896800000895d */ /* 0x004fea0003900000 */
[----:B------:R-:W2:Y:S02]  /*f680*/  @!P0 SYNCS.PHASECHK.TRANS64 P0, [R3+URZ], R2 ;  /* 0x00000002030085a7 */ /* 0x000ea4000800007f */
[----:B--2---:R-:W-:Y:S05]  /*f690*/  @!P0 BRA `(.L_x_776) ;  /* 0xfffffffc00f08947 */ /* 0x004fea000383ffff */
[----:B------:R-:W-:Y:S05]  /*f6a0*/  BRA `(.L_x_788) ;  /* 0xfffffff800f47947 */ /* 0x000fea000383ffff */
.L_x_777:
[----:B-1----:R1:W2:Y:S02]  /*f6b0*/  SYNCS.PHASECHK.TRANS64.TRYWAIT P0, [R17+URZ], R0 ;  /* 0x00000000110075a7 */ /* 0x0022a4000800017f */
[----:B--2---:R-:W-:Y:S05]  /*f6c0*/  @!P0 NANOSLEEP.SYNCS 0x989680 ;  /* 0x009896800000895d */ /* 0x004fea0003900000 */
[----:B------:R-:W2:Y:S02]  /*f6d0*/  @!P0 SYNCS.PHASECHK.TRANS64 P0, [R17+URZ], R0 ;  /* 0x00000000110085a7 */ /* 0x000ea4000800007f */
[----:B--2---:R-:W-:Y:S05]  /*f6e0*/  @!P0 BRA `(.L_x_777) ;  /* 0xfffffffc00f08947 */ /* 0x004fea000383ffff */
[----:B------:R-:W-:Y:S05]  /*f6f0*/  BRA `(.L_x_789) ;  /* 0xfffffffc00047947 */ /* 0x000fea000383ffff */
.L_x_790:
        /* <DEDUP_REMOVED lines=16> */
.L_x_2205:


//--------------------- .text._ZN7cutlass13device_kernelIN5flash11enable_sm90INS1_16FlashAttnBwdSm90INS1_25CollectiveMainloopBwdSm90ILi2ELi1ELi1EN4cute5tupleIJNS5_1CILi1EEES8_S8_EEENS6_IJNS7_ILi64EEENS7_ILi80EEENS7_ILi256EEEEEENS_10bfloat16_tEfNS_4arch4Sm90ELb1ELb0ELb1ELb0ELb0ELb0ELb1ELb1ELi2ELi1ELi1ELi1ELb0EEENS1_24CollectiveEpilogueBwdGQAISD_fSG_Li256ELb0ELb0EEENS1_25SingleTileBwdLPTSchedulerILb0ELi80ELb0EEEEEEEEEvNT_6ParamsE --------------------------
	.section	.text._ZN7cutlass13device_kernelIN5flash11enable_sm90INS1_16FlashAttnBwdSm90INS1_25CollectiveMainloopBwdSm90ILi2ELi1ELi1EN4cute5tupleIJNS5_1CILi1EEES8_S8_EEENS6_IJNS7_ILi64EEENS7_ILi80EEENS7_ILi256EEEEEENS_10bfloat16_tEfNS_4arch4Sm90ELb1ELb0ELb1ELb0ELb0ELb0ELb1ELb1ELi2ELi1ELi1ELi1ELb0EEENS1_24CollectiveEpilogueBwdGQAISD_fSG_Li256ELb0ELb0EEENS1_25SingleTileBwdLPTSchedulerILb0ELi80ELb0EEEEEEEEEvNT_6ParamsE,"ax",@progbits
	.align	128
.text._ZN7cutlass13device_kernelIN5flash11enable_sm90INS1_16FlashAttnBwdSm90INS1_25CollectiveMainloopBwdSm90ILi2ELi1ELi1EN4cute5tupleIJNS5_1CILi1EEES8_S8_EEENS6_IJNS7_ILi64EEENS7_ILi80EEENS7_ILi256EEEEEENS_10bfloat16_tEfNS_4arch4Sm90ELb1ELb0ELb1ELb0ELb0ELb0ELb1ELb1ELi2ELi1ELi1ELi1ELb0EEENS1_24CollectiveEpilogueBwdGQAISD_fSG_Li256ELb0ELb0EEENS1_25SingleTileBwdLPTSchedulerILb0ELi80ELb0EEEEEEEEEvNT_6ParamsE:
        .type           _ZN7cutlass13device_kernelIN5flash11enable_sm90INS1_16FlashAttnBwdSm90INS1_25CollectiveMainloopBwdSm90ILi2ELi1ELi1EN4cute5tupleIJNS5_1CILi1EEES8_S8_EEENS6_IJNS7_ILi64EEENS7_ILi80EEENS7_ILi256EEEEEENS_10bfloat16_tEfNS_4arch4Sm90ELb1ELb0ELb1ELb0ELb0ELb0ELb1ELb1ELi2ELi1ELi1ELi1ELb0EEENS1_24CollectiveEpilogueBwdGQAISD_fSG_Li256ELb0ELb0EEENS1_25SingleTileBwdLPTSchedulerILb0ELi80ELb0EEEEEEEEEvNT_6ParamsE,@function
        .size           _ZN7cutlass13device_kernelIN5flash11enable_sm90INS1_16FlashAttnBwdSm90INS1_25CollectiveMainloopBwdSm90ILi2ELi1ELi1EN4cute5tupleIJNS5_1CILi1EEES8_S8_EEENS6_IJNS7_ILi64EEENS7_ILi80EEENS7_ILi256EEEEEENS_10bfloat16_tEfNS_4arch4Sm90ELb1ELb0ELb1ELb0ELb0ELb0ELb1ELb1ELi2ELi1ELi1ELi1ELb0EEENS1_24CollectiveEpilogueBwdGQAISD_fSG_Li256ELb0ELb0EEENS1_25SingleTileBwdLPTSchedulerILb0ELi80ELb0EEEEEEEEEvNT_6ParamsE,(.L_x_2206 - _ZN7cutlass13device_kernelIN5flash11enable_sm90INS1_16FlashAttnBwdSm90INS1_25CollectiveMainloopBwdSm90ILi2ELi1ELi1EN4cute5tupleIJNS5_1CILi1EEES8_S8_EEENS6_IJNS7_ILi64EEENS7_ILi80EEENS7_ILi256EEEEEENS_10bfloat16_tEfNS_4arch4Sm90ELb1ELb0ELb1ELb0ELb0ELb0ELb1ELb1ELi2ELi1ELi1ELi1ELb0EEENS1_24CollectiveEpilogueBwdGQAISD_fSG_Li256ELb0ELb0EEENS1_25SingleTileBwdLPTSchedulerILb0ELi80ELb0EEEEEEEEEvNT_6ParamsE)
        .other          _ZN7cutlass13device_kernelIN5flash11enable_sm90INS1_16FlashAttnBwdSm90INS1_25CollectiveMainloopBwdSm90ILi2ELi1ELi1EN4cute5tupleIJNS5_1CILi1EEES8_S8_EEENS6_IJNS7_ILi64EEENS7_ILi80EEENS7_ILi256EEEEEENS_10bfloat16_tEfNS_4arch4Sm90ELb1ELb0ELb1ELb0ELb0ELb0ELb1ELb1ELi2ELi1ELi1ELi1ELb0EEENS1_24CollectiveEpilogueBwdGQAISD_fSG_Li256ELb0ELb0EEENS1_25SingleTileBwdLPTSchedulerILb0ELi80ELb0EEEEEEEEEvNT_6ParamsE,@"STO_CUDA_ENTRY STV_DEFAULT"
_ZN7cutlass13device_kernelIN5flash11enable_sm90INS1_16FlashAttnBwdSm90INS1_25CollectiveMainloopBwdSm90ILi2ELi1ELi1EN4cute5tupleIJNS5_1CILi1EEES8_S8_EEENS6_IJNS7_ILi64EEENS7_ILi80EEENS7_ILi256EEEEEENS_10bfloat16_tEfNS_4arch4Sm90ELb1ELb0ELb1ELb0ELb0ELb0ELb1ELb1ELi2ELi1ELi1ELi1ELb0EEENS1_24CollectiveEpilogueBwdGQAISD_fSG_Li256ELb0ELb0EEENS1_25SingleTileBwdLPTSchedulerILb0ELi80ELb0EEEEEEEEEvNT_6ParamsE:
        /* <DEDUP_REMOVED lines=23> */
.L_x_792:
[----:B------:R-:W-:Y:S05]  /*0170*/  BSYNC B0 ;  /* 0x0000000000007941 */ /* 0x000fea0003800000 */
.L_x_791:
        /* <DEDUP_REMOVED lines=34> */
.L_x_793:
        /* <DEDUP_REMOVED lines=20> */
.L_x_794:
        /* <DEDUP_REMOVED lines=8> */
.L_x_797:
        /* <DEDUP_REMOVED lines=23> */
[----:B------:R-:W-:Y:S02]  /*06d0*/  UIMAD UR4, UR11, UR7, URZ ;  /* 0x000000070b0472a4 */ /* 0x000fe4000f8e023f */
[----:B------:R-:W-:-:S05]  /*06e0*/  IMAD.U32 R2, RZ, RZ, UR11 ;  /* 0x0000000bff027e24 */ /* 0x000fca000f8e00ff */
[----:B------:R1:W-:Y:S01]  /*06f0*/  STL [R1+0x10], R2 ;  /* 0x0000100201007387 */ /* 0x0003e20000100800 */
[----:B------:R-:W-:Y:S05]  /*0700*/  BRA `(.L_x_799) ;  /* 0x0000000000247947 */ /* 0x000fea0003800000 */
.L_x_798:
        /* <DEDUP_REMOVED lines=8> */
[----:B------:R2:W-:Y:S05]  /*0790*/  STL [R1+0x10], R2 ;  /* 0x0000100201007387 */ /* 0x0005ea0000100800 */
.L_x_799:
        /* <DEDUP_REMOVED lines=11> */
[----:B-12---:R-:W-:Y:S01]  /*0850*/  IMAD.U32 R2, RZ, RZ, UR9 ;  /* 0x00000009ff027e24 */ /* 0x006fe2000f8e00ff */
[----:B------:R-:W-:Y:S01]  /*0860*/  ISETP.LE.AND P0, PT, RZ, UR9, PT ;  /* 0x00000009ff007c0c */ /* 0x000fe2000bf03270 */
[----:B------:R-:W-:-:S03]  /*0870*/  UIMAD UR4, UR7, UR4, UR6 ;  /* 0x00000004070472a4 */ /* 0x000fc6000f8e0206 */
[----:B------:R1:W-:Y:S09]  /*0880*/  STL [R1+0x14], R2 ;  /* 0x0000140201007387 */ /* 0x0003f20000100800 */
[----:B------:R-:W-:Y:S05]  /*0890*/  @!P0 BRA `(.L_x_800) ;  /* 0x000000a800308947 */ /* 0x000fea0003800000 */
[----:B-1----:R-:W2:Y:S01]  /*08a0*/  LDL R2, [R1+0x10] ;  /* 0x0000100001027983 */ /* 0x002ea20000100800 */
[----:B------:R-:W-:Y:S01]  /*08b0*/  ULDC UR9, c[0x0][0x280] ;  /* 0x0000a00000097ab9 */ /* 0x000fe20000000800 */
[----:B------:R-:W-:Y:S01]  /*08c0*/  ULDC UR10, c[0x0][0x290] ;  /* 0x0000a400000a7ab9 */ /* 0x000fe20000000800 */
[----:B------:R-:W-:Y:S01]  /*08d0*/  ULDC UR7, c[0x0][0x74c] ;  /* 0x0001d30000077ab9 */ /* 0x000fe20000000800 */
        /* <DEDUP_REMOVED lines=81> */
[----:B--2---:R-:W-:-:S13]  /*0df0*/  R2UR UR5, R2 ;  /* 0x00000000020572ca */ /* 0x004fda00000e0000 */
[----:B------:R-:W-:-:S04]  /*0e00*/  UIMAD UR5, UR5, 0x50, UR9 ;  /* 0x00000050050578a4 */ /* 0x000fc8000f8e0209 */
[----:B------:R-:W-:Y:S02]  /*0e10*/  UIADD3 UR7, -UR7, UR5, -UR10 ;  /* 0x0000000507077290 */ /* 0x000fe4000fffe90a */
[----:B------:R-:W-:Y:S02]  /*0e20*/  UIADD3 UR5, UR9, 0x3f, URZ ;  /* 0x0000003f09057890 */ /* 0x000fe4000fffe03f */
[----:B------:R-:W-:Y:S02]  /*0e30*/  USHF.R.S32.HI UR8, URZ, 0x1f, UR7 ;  /* 0x0000001f3f087899 */ /* 0x000fe40008011407 */
[----:B------:R-:W-:Y:S02]  /*0e40*/  USHF.R.S32.HI UR6, URZ, 0x1f, UR5 ;  /* 0x0000001f3f067899 */ /* 0x000fe40008011405 */
[----:B------:R-:W-:Y:S02]  /*0e50*/  ULEA.HI UR8, UR8, UR7, URZ, 0x6 ;  /* 0x0000000708087291 */ /* 0x000fe4000f8f303f */
[----:B------:R-:W-:-:S02]  /*0e60*/  ULEA.HI UR6, UR6, UR5, URZ, 0x6 ;  /* 0x0000000506067291 */ /* 0x000fc4000f8f303f */
[----:B------:R-:W-:Y:S02]  /*0e70*/  USHF.R.S32.HI UR8, URZ, 0x6, UR8 ;  /* 0x000000063f087899 */ /* 0x000fe40008011408 */
[----:B------:R-:W-:-:S04]  /*0e80*/  USHF.R.S32.HI UR11, URZ, 0x6, UR6 ;  /* 0x000000063f0b7899 */ /* 0x000fc80008011406 */
[----:B------:R-:W-:Y:S02]  /*0e90*/  VIMNMX R5, RZ, UR8, !PT ;  /* 0x00000008ff057c48 */ /* 0x000fe4000ffe0100 */
[----:B------:R-:W-:Y:S02]  /*0ea0*/  IMAD.U32 R2, RZ, RZ, UR11 ;  /* 0x0000000bff027e24 */ /* 0x000fe4000f8e00ff */
[----:B------:R-:W-:-:S03]  /*0eb0*/  ISETP.LT.AND P1, PT, R5, UR11, PT ;  /* 0x0000000b05007c0c */ /* 0x000fc6000bf21270 */
[----:B------:R1:W-:Y:S02]  /*0ec0*/  STL [R1+0x8], R2 ;  /* 0x0000080201007387 */ /* 0x0003e40000100800 */
[----:B-1----:R-:W-:-:S05]  /*0ed0*/  IMAD.U32 R2, RZ, RZ, UR4 ;  /* 0x00000004ff027e24 */ /* 0x002fca000f8e00ff */
[----:B------:R1:W-:Y:S03]  /*0ee0*/  STL [R1+0xc], R2 ;  /* 0x00000c0201007387 */ /* 0x0003e60000100800 */
[----:B------:R-:W-:Y:S05]  /*0ef0*/  @!P1 BRA `(.L_x_801) ;  /* 0x0000007c00549947 */ /* 0x000fea0003800000 */
[----:B-1----:R-:W1:Y:S01]  /*0f00*/  S2R R2, SR_CgaCtaId ;  /* 0x0000000000027919 */ /* 0x002e620000008800 */
        /* <DEDUP_REMOVED lines=9> */
[CC--:B------:R-:W-:Y:S02]  /*0fa0*/  LEA.HI R8, R3.reuse, R2.reuse, RZ, 0x4 ;  /* 0x0000000203087211 */ /* 0x0c0fe400078f20ff */
[----:B------:R-:W-:Y:S02]  /*0fb0*/  SHF.R.S32.HI R6, RZ, 0x7, R4 ;  /* 0x00000007ff067819 */ /* 0x000fe40000011404 */
[----:B------:R-:W-:Y:S02]  /*0fc0*/  LOP3.LUT R9, R4, 0xffffff80, RZ, 0xc0, !PT ;  /* 0xffffff8004097812 */ /* 0x000fe400078ec0ff */
[----:B------:R-:W-:Y:S01]  /*0fd0*/  LOP3.LUT R11, R8, 0xffffff0, RZ, 0xc0, !PT ;  /* 0x0ffffff0080b7812 */ /* 0x000fe200078ec0ff */
[----:B------:R3:W4:Y:S01]  /*0fe0*/  SHFL.IDX PT, R7, R6, RZ, 0x1f ;  /* 0x00001fff06077589 */ /* 0x00072200000e0000 */
[----:B------:R-:W-:Y:S01]  /*0ff0*/  LEA.HI R3, R3, R2, RZ, 0x5 ;  /* 0x0000000203037211 */ /* 0x000fe200078f28ff */
[----:B------:R-:W-:-:S02]  /*1000*/  IMAD.IADD R9, R2, 0x1, -R9 ;  /* 0x0000000102097824 */ /* 0x000fc400078e0a09 */
[----:B------:R-:W-:Y:S01]  /*1010*/  IMAD.IADD R11, R2, 0x1, -R11 ;  /* 0x00000001020b7824 */ /* 0x000fe200078e0a0b */
[--C-:B------:R-:W-:Y:S02]  /*1020*/  SHF.R.S32.HI R12, RZ, 0x5, R3.reuse ;  /* 0x00000005ff0c7819 */ /* 0x100fe40000011403 */
[----:B------:R-:W-:Y:S02]  /*1030*/  SHF.R.S32.HI R3, RZ, 0x1f, R3 ;  /* 0x0000001fff037819 */ /* 0x000fe40000011403 */
[----:B------:R-:W-:Y:S01]  /*1040*/  LEA.HI R2, R6, R6, RZ, 0x1 ;  /* 0x0000000606027211 */ /* 0x000fe200078f08ff */
[----:B-123--:R-:W-:Y:S06]  /*1050*/  @P0 BRA `(.L_x_802) ;  /* 0x0000000000080947 */ /* 0x00efec0003800000 */
[----:B------:R-:W1:Y:S02]  /*1060*/  SYNCS.PHASECHK.TRANS64.TRYWAIT P0, [R17+URZ+0x31800], R10 ;  /* 0x0318000a110075a7 */ /* 0x000e64000800017f */
[----:B-1----:R-:W-:Y:S05]  /*1070*/  @!P0 BRA `(.L_x_803) ;  /* 0x000000a000408947 */ /* 0x002fea0003800000 */
.L_x_802:
[----:B------:R-:W2:Y:S01]  /*1080*/  LDL R8, [R1+0xc] ;  /* 0x00000c0001087983 */ /* 0x000ea20000100800 */
[----:B------:R-:W3:Y:S03]  /*1090*/  LDC.64 R232, c[0x0][0x2e0] ;  /* 0x0000b800ffe87b82 */ /* 0x000ee60000000a00 */
[----:B------:R-:W5:Y:S04]  /*10a0*/  LDL R4, [R1+0x14] ;  /* 0x0000140001047983 */ /* 0x000f680000100800 */
[----:B------:R-:W3:Y:S01]  /*10b0*/  LDL R16, [R1+0x10] ;  /* 0x0000100001107983 */ /* 0x000ee20000100800 */
[----:B------:R-:W-:Y:S01]  /*10c0*/  LOP3.LUT R13, R2, 0x1ffffffe, RZ, 0xc0, !PT ;  /* 0x1ffffffe020d7812 */ /* 0x000fe200078ec0ff */
[C---:B------:R-:W-:Y:S01]  /*10d0*/  IMAD R14, R6.reuse, 0x40, R11 ;  /* 0x00000040060e7824 */ /* 0x040fe200078e020b */
[----:B----4-:R-:W-:Y:S01]  /*10e0*/  LEA.HI R2, R7, R7, RZ, 0x1 ;  /* 0x0000000707027211 */ /* 0x010fe200078f08ff */
[----:B-1----:R-:W-:-:S02]  /*10f0*/  IMAD R10, R6, 0x800, R9 ;  /* 0x00000800060a7824 */ /* 0x002fc400078e0209 */
[----:B------:R-:W-:Y:S01]  /*1100*/  IMAD.IADD R15, R6, 0x1, -R13 ;  /* 0x00000001060f7824 */ /* 0x000fe200078e0a0d */
[----:B------:R-:W-:-:S04]  /*1110*/  LEA.HI R3, R3, R12, RZ, 0x2 ;  /* 0x0000000c03037211 */ /* 0x000fc800078f10ff */
[----:B------:R-:W-:-:S05]  /*1120*/  LOP3.LUT R13, R3, 0xfffffc, RZ, 0xc0, !PT ;  /* 0x00fffffc030d7812 */ /* 0x000fca00078ec0ff */
[----:B------:R-:W-:Y:S01]  /*1130*/  IMAD.IADD R13, R12, 0x1, -R13 ;  /* 0x000000010c0d7824 */ /* 0x000fe200078e0a0d */
[----:B------:R-:W-:-:S03]  /*1140*/  LOP3.LUT R231, R0, 0x1, RZ, 0xfc, !PT ;  /* 0x0000000100e77812 */ /* 0x000fc600078efcff */
[----:B------:R-:W-:-:S04]  /*1150*/  IMAD R13, R13, 0x10, R14 ;  /* 0x000000100d0d7824 */ /* 0x000fc800078e020e */
[----:B------:R-:W-:Y:S01]  /*1160*/  IMAD.SHL.U32 R0, R13, 0x8, RZ ;  /* 0x000000080d007824 */ /* 0x000fe200078e00ff */
[----:B------:R-:W-:Y:S01]  /*1170*/  CS2R R214, SRZ ;  /* 0x0000000000d67805 */ /* 0x000fe2000001ff00 */
[----:B------:R-:W-:Y:S01]  /*1180*/  IMAD.MOV.U32 R228, RZ, RZ, RZ ;  /* 0x000000ffffe47224 */ /* 0x000fe200078e00ff */
        /* <DEDUP_REMOVED lines=80> */
[----:B------:R-:W-:Y:S01]  /*1690*/  ULDC.64 UR60, c[0x0][0x208] ;  /* 0x00008200003c7ab9 */ /* 0x000fe20000000a00 */
[----:B--2---:R-:W-:Y:S02]  /*16a0*/  R2UR UR6, R8 ;  /* 0x00000000080672ca */ /* 0x004fe400000e0000 */
[----:B------:R-:W-:Y:S02]  /*16b0*/  SHF.R.S32.HI R8, RZ, 0x1f, R9 ;  /* 0x0000001fff087819 */ /* 0x000fe40000011409 */
[----:B-----5:R-:W-:Y:S02]  /*16c0*/  R2UR UR5, R4 ;  /* 0x00000000040572ca */ /* 0x020fe400000e0000 */
[----:B------:R-:W-:-:S02]  /*16d0*/  LEA.HI R6, R8, R9, RZ, 0x2 ;  /* 0x0000000908067211 */ /* 0x000fc400078f10ff */
[----:B------:R-:W-:Y:S01]  /*16e0*/  LOP3.LUT R4, R2, 0xfffffffe, RZ, 0xc0, !PT ;  /* 0xfffffffe02047812 */ /* 0x000fe200078ec0ff */
[----:B------:R-:W-:Y:S01]  /*16f0*/  IMAD.SHL.U32 R2, R10, 0x4, RZ ;  /* 0x000000040a027824 */ /* 0x000fe200078e00ff */
[--C-:B------:R-:W-:Y:S02]  /*1700*/  SHF.R.S32.HI R10, RZ, 0x2, R6.reuse ;  /* 0x00000002ff0a7819 */ /* 0x100fe40000011406 */
[----:B------:R-:W-:Y:S01]  /*1710*/  SHF.R.S32.HI R11, RZ, 0x1f, R6 ;  /* 0x0000001fff0b7819 */ /* 0x000fe20000011406 */
[----:B------:R-:W-:Y:S01]  /*1720*/  USHF.R.S32.HI UR4, URZ, 0x1f, UR6 ;  /* 0x0000001f3f047899 */ /* 0x000fe20008011406 */
[----:B------:R-:W-:Y:S02]  /*1730*/  SHF.R.S32.HI R3, RZ, 0x1f, R2 ;  /* 0x0000001fff037819 */ /* 0x000fe40000011402 */
[----:B------:R-:W-:-:S03]  /*1740*/  LEA.HI R11, R11, R10, RZ, 0x3 ;  /* 0x0000000a0b0b7211 */ /* 0x000fc600078f18ff */
[C---:B------:R-:W-:Y:S01]  /*1750*/  IMAD R12, R18.reuse, UR4, RZ ;  /* 0x00000004120c7c24 */ /* 0x040fe2000f8e02ff */
[----:B------:R-:W-:Y:S01]  /*1760*/  LOP3.LUT R11, R11, 0xfffffff8, RZ, 0xc0, !PT ;  /* 0xfffffff80b0b7812 */ /* 0x000fe200078ec0ff */
[----:B------:R-:W-:Y:S01]  /*1770*/  USHF.R.S32.HI UR4, URZ, 0x1f, UR5 ;  /* 0x0000001f3f047899 */ /* 0x000fe20008011405 */
[----:B------:R-:W-:Y:S02]  /*1780*/  IMAD.IADD R4, R7, 0x1, -R4 ;  /* 0x0000000107047824 */ /* 0x000fe400078e0a04 */
[----:B------:R-:W-:-:S04]  /*1790*/  IMAD.WIDE.U32 R2, R18, UR6, R2 ;  /* 0x0000000612027c25 */ /* 0x000fc8000f8e0002 */
[----:B------:R-:W-:Y:S02]  /*17a0*/  IMAD R7, R19, UR6, R12 ;  /* 0x0000000613077c24 */ /* 0x000fe4000f8e020c */
[----:B------:R-:W-:Y:S02]  /*17b0*/  IMAD.IADD R11, R10, 0x1, -R11 ;  /* 0x000000010a0b7824 */ /* 0x000fe400078e0a0b */
[C---:B---3--:R-:W-:Y:S02]  /*17c0*/  IMAD R10, R232.reuse, UR4, RZ ;  /* 0x00000004e80a7c24 */ /* 0x048fe4000f8e02ff */
[----:B------:R-:W-:Y:S02]  /*17d0*/  IMAD.IADD R3, R3, 0x1, R7 ;  /* 0x0000000103037824 */ /* 0x000fe400078e0207 */
[----:B------:R-:W-:Y:S02]  /*17e0*/  IMAD R7, R233, UR5, R10 ;  /* 0x00000005e9077c24 */ /* 0x000fe4000f8e020a */
[----:B------:R-:W-:Y:S01]  /*17f0*/  IMAD.WIDE.U32 R232, R232, UR5, R2 ;  /* 0x00000005e8e87c25 */ /* 0x000fe2000f8e0002 */
[----:B------:R-:W-:-:S03]  /*1800*/  R2UR UR4, R16 ;  /* 0x00000000100472ca */ /* 0x000fc600000e0000 */
[----:B------:R-:W-:Y:S02]  /*1810*/  IMAD.MOV.U32 R3, RZ, RZ, R5 ;  /* 0x000000ffff037224 */ /* 0x000fe400078e0005 */
[----:B------:R-:W-:Y:S01]  /*1820*/  IMAD.IADD R5, R233, 0x1, R7 ;  /* 0x00000001e9057824 */ /* 0x000fe200078e0207 */
[----:B------:R-:W-:-:S04]  /*1830*/  LOP3.LUT R6, R6, 0x7ffffffc, RZ, 0xc0, !PT ;  /* 0x7ffffffc06067812 */ /* 0x000fc800078ec0ff */
[----:B------:R1:W-:Y:S01]  /*1840*/  STL [R1+0x4], R5 ;  /* 0x0000040501007387 */ /* 0x0003e20000100800 */
[----:B------:R-:W-:Y:S01]  /*1850*/  IMAD.IADD R6, R9, 0x1, -R6 ;  /* 0x0000000109067824 */ /* 0x000fe200078e0a06 */
[----:B------:R-:W-:Y:S01]  /*1860*/  LEA.HI R8, R8, R9, RZ, 0x5 ;  /* 0x0000000908087211 */ /* 0x000fe200078f28ff */
[----:B------:R-:W-:Y:S02]  /*1870*/  UIMAD UR4, UR4, -0x50, UR10 ;  /* 0xffffffb0040478a4 */ /* 0x000fe4000f8e020a */
[----:B------:R-:W-:Y:S01]  /*1880*/  IMAD R6, R15, 0x4, R6 ;  /* 0x000000040f067824 */ /* 0x000fe200078e0206 */
[----:B------:R-:W-:Y:S01]  /*1890*/  SHF.R.S32.HI R8, RZ, 0x5, R8 ;  /* 0x00000005ff087819 */ /* 0x000fe20000011408 */
[----:B------:R-:W-:Y:S02]  /*18a0*/  UIADD3 UR5, UR4, 0x1, -UR9 ;  /* 0x0000000104057890 */ /* 0x000fe4000fffe809 */
[----:B------:R-:W-:Y:S02]  /*18b0*/  IMAD.SHL.U32 R229, R6, 0x2, RZ ;  /* 0x0000000206e57824 */ /* 0x000fe400078e00ff */
[----:B------:R-:W-:-:S02]  /*18c0*/  IMAD R19, R8, 0x10, R11 ;  /* 0x0000001008137824 */ /* 0x000fc400078e020b */
[----:B------:R-:W-:Y:S01]  /*18d0*/  IMAD.MOV.U32 R2, RZ, RZ, RZ ;  /* 0x000000ffff027224 */ /* 0x000fe200078e00ff */
[C---:B------:R-:W-:Y:S01]  /*18e0*/  IADD3 R230, -R229.reuse, UR4, RZ ;  /* 0x00000004e5e67c10 */ /* 0x040fe2000fffe1ff */
[----:B------:R-:W-:Y:S01]  /*18f0*/  IMAD.MOV.U32 R18, RZ, RZ, RZ ;  /* 0x000000ffff127224 */ /* 0x000fe200078e00ff */
[----:B-1----:R-:W-:-:S07]  /*1900*/  IADD3 R229, -R229, UR5, RZ ;  /* 0x00000005e5e57c10 */ /* 0x002fce000fffe1ff */
.L_x_814:
[----:B------:R-:W-:-:S13]  /*1910*/  ISETP.NE.AND P0, PT, R231, 0x3, PT ;  /* 0x00000003e700780c */ /* 0x000fda0003f05270 */
[----:B------:R-:W-:Y:S05]  /*1920*/  @!P0 BRA `(.L_x_804) ;  /* 0x0000000000048947 */ /* 0x000fea0003800000 */
[----:B------:R-:W-:Y:S01]  /*1930*/  BPT.TRAP 0x1 ;  /* 0x000000040000795c */ /* 0x000fe20000300000 */
.L_x_804:
[----:B------:R-:W-:Y:S01]  /*1940*/  IMAD R16, R2, 0x8, R17 ;  /* 0x0000000802107824 */ /* 0x000fe200078e0211 */
[----:B------:R-:W-:-:S04]  /*1950*/  SHF.L.U32 R9, R228, 0x1f, RZ ;  /* 0x0000001fe4097819 */ /* 0x000fc800000006ff */
[----:B------:R1:W2:Y:S01]  /*1960*/  SYNCS.PHASECHK.TRANS64.TRYWAIT P1, [R16+URZ+0x31810], R9 ;  /* 0x03181009100075a7 */ /* 0x0002a2000802017f */
[----:B------:R-:W-:Y:S05]  /*1970*/  @!P0 BRA `(.L_x_805) ;  /* 0x0000000000048947 */ /* 0x000fea0003800000 */
[----:B------:R-:W-:Y:S01]  /*1980*/  BPT.TRAP 0x1 ;  /* 0x000000040000795c */ /* 0x000fe20000300000 */
.L_x_805:
        /* <DEDUP_REMOVED lines=11> */
.L_x_806:
[----:B------:R-:W-:Y:S01]  /*1a40*/  IMAD R7, R2, 0x800, R11 ;  /* 0x0000080002077824 */ /* 0x000fe200078e020b */
[C---:B------:R-:W-:Y:S01]  /*1a50*/  R2UR UR6, R6.reuse ;  /* 0x00000000060672ca */ /* 0x040fe200000e0000 */
[C---:B------:R-:W-:Y:S01]  /*1a60*/  VIADD R8, R6.reuse, 0x80 ;  /* 0x0000008006087836 */ /* 0x040fe20000000000 */
[----:B------:R-:W-:Y:S01]  /*1a70*/  WARPGROUP.ARRIVE ;  /* 0x00000000000079c5 */ /* 0x000fe20000000000 */
[----:B-12---:R-:W-:Y:S01]  /*1a80*/  VIADD R9, R6, 0x100 ;  /* 0x0000010006097836 */ /* 0x006fe20000000000 */
        /* <DEDUP_REMOVED lines=414> */
[----:B------:R-:W-:-:S04]  /*3470*/  IMAD R6, R2, 0x40, R19 ;  /* 0x0000004002067824 */ /* 0x000fc800078e0213 */
[----:B------:R-:W-:-:S05]  /*3480*/  IMAD R8, R6, 0x4, R17 ;  /* 0x0000000406087824 */ /* 0x000fca00078e0211 */
        /* <DEDUP_REMOVED lines=15> */
[----:B-1----:R-:W-:Y:S05]  /*3580*/  @!P0 BRA `(.L_x_808) ;  /* 0x0000000000048947 */ /* 0x002fea0003800000 */
[----:B------:R-:W-:Y:S01]  /*3590*/  BPT.TRAP 0x1 ;  /* 0x000000040000795c */ /* 0x000fe20000300000 */
.L_x_808:
[----:B------:R-:W-:-:S04]  /*35a0*/  SHF.L.U32 R10, R18, 0x1f, RZ ;  /* 0x0000001f120a7819 */ /* 0x000fc800000006ff */
[----:B------:R1:W4:Y:S01]  /*35b0*/  SYNCS.PHASECHK.TRANS64.TRYWAIT P1, [R17+URZ+0x31830], R10 ;  /* 0x0318300a110075a7 */ /* 0x000322000802017f */
[----:B------:R-:W-:Y:S05]  /*35c0*/  @!P0 BRA `(.L_x_809) ;  /* 0x0000000000048947 */ /* 0x000fea0003800000 */
[----:B------:R-:W-:Y:S01]  /*35d0*/  BPT.TRAP 0x1 ;  /* 0x000000040000795c */ /* 0x000fe20000300000 */
.L_x_809:
        /* <DEDUP_REMOVED lines=11> */
.L_x_810:
[C---:B-1--4-:R-:W-:Y:S01]  /*3690*/  VIADD R10, R8.reuse, 0x80 ;  /* 0x00000080080a7836 */ /* 0x052fe20000000000 */
[----:B------:R-:W-:Y:S01]  /*36a0*/  R2UR UR4, R9 ;  /* 0x00000000090472ca */ /* 0x000fe200000e0000 */
[C---:B------:R-:W-:Y:S01]  /*36b0*/  VIADD R11, R8.reuse, 0x100 ;  /* 0x00000100080b7836 */ /* 0x040fe20000000000 */
        /* <DEDUP_REMOVED lines=11> */
[C---:B------:R-:W-:Y:S01]  /*3770*/  VIADD R11, R8.reuse, 0x82 ;  /* 0x00000082080b7836 */ /* 0x040fe20000000000 */
[----:B------:R1:W-:Y:S01]  /*3780*/  STL [R1+0x18], R16 ;  /* 0x0000181001007387 */ /* 0x0003e20000100800 */
[----:B------:R-:W-:Y:S01]  /*3790*/  HGMMA.64x8x16.F32.BF16 R44, gdesc[UR4], RZ, !UPT ;  /* 0x00000000042c79f0 */ /* 0x000fe2000c7018ff */
[----:B------:R-:W-:Y:S01]  /*37a0*/  UMOV UR7, 0x40000000 ;  /* 0x4000000000077882 */ /* 0x000fe20000000000 */
[----:B------:R-:W-:Y:S01]  /*37b0*/  UMOV UR6, UR8 ;  /* 0x0000000800067c82 */ /* 0x000fe20008000000 */
[----:B------:R-:W-:Y:S01]  /*37c0*/  R2UR UR8, R11 ;  /* 0x000000000b0872ca */ /* 0x000fe200000e0000 */
[----:B------:R-:W-:Y:S01]  /*37d0*/  HGMMA.64x8x16.F32.BF16 R48, gdesc[UR4], RZ, !UPT ;  /* 0x00000000043079f0 */ /* 0x000fe2000c7018ff */
[----:B------:R-:W-:Y:S01]  /*37e0*/  UMOV UR6, UR9 ;  /* 0x0000000900067c82 */ /* 0x000fe20008000000 */
[----:B------:R-:W-:Y:S01]  /*37f0*/  UMOV UR7, 0x40000000 ;  /* 0x4000000000077882 */ /* 0x000fe20000000000 */
[----:B------:R-:W-:Y:S01]  /*3800*/  VIADD R11, R8, 0x182 ;  /* 0x00000182080b7836 */ /* 0x000fe20000000000 */
[----:B------:R-:W-:Y:S01]  /*3810*/  HGMMA.64x8x16.F32.BF16 R52, gdesc[UR4], RZ, !UPT ;  /* 0x00000000043479f0 */ /* 0x000fe2000c7018ff */
[----:B------:R-:W-:Y:S01]  /*3820*/  UMOV UR6, UR10 ;  /* 0x0000000a00067c82 */ /* 0x000fe20008000000 */
[----:B------:R-:W-:-:S02]  /*3830*/  UMOV UR7, 0x40000000 ;  /* 0x4000000000077882 */ /* 0x000fc40000000000 */
[----:B------:R-:W-:Y:S01]  /*3840*/  HGMMA.64x8x16.F32.BF16 R216, gdesc[UR4], RZ, !UPT ;  /* 0x0000000004d879f0 */ /* 0x000fe2000c7018ff */
[----:B------:R-:W-:Y:S01]  /*3850*/  UMOV UR6, UR11 ;  /* 0x0000000b00067c82 */ /* 0x000fe20008000000 */
[----:B------:R-:W-:Y:S01]  /*3860*/  UMOV UR7, 0x40000000 ;  /* 0x4000000000077882 */ /* 0x000fe20000000000 */
[----:B------:R-:W-:Y:S01]  /*3870*/  R2UR UR10, R11 ;  /* 0x000000000b0a72ca */ /* 0x000fe200000e0000 */
[----:B------:R-:W-:Y:S01]  /*3880*/  HGMMA.64x8x16.F32.BF16 R220, gdesc[UR4], RZ, !UPT ;  /* 0x0000000004dc79f0 */ /* 0x000fe2000c7018ff */
[----:B------:R-:W-:Y:S01]  /*3890*/  R2UR UR6, R10 ;  /* 0x000000000a0672ca */ /* 0x000fe200000e0000 */
[----:B------:R-:W-:Y:S01]  /*38a0*/  VIADD R10, R9, 0x2 ;  /* 0x00000002090a7836 */ /* 0x000fe20000000000 */
        /* <DEDUP_REMOVED lines=8> */
[C---:B------:R-:W-:Y:S01]  /*3930*/  VIADD R10, R8.reuse, 0x4 ;  /* 0x00000004080a7836 */ /* 0x040fe20000000000 */
[----:B------:R-:W-:Y:S01]  /*3940*/  HGMMA.64x8x16.F32.BF16 R44, gdesc[UR4], R44 ;  /* 0x00000000042c79f0 */ /* 0x000fe2000870182c */
        /* <DEDUP_REMOVED lines=9> */
[----:B------:R-:W-:-:S02]  /*39e0*/  UMOV UR7, 0x40000000 ;  /* 0x4000000000077882 */ /* 0x000fc40000000000 */
[----:B------:R-:W-:Y:S01]  /*39f0*/  HGMMA.64x8x16.F32.BF16 R216, gdesc[UR4], R216 ;  /* 0x0000000004d879f0 */ /* 0x000fe200087018d8 */
[----:B------:R-:W-:Y:S01]  /*3a00*/  UMOV UR6, UR11 ;  /* 0x0000000b00067c82 */ /* 0x000fe20008000000 */
[----:B------:R-:W-:Y:S01]  /*3a10*/  UMOV UR7, 0x40000000 ;  /* 0x4000000000077882 */ /* 0x000fe20000000000 */
[----:B------:R-:W-:Y:S01]  /*3a20*/  R2UR UR10, R11 ;  /* 0x000000000b0a72ca */ /* 0x000fe200000e0000 */
[----:B------:R-:W-:Y:S01]  /*3a30*/  HGMMA.64x8x16.F32.BF16 R220, gdesc[UR4], R220 ;  /* 0x0000000004dc79f0 */ /* 0x000fe200087018dc */
        /* <DEDUP_REMOVED lines=334> */
[----:B------:R-:W-:Y:S01]  /*4f20*/  VIADD R10, R8, 0x786 ;  /* 0x00000786080a7836 */ /* 0x000fe20000000000 */
        /* <DEDUP_REMOVED lines=39> */
[----:B------:R-:W-:Y:S02]  /*51a0*/  ULDC UR4, c[0x0][0x744] ;  /* 0x0001d10000047ab9 */ /* 0x000fe40000000800 */
[----:B------:R-:W-:-:S02]  /*51b0*/  WARPGROUP.DEPBAR.LE gsb0, 0x1 ;  /* 0x00008000000079c5 */ /* 0x000fc40000010100 */
[----:B------:R-:W-:Y:S01]  /*51c0*/  FMUL.FTZ R237, R24, UR8 ;  /* 0x0000000818ed7c20 */ /* 0x000fe20008410000 */
[----:B------:R-:W-:Y:S01]  /*51d0*/  FMUL.FTZ R8, R25, UR8 ;  /* 0x0000000819087c20 */ /* 0x000fe20008410000 */
[----:B------:R-:W-:Y:S01]  /*51e0*/  FMUL.FTZ R10, R28, UR8 ;  /* 0x000000081c0a7c20 */ /* 0x000fe20008410000 */
[----:B------:R-:W-:Y:S01]  /*51f0*/  FMUL.FTZ R11, R29, UR8 ;  /* 0x000000081d0b7c20 */ /* 0x000fe20008410000 */
[----:B------:R-:W-:Y:S01]  /*5200*/  FMUL.FTZ R26, R26, UR8 ;  /* 0x000000081a1a7c20 */ /* 0x000fe20008410000 */
[----:B------:R-:W-:Y:S01]  /*5210*/  FMUL.FTZ R14, R32, UR8 ;  /* 0x00000008200e7c20 */ /* 0x000fe20008410000 */
[----:B------:R-:W4:Y:S01]  /*5220*/  MUFU.TANH R237, R237 ;  /* 0x000000ed00ed7308 */ /* 0x000f220000002400 */
[----:B------:R-:W-:Y:S01]  /*5230*/  FMUL.FTZ R15, R33, UR8 ;  /* 0x00000008210f7c20 */ /* 0x000fe20008410000 */
[----:B------:R-:W-:Y:S01]  /*5240*/  FMUL.FTZ R22, R36, UR8 ;  /* 0x0000000824167c20 */ /* 0x000fe20008410000 */
[----:B------:R-:W-:Y:S01]  /*5250*/  FMUL.FTZ R23, R37, UR8 ;  /* 0x0000000825177c20 */ /* 0x000fe20008410000 */
[----:B------:R-:W-:Y:S01]  /*5260*/  FMUL.FTZ R9, R27, UR8 ;  /* 0x000000081b097c20 */ /* 0x000fe20008410000 */
[----:B------:R-:W-:Y:S01]  /*5270*/  FMUL.FTZ R12, R30, UR8 ;  /* 0x000000081e0c7c20 */ /* 0x000fe20008410000 */
[----:B------:R-:W-:Y:S01]  /*5280*/  FMUL.FTZ R13, R31, UR8 ;  /* 0x000000081f0d7c20 */ /* 0x000fe20008410000 */
[----:B------:R-:W-:Y:S01]  /*5290*/  FMUL.FTZ R24, R40, UR8 ;  /* 0x0000000828187c20 */ /* 0x000fe20008410000 */
[----:B------:R-:W2:Y:S01]  /*52a0*/  MUFU.TANH R8, R8 ;  /* 0x0000000800087308 */ /* 0x000ea20000002400 */
[----:B------:R-:W-:Y:S01]  /*52b0*/  FMUL.FTZ R21, R35, UR8 ;  /* 0x0000000823157c20 */ /* 0x000fe20008410000 */
[----:B------:R-:W-:Y:S01]  /*52c0*/  FMUL.FTZ R27, R39, UR8 ;  /* 0x00000008271b7c20 */ /* 0x000fe20008410000 */
[----:B------:R-:W-:Y:S01]  /*52d0*/  FMUL.FTZ R20, R34, UR8 ;  /* 0x0000000822147c20 */ /* 0x000fe20008410000 */
[----:B------:R-:W-:-:S04]  /*52e0*/  FMUL.FTZ R28, R42, UR8 ;  /* 0x000000082a1c7c20 */ /* 0x000fc80008410000 */
[----:B------:R-:W3:Y:S08]  /*52f0*/  MUFU.TANH R10, R10 ;  /* 0x0000000a000a7308 */ /* 0x000ef00000002400 */
[----:B------:R-:W3:Y:S08]  /*5300*/  MUFU.TANH R11, R11 ;  /* 0x0000000b000b7308 */ /* 0x000ef00000002400 */
[----:B-1----:R1:W-:Y:S08]  /*5310*/  MUFU.TANH R16, R26 ;  /* 0x0000001a00107308 */ /* 0x0023f00000002400 */
[----:B------:R-:W3:Y:S01]  /*5320*/  MUFU.TANH R14, R14 ;  /* 0x0000000e000e7308 */ /* 0x000ee20000002400 */
[----:B-1----:R-:W-:-:S05]  /*5330*/  IMAD R26, R3, 0x40, R19 ;  /* 0x00000040031a7824 */ /* 0x002fca00078e0213 */
[----:B------:R-:W-:Y:S02]  /*5340*/  VIADDMNMX R25, R26, R229, R230, PT ;  /* 0x000000e51a197246 */ /* 0x000fe400038001e6 */
[----:B------:R-:W1:Y:S01]  /*5350*/  MUFU.TANH R15, R15 ;  /* 0x0000000f000f7308 */ /* 0x000e620000002400 */
[----:B------:R-:W-:Y:S01]  /*5360*/  IADD3 R31, R229, 0x8, R26 ;  /* 0x00000008e51f7810 */ /* 0x000fe20007ffe01a */
[----:B------:R-:W-:Y:S01]  /*5370*/  FMUL.FTZ R26, R38, UR8 ;  /* 0x00000008261a7c20 */ /* 0x000fe20008410000 */
[C---:B------:R-:W-:Y:S02]  /*5380*/  ISETP.GT.AND P6, PT, R25.reuse, RZ, PT ;  /* 0x000000ff1900720c */ /* 0x040fe40003fc4270 */
[C---:B------:R-:W-:Y:S02]  /*5390*/  ISETP.GT.AND P1, PT, R25.reuse, 0x1, PT ;  /* 0x000000011900780c */ /* 0x040fe40003f24270 */
[C---:B------:R-:W-:Y:S01]  /*53a0*/  ISETP.GT.AND P2, PT, R25.reuse, 0x10, PT ;  /* 0x000000101900780c */ /* 0x040fe20003f44270 */
[----:B------:R-:W1:Y:S01]  /*53b0*/  MUFU.TANH R22, R22 ;  /* 0x0000001600167308 */ /* 0x000e620000002400 */
[----:B------:R-:W-:-:S02]  /*53c0*/  ISETP.GT.AND P3, PT, R25, 0x11, PT ;  /* 0x000000111900780c */ /* 0x000fc40003f64270 */
[----:B----4-:R-:W-:Y:S02]  /*53d0*/  FSEL R235, R237, -INF , P6 ;  /* 0xff800000edeb7808 */ /* 0x010fe40003000000 */
[C---:B--2---:R-:W-:Y:S01]  /*53e0*/  FSEL R227, R8.reuse, -INF , P1 ;  /* 0xff80000008e37808 */ /* 0x044fe20000800000 */
[----:B------:R-:W-:Y:S01]  /*53f0*/  FFMA.FTZ R8, -R8, R8, 1 ;  /* 0x3f80000008087423 */ /* 0x000fe20000010108 */
[----:B---3--:R-:W-:Y:S01]  /*5400*/  FSEL R226, R10, -INF , P2 ;  /* 0xff8000000ae27808 */ /* 0x008fe20001000000 */
[----:B------:R-:W2:Y:S01]  /*5410*/  MUFU.TANH R23, R23 ;  /* 0x0000001700177308 */ /* 0x000ea20000002400 */
[----:B------:R-:W-:Y:S01]  /*5420*/  FSEL R225, R11, -INF , P3 ;  /* 0xff8000000be17808 */ /* 0x000fe20001800000 */
[--C-:B------:R-:W-:Y:S01]  /*5430*/  FFMA.FTZ R235, R235, UR4, -R7.reuse ;  /* 0x00000004ebeb7c23 */ /* 0x100fe20008010807 */
[----:B------:R-:W-:Y:S01]  /*5440*/  ISETP.GT.AND P4, PT, R25, 0x20, PT ;  /* 0x000000201900780c */ /* 0x000fe20003f84270 */
[--C-:B------:R-:W-:Y:S01]  /*5450*/  FFMA.FTZ R227, R227, UR4, -R7.reuse ;  /* 0x00000004e3e37c23 */ /* 0x100fe20008010807 */
[C---:B------:R-:W-:Y:S01]  /*5460*/  ISETP.GT.AND P5, PT, R25.reuse, 0x21, PT ;  /* 0x000000211900780c */ /* 0x040fe20003fa4270 */
[--C-:B------:R-:W-:Y:S01]  /*5470*/  FFMA.FTZ R226, R226, UR4, -R7.reuse ;  /* 0x00000004e2e27c23 */ /* 0x100fe20008010807 */
[C---:B------:R-:W-:Y:S01]  /*5480*/  ISETP.GT.AND P6, PT, R25.reuse, 0x30, PT ;  /* 0x000000301900780c */ /* 0x040fe20003fc4270 */
[----:B------:R-:W3:Y:S01]  /*5490*/  MUFU.TANH R9, R9 ;  /* 0x0000000900097308 */ /* 0x000ee20000002400 */
[----:B------:R-:W-:Y:S01]  /*54a0*/  ISETP.GT.AND P1, PT, R25, 0x31, PT ;  /* 0x000000311900780c */ /* 0x000fe20003f24270 */
[--C-:B------:R-:W-:Y:S01]  /*54b0*/  FFMA.FTZ R225, R225, UR4, -R7.reuse ;  /* 0x00000004e1e17c23 */ /* 0x100fe20008010807 */
[C---:B------:R-:W-:Y:S01]  /*54c0*/  ISETP.GT.AND P2, PT, R25.reuse, 0x40, PT ;  /* 0x000000401900780c */ /* 0x040fe20003f44270 */
[----:B------:R-:W-:Y:S01]  /*54d0*/  FFMA.FTZ R10, -R10, R10, 1 ;  /* 0x3f8000000a0a7423 */ /* 0x000fe2000001010a */
[----:B------:R-:W-:Y:S01]  /*54e0*/  ISETP.GT.AND P3, PT, R25, 0x41, PT ;  /* 0x000000411900780c */ /* 0x000fe20003f64270 */
[----:B------:R-:W-:Y:S01]  /*54f0*/  FMUL.FTZ R25, R41, UR8 ;  /* 0x0000000829197c20 */ /* 0x000fe20008410000 */
[----:B------:R-:W-:Y:S01]  /*5500*/  VIMNMX R31, R230, R31, PT ;  /* 0x0000001fe61f7248 */ /* 0x000fe20003fe0100 */
[----:B------:R-:W4:Y:S01]  /*5510*/  MUFU.TANH R12, R12 ;  /* 0x0000000c000c7308 */ /* 0x000f220000002400 */
[C---:B------:R-:W-:Y:S01]  /*5520*/  FSEL R35, R14.reuse, -INF , P4 ;  /* 0xff8000000e237808 */ /* 0x040fe20002000000 */
[----:B------:R-:W-:Y:S01]  /*5530*/  FFMA.FTZ R14, -R14, R14, 1 ;  /* 0x3f8000000e0e7423 */ /* 0x000fe2000001010e */
[----:B-1----:R-:W-:Y:S01]  /*5540*/  FSEL R39, R15, -INF , P5 ;  /* 0xff8000000f277808 */ /* 0x002fe20002800000 */
[----:B------:R-:W-:Y:S01]  /*5550*/  FFMA.FTZ R11, -R11, R11, 1 ;  /* 0x3f8000000b0b7423 */ /* 0x000fe2000001010b */
[----:B------:R-:W-:Y:S01]  /*5560*/  FSEL R30, R22, -INF , P6 ;  /* 0xff800000161e7808 */ /* 0x000fe20003000000 */
[--C-:B------:R-:W-:Y:S01]  /*5570*/  FFMA.FTZ R42, R35, UR4, -R7.reuse ;  /* 0x00000004232a7c23 */ /* 0x100fe20008010807 */
[----:B--2---:R-:W-:Y:S01]  /*5580*/  FSEL R29, R23, -INF , P1 ;  /* 0xff800000171d7808 */ /* 0x004fe20000800000 */
[----:B------:R-:W1:Y:S01]  /*5590*/  MUFU.TANH R13, R13 ;  /* 0x0000000d000d7308 */ /* 0x000e620000002400 */
[----:B------:R-:W-:Y:S01]  /*55a0*/  ISETP.GT.AND P4, PT, R31, RZ, PT ;  /* 0x000000ff1f00720c */ /* 0x000fe20003f84270 */
[--C-:B------:R-:W-:Y:S01]  /*55b0*/  FFMA.FTZ R39, R39, UR4, -R7.reuse ;  /* 0x0000000427277c23 */ /* 0x100fe20008010807 */
[C---:B------:R-:W-:Y:S01]  /*55c0*/  ISETP.GT.AND P5, PT, R31.reuse, 0x1, PT ;  /* 0x000000011f00780c */ /* 0x040fe20003fa4270 */
[--C-:B------:R-:W-:Y:S01]  /*55d0*/  FFMA.FTZ R30, R30, UR4, -R7.reuse ;  /* 0x000000041e1e7c23 */ /* 0x100fe20008010807 */
[----:B------:R-:W-:Y:S01]  /*55e0*/  ISETP.GT.AND P6, PT, R31, 0x10, PT ;  /* 0x000000101f00780c */ /* 0x000fe20003fc4270 */
[----:B------:R-:W-:Y:S01]  /*55f0*/  FFMA.FTZ R29, R29, UR4, -R7 ;  /* 0x000000041d1d7c23 */ /* 0x000fe20008010807 */
[----:B------:R-:W-:Y:S01]  /*5600*/  ISETP.GT.AND P1, PT, R31, 0x11, PT ;  /* 0x000000111f00780c */ /* 0x000fe20003f24270 */
[----:B------:R-:W2:Y:S01]  /*5610*/  MUFU.TANH R24, R24 ;  /* 0x0000001800187308 */ /* 0x000ea20000002400 */
[----:B------:R-:W-:Y:S01]  /*5620*/  FSEL R33, R16, -INF , P4 ;  /* 0xff80000010217808 */ /* 0x000fe20002000000 */
[----:B------:R-:W-:Y:S01]  /*5630*/  FFMA.FTZ R22, -R22, R22, 1 ;  /* 0x3f80000016167423 */ /* 0x000fe20000010116 */
[----:B---3--:R-:W-:-:S02]  /*5640*/  FSEL R234, R9, -INF , P5 ;  /* 0xff80000009ea7808 */ /* 0x008fc40002800000 */
[----:B----4-:R-:W-:Y:S02]  /*5650*/  FSEL R37, R12, -INF , P6 ;  /* 0xff8000000c257808 */ /* 0x010fe40003000000 */
[----:B------:R-:W-:Y:S01]  /*5660*/  ISETP.GT.AND P4, PT, R31, 0x30, PT ;  /* 0x000000301f00780c */ /* 0x000fe20003f84270 */
[----:B------:R-:W3:Y:S01]  /*5670*/  MUFU.TANH R25, R25 ;  /* 0x0000001900197308 */ /* 0x000ee20000002400 */
[----:B-1----:R-:W-:Y:S01]  /*5680*/  FSEL R34, R13, -INF , P1 ;  /* 0xff8000000d227808 */ /* 0x002fe20000800000 */
[--C-:B------:R-:W-:Y:S01]  /*5690*/  FFMA.FTZ R234, R234, UR4, -R6.reuse ;  /* 0x00000004eaea7c23 */ /* 0x100fe20008010806 */
[----:B------:R-:W-:Y:S01]  /*56a0*/  ISETP.GT.AND P5, PT, R31, 0x31, PT ;  /* 0x000000311f00780c */ /* 0x000fe20003fa4270 */
[--C-:B------:R-:W-:Y:S01]  /*56b0*/  FFMA.FTZ R37, R37, UR4, -R6.reuse ;  /* 0x0000000425257c23 */ /* 0x100fe20008010806 */
[C---:B------:R-:W-:Y:S01]  /*56c0*/  ISETP.GT.AND P6, PT, R31.reuse, 0x40, PT ;  /* 0x000000401f00780c */ /* 0x040fe20003fc4270 */
[----:B------:R-:W-:Y:S01]  /*56d0*/  FFMA.FTZ R34, R34, UR4, -R6 ;  /* 0x0000000422227c23 */ /* 0x000fe20008010806 */
[C---:B------:R-:W-:Y:S01]  /*56e0*/  ISETP.GT.AND P1, PT, R31.reuse, 0x41, PT ;  /* 0x000000411f00780c */ /* 0x040fe20003f24270 */
[----:B------:R-:W1:Y:S01]  /*56f0*/  MUFU.TANH R20, R20 ;  /* 0x0000001400147308 */ /* 0x000e620000002400 */
[C---:B--2---:R-:W-:Y:S01]  /*5700*/  FSEL R32, R24.reuse, -INF , P2 ;  /* 0xff80000018207808 */ /* 0x044fe20001000000 */
[----:B------:R-:W-:Y:S01]  /*5710*/  FFMA.FTZ R24, -R24, R24, 1 ;  /* 0x3f80000018187423 */ /* 0x000fe20000010118 */
[----:B------:R-:W-:-:S03]  /*5720*/  ISETP.GT.AND P2, PT, R31, 0x20, PT ;  /* 0x000000201f00780c */ /* 0x000fc60003f44270 */
[--C-:B------:R-:W-:Y:S02]  /*5730*/  FFMA.FTZ R32, R32, UR4, -R7.reuse ;  /* 0x0000000420207c23 */ /* 0x100fe40008010807 */
[----:B------:R-:W2:Y:S01]  /*5740*/  MUFU.TANH R21, R21 ;  /* 0x0000001500157308 */ /* 0x000ea20000002400 */
[----:B---3--:R-:W-:Y:S02]  /*5750*/  FSEL R36, R25, -INF , P3 ;  /* 0xff80000019247808 */ /* 0x008fe40001800000 */
[----:B------:R-:W-:Y:S01]  /*5760*/  ISETP.GT.AND P3, PT, R31, 0x21, PT ;  /* 0x000000211f00780c */ /* 0x000fe20003f64270 */
[----:B------:R-:W-:Y:S02]  /*5770*/  FMUL.FTZ R31, R43, UR8 ;  /* 0x000000082b1f7c20 */ /* 0x000fe40008410000 */
[----:B------:R-:W-:Y:S01]  /*5780*/  FFMA.FTZ R36, R36, UR4, -R7 ;  /* 0x0000000424247c23 */ /* 0x000fe20008010807 */
[----:B------:R-:W-:Y:S01]  /*5790*/  FFMA.FTZ R7, R33, UR4, -R6 ;  /* 0x0000000421077c23 */ /* 0x000fe20008010806 */
[----:B------:R-:W3:Y:S01]  /*57a0*/  MUFU.TANH R26, R26 ;  /* 0x0000001a001a7308 */ /* 0x000ee20000002400 */
[----:B-1----:R-:W-:-:S05]  /*57b0*/  FSEL R41, R20, -INF , P2 ;  /* 0xff80000014297808 */ /* 0x002fca0001000000 */
[----:B------:R-:W-:Y:S02]  /*57c0*/  FFMA.FTZ R41, R41, UR4, -R6 ;  /* 0x0000000429297c23 */ /* 0x000fe40008010806 */
[----:B------:R-:W1:Y:S01]  /*57d0*/  MUFU.TANH R27, R27 ;  /* 0x0000001b001b7308 */ /* 0x000e620000002400 */
[----:B--2---:R-:W-:-:S05]  /*57e0*/  FSEL R33, R21, -INF , P3 ;  /* 0xff80000015217808 */ /* 0x004fca0001800000 */
[----:B------:R-:W-:Y:S02]  /*57f0*/  FFMA.FTZ R33, R33, UR4, -R6 ;  /* 0x0000000421217c23 */ /* 0x000fe40008010806 */
[----:B------:R-:W2:Y:S01]  /*5800*/  MUFU.TANH R28, R28 ;  /* 0x0000001c001c7308 */ /* 0x000ea20000002400 */
[----:B---3--:R-:W-:-:S05]  /*5810*/  FSEL R35, R26, -INF , P4 ;  /* 0xff8000001a237808 */ /* 0x008fca0002000000 */
[----:B------:R-:W-:Y:S02]  /*5820*/  FFMA.FTZ R35, R35, UR4, -R6 ;  /* 0x0000000423237c23 */ /* 0x000fe40008010806 */
[----:B------:R-:W3:Y:S01]  /*5830*/  MUFU.TANH R31, R31 ;  /* 0x0000001f001f7308 */ /* 0x000ee20000002400 */
[----:B-1----:R-:W-:-:S05]  /*5840*/  FSEL R40, R27, -INF , P5 ;  /* 0xff8000001b287808 */ /* 0x002fca0002800000 */
[----:B------:R-:W-:Y:S02]  /*5850*/  FFMA.FTZ R40, R40, UR4, -R6 ;  /* 0x0000000428287c23 */ /* 0x000fe40008010806 */
[----:B------:R-:W-:Y:S01]  /*5860*/  MUFU.EX2 R235, R235 ;  /* 0x000000eb00eb7308 */ /* 0x000fe20000000800 */
[----:B--2---:R-:W-:-:S05]  /*5870*/  FSEL R38, R28, -INF , P6 ;  /* 0xff8000001c267808 */ /* 0x004fca0003000000 */
[----:B------:R-:W-:Y:S02]  /*5880*/  FFMA.FTZ R38, R38, UR4, -R6 ;  /* 0x0000000426267c23 */ /* 0x000fe40008010806 */
[----:B------:R-:W-:Y:S01]  /*5890*/  MUFU.EX2 R227, R227 ;  /* 0x000000e300e37308 */ /* 0x000fe20000000800 */
[----:B---3--:R-:W-:-:S05]  /*58a0*/  FSEL R224, R31, -INF , P1 ;  /* 0xff8000001fe07808 */ /* 0x008fca0000800000 */
[----:B------:R-:W-:Y:S01]  /*58b0*/  FFMA.FTZ R224, R224, UR4, -R6 ;  /* 0x00000004e0e07c23 */ /* 0x000fe20008010806 */
[----:B------:R-:W-:Y:S01]  /*58c0*/  IMAD R6, R19, 0x4, R17 ;  /* 0x0000000413067824 */ /* 0x000fe200078e0211 */
[----:B------:R-:W-:Y:S04]  /*58d0*/  MUFU.EX2 R234, R234 ;  /* 0x000000ea00ea7308 */ /* 0x000fe80000000800 */
[----:B------:R-:W1:Y:S04]  /*58e0*/  LDS R43, [R6+0x2c300] ;  /* 0x02c30000062b7984 */ /* 0x000e680000000800 */
[----:B------:R2:W3:Y:S01]  /*58f0*/  LDS R236, [R6+0x2c320] ;  /* 0x02c3200006ec7984 */ /* 0x0004e20000000800 */
[----:B------:R-:W-:-:S02]  /*5900*/  WARPGROUP.DEPBAR.LE gsb0, 0x0 ;  /* 0x00008000000079c5 */ /* 0x000fc40000010000 */
[----:B------:R-:W-:Y:S01]  /*5910*/  MUFU.EX2 R226, R226 ;  /* 0x000000e200e27308 */ /* 0x000fe20000000800 */
[----:B--2---:R-:W-:-:S07]  /*5920*/  FFMA.FTZ R6, -R237, R237, 1 ;  /* 0x3f800000ed067423 */ /* 0x004fce00000101ed */
[----:B------:R-:W2:Y:S08]  /*5930*/  MUFU.EX2 R237, R7 ;  /* 0x0000000700ed7308 */ /* 0x000eb00000000800 */
[----:B------:R-:W-:Y:S08]  /*5940*/  MUFU.EX2 R42, R42 ;  /* 0x0000002a002a7308 */ /* 0x000ff00000000800 */
[----:B------:R-:W-:Y:S01]  /*5950*/  MUFU.EX2 R30, R30 ;  /* 0x0000001e001e7308 */ /* 0x000fe20000000800 */
[----:B--2---:R-:W-:-:S07]  /*5960*/  F2FP.BF16.F32.PACK_AB R7, R234, R237 ;  /* 0x000000edea07723e */ /* 0x004fce00000010ff */
[----:B------:R-:W2:Y:S01]  /*5970*/  MUFU.EX2 R36, R36 ;  /* 0x0000002400247308 */ /* 0x000ea20000000800 */
[--C-:B-1----:R-:W-:Y:S01]  /*5980*/  FADD.FTZ R44, R44, -R43.reuse ;  /* 0x8000002b2c2c7221 */ /* 0x102fe20000010000 */
[--C-:B------:R-:W-:Y:S01]  /*5990*/  FADD.FTZ R45, R45, -R43.reuse ;  /* 0x8000002b2d2d7221 */ /* 0x100fe20000010000 */
[--C-:B------:R-:W-:Y:S01]  /*59a0*/  FADD.FTZ R48, R48, -R43.reuse ;  /* 0x8000002b30307221 */ /* 0x100fe20000010000 */
[--C-:B------:R-:W-:Y:S01]  /*59b0*/  FADD.FTZ R217, R217, -R43.reuse ;  /* 0x8000002bd9d97221 */ /* 0x100fe20000010000 */
[----:B------:R-:W-:Y:S01]  /*59c0*/  FMUL.FTZ R44, R235, R44 ;  /* 0x0000002ceb2c7220 */ /* 0x000fe20000410000 */
[C---:B------:R-:W-:Y:S01]  /*59d0*/  FMUL.FTZ R45, R227.reuse, R45 ;  /* 0x0000002de32d7220 */ /* 0x040fe20000410000 */
[----:B------:R-:W-:Y:S01]  /*59e0*/  FMUL.FTZ R48, R226, R48 ;  /* 0x00000030e2307220 */ /* 0x000fe20000410000 */
[----:B------:R-:W-:Y:S01]  /*59f0*/  MUFU.EX2 R37, R37 ;  /* 0x0000002500257308 */ /* 0x000fe20000000800 */
[----:B------:R-:W-:Y:S01]  /*5a00*/  FMUL.FTZ R44, R6, R44 ;  /* 0x0000002c062c7220 */ /* 0x000fe20000410000 */
[----:B------:R-:W-:Y:S01]  /*5a10*/  F2FP.BF16.F32.PACK_AB R6, R227, R235 ;  /* 0x000000ebe306723e */ /* 0x000fe200000010ff */
[----:B------:R-:W-:Y:S01]  /*5a20*/  BAR.SYNC.DEFER_BLOCKING 0x9, 0x100 ;  /* 0x0244000000007b1d */ /* 0x000fe20000010000 */
[----:B------:R-:W-:Y:S01]  /*5a30*/  FMUL.FTZ R8, R8, R45 ;  /* 0x0000002d08087220 */ /* 0x000fe20000410000 */
[--C-:B------:R-:W-:Y:S01]  /*5a40*/  FADD.FTZ R45, R52, -R43.reuse ;  /* 0x8000002b342d7221 */ /* 0x100fe20000010000 */
[----:B------:R-:W-:Y:S01]  /*5a50*/  FMUL.FTZ R10, R10, R48 ;  /* 0x000000300a0a7220 */ /* 0x000fe20000410000 */
[--C-:B------:R-:W-:Y:S01]  /*5a60*/  FADD.FTZ R48, R49, -R43.reuse ;  /* 0x8000002b31307221 */ /* 0x100fe20000010000 */
[--C-:B------:R-:W-:Y:S01]  /*5a70*/  FADD.FTZ R49, R216, -R43.reuse ;  /* 0x8000002bd8317221 */ /* 0x100fe20000010000 */
[--C-:B------:R-:W-:Y:S01]  /*5a80*/  FADD.FTZ R52, R53, -R43.reuse ;  /* 0x8000002b35347221 */ /* 0x100fe20000010000 */
[--C-:B------:R-:W-:Y:S01]  /*5a90*/  FADD.FTZ R220, R220, -R43.reuse ;  /* 0x8000002bdcdc7221 */ /* 0x100fe20000010000 */
[----:B------:R-:W-:Y:S01]  /*5aa0*/  FADD.FTZ R43, R221, -R43 ;  /* 0x8000002bdd2b7221 */ /* 0x000fe20000010000 */
[----:B------:R-:W-:Y:S01]  /*5ab0*/  MUFU.EX2 R41, R41 ;  /* 0x0000002900297308 */ /* 0x000fe20000000800 */
[--C-:B---3--:R-:W-:Y:S01]  /*5ac0*/  FADD.FTZ R46, R46, -R236.reuse ;  /* 0x800000ec2e2e7221 */ /* 0x108fe20000010000 */
[--C-:B------:R-:W-:Y:S01]  /*5ad0*/  FADD.FTZ R50, R50, -R236.reuse ;  /* 0x800000ec32327221 */ /* 0x100fe20000010000 */
[----:B--2---:R-:W-:Y:S01]  /*5ae0*/  FMUL.FTZ R43, R36, R43 ;  /* 0x0000002b242b7220 */ /* 0x004fe20000410000 */
[----:B------:R-:W-:Y:S01]  /*5af0*/  FFMA.FTZ R12, -R12, R12, 1 ;  /* 0x3f8000000c0c7423 */ /* 0x000fe2000001010c */
[----:B------:R-:W-:Y:S01]  /*5b00*/  FMUL.FTZ R46, R237, R46 ;  /* 0x0000002eed2e7220 */ /* 0x000fe20000410000 */
[----:B------:R-:W-:-:S02]  /*5b10*/  FADD.FTZ R54, R54, -R236 ;  /* 0x800000ec36367221 */ /* 0x000fc40000010000 */
[----:B------:R-:W1:Y:S08]  /*5b20*/  MUFU.EX2 R225, R225 ;  /* 0x000000e100e17308 */ /* 0x000e700000000800 */
[----:B------:R-:W2:Y:S01]  /*5b30*/  MUFU.EX2 R34, R34 ;  /* 0x0000002200227308 */ /* 0x000ea20000000800 */
[----:B------:R3:W-:Y:S07]  /*5b40*/  STSM.16.M88.2 [R0+0x2c500], R6 ;  /* 0x02c5000600007844 */ /* 0x0007ee0000000100 */
[----:B------:R-:W4:Y:S01]  /*5b50*/  MUFU.EX2 R39, R39 ;  /* 0x0000002700277308 */ /* 0x000f220000000800 */
[----:B------:R-:W-:Y:S01]  /*5b60*/  FFMA.FTZ R20, -R20, R20, 1 ;  /* 0x3f80000014147423 */ /* 0x000fe20000010114 */
[--C-:B------:R-:W-:Y:S01]  /*5b70*/  FADD.FTZ R218, R218, -R236.reuse ;  /* 0x800000ecdada7221 */ /* 0x100fe20000010000 */
[----:B------:R-:W-:-:S05]  /*5b80*/  FADD.FTZ R223, R223, -R236 ;  /* 0x800000ecdfdf7221 */ /* 0x000fca0000010000 */
[----:B------:R-:W-:Y:S01]  /*5b90*/  MUFU.EX2 R35, R35 ;  /* 0x0000002300237308 */ /* 0x000fe20000000800 */
[----:B---3--:R-:W-:Y:S01]  /*5ba0*/  FFMA.FTZ R6, -R15, R15, 1 ;  /* 0x3f8000000f067423 */ /* 0x008fe2000001010f */
[----:B------:R-:W-:-:S06]  /*5bb0*/  FMUL.FTZ R15, R42, R45 ;  /* 0x0000002d2a0f7220 */ /* 0x000fcc0000410000 */
[----:B------:R-:W-:Y:S01]  /*5bc0*/  MUFU.EX2 R224, R224 ;  /* 0x000000e000e07308 */ /* 0x000fe20000000800 */
[----:B------:R-:W-:Y:S01]  /*5bd0*/  FMUL.FTZ R15, R14, R15 ;  /* 0x0000000f0e0f7220 */ /* 0x000fe20000410000 */
[----:B------:R-:W-:Y:S01]  /*5be0*/  FFMA.FTZ R14, -R23, R23, 1 ;  /* 0x3f800000170e7423 */ /* 0x000fe20000010117 */
[----:B------:R-:W-:-:S05]  /*5bf0*/  FMUL.FTZ R23, R30, R49 ;  /* 0x000000311e177220 */ /* 0x000fca0000410000 */
[----:B------:R-:W3:Y:S01]  /*5c00*/  MUFU.EX2 R29, R29 ;  /* 0x0000001d001d7308 */ /* 0x000ee20000000800 */
[----:B------:R-:W-:Y:S01]  /*5c10*/  FMUL.FTZ R23, R22, R23 ;  /* 0x0000001716177220 */ /* 0x000fe20000410000 */
[----:B------:R-:W-:-:S06]  /*5c20*/  FFMA.FTZ R22, -R25, R25, 1 ;  /* 0x3f80000019167423 */ /* 0x000fcc0000010119 */
[----:B------:R-:W-:Y:S01]  /*5c30*/  MUFU.EX2 R40, R40 ;  /* 0x0000002800287308 */ /* 0x000fe20000000800 */
[----:B------:R-:W-:Y:S01]  /*5c40*/  FFMA.FTZ R26, -R26, R26, 1 ;  /* 0x3f8000001a1a7423 */ /* 0x000fe2000001011a */
[----:B------:R-:W-:Y:S01]  /*5c50*/  FFMA.FTZ R31, -R31, R31, 1 ;  /* 0x3f8000001f1f7423 */ /* 0x000fe2000001011f */
[----:B-1----:R-:W-:Y:S01]  /*5c60*/  F2FP.BF16.F32.PACK_AB R226, R225, R226 ;  /* 0x000000e2e1e2723e */ /* 0x002fe200000010ff */
[--C-:B------:R-:W-:Y:S01]  /*5c70*/  FADD.FTZ R47, R47, -R236.reuse ;  /* 0x800000ec2f2f7221 */ /* 0x100fe20000010000 */
[----:B------:R-:W-:Y:S01]  /*5c80*/  FMUL.FTZ R48, R225, R48 ;  /* 0x00000030e1307220 */ /* 0x000fe20000410000 */
[--C-:B------:R-:W-:Y:S01]  /*5c90*/  FADD.FTZ R51, R51, -R236.reuse ;  /* 0x800000ec33337221 */ /* 0x100fe20000010000 */
[--C-:B------:R-:W-:Y:S01]  /*5ca0*/  FADD.FTZ R55, R55, -R236.reuse ;  /* 0x800000ec37377221 */ /* 0x100fe20000010000 */
[----:B------:R1:W1:Y:S01]  /*5cb0*/  MUFU.EX2 R7, R32 ;  /* 0x0000002000077308 */ /* 0x0002620000000800 */
[----:B--2---:R-:W-:Y:S01]  /*5cc0*/  F2FP.BF16.F32.PACK_AB R227, R34, R37 ;  /* 0x0000002522e3723e */ /* 0x004fe200000010ff */
[----:B------:R-:W-:Y:S01]  /*5cd0*/  FMUL.FTZ R47, R234, R47 ;  /* 0x0000002fea2f7220 */ /* 0x000fe20000410000 */
[----:B----4-:R-:W-:Y:S01]  /*5ce0*/  F2FP.BF16.F32.PACK_AB R42, R39, R42 ;  /* 0x0000002a272a723e */ /* 0x010fe200000010ff */
[----:B------:R-:W-:Y:S01]  /*5cf0*/  FMUL.FTZ R11, R11, R48 ;  /* 0x000000300b0b7220 */ /* 0x000fe20000410000 */
[----:B---3--:R-:W-:Y:S01]  /*5d00*/  F2FP.BF16.F32.PACK_AB R30, R29, R30 ;  /* 0x0000001e1d1e723e */ /* 0x008fe200000010ff */
[----:B------:R-:W-:Y:S01]  /*5d10*/  FFMA.FTZ R13, -R13, R13, 1 ;  /* 0x3f8000000d0d7423 */ /* 0x000fe2000001010d */
[----:B------:R-:W-:Y:S01]  /*5d20*/  FADD.FTZ R219, R219, -R236 ;  /* 0x800000ecdbdb7221 */ /* 0x000fe20000010000 */
[----:B------:R-:W-:Y:S01]  /*5d30*/  FMUL.FTZ R45, R39, R52 ;  /* 0x00000034272d7220 */ /* 0x000fe20000410000 */
[----:B-1----:R-:W-:Y:S01]  /*5d40*/  FFMA.FTZ R32, -R9, R9, 1 ;  /* 0x3f80000009207423 */ /* 0x002fe20000010109 */
[----:B------:R-:W-:-:S02]  /*5d50*/  VIADD R9, R17, 0x2c500 ;  /* 0x0002c50011097836 */ /* 0x000fc40000000000 */
[----:B------:R-:W-:Y:S01]  /*5d60*/  FADD.FTZ R222, R222, -R236 ;  /* 0x800000ecdede7221 */ /* 0x000fe20000010000 */
[----:B------:R-:W-:Y:S01]  /*5d70*/  FMUL.FTZ R217, R29, R217 ;  /* 0x000000d91dd97220 */ /* 0x000fe20000410000 */
[----:B------:R-:W-:Y:S01]  /*5d80*/  FMUL.FTZ R25, R7, R220 ;  /* 0x000000dc07197220 */ /* 0x000fe20000410000 */
[----:B------:R-:W-:Y:S02]  /*5d90*/  SHF.R.U32.HI R9, RZ, 0x4, R9 ;  /* 0x00000004ff097819 */ /* 0x000fe40000011609 */
[----:B------:R-:W-:Y:S01]  /*5da0*/  F2FP.BF16.F32.PACK_AB R36, R36, R7 ;  /* 0x000000072424723e */ /* 0x000fe200000010ff */
[----:B------:R-:W-:Y:S01]  /*5db0*/  FMUL.FTZ R25, R24, R25 ;  /* 0x0000001918197220 */ /* 0x000fe20000410000 */
[----:B------:R-:W-:Y:S01]  /*5dc0*/  LOP3.LUT R9, R9, 0x3fff, RZ, 0xc0, !PT ;  /* 0x00003fff09097812 */ /* 0x000fe200078ec0ff */
[----:B------:R-:W-:Y:S01]  /*5dd0*/  FMUL.FTZ R24, R22, R43 ;  /* 0x0000002b16187220 */ /* 0x000fe20000410000 */
[----:B------:R-:W-:Y:S01]  /*5de0*/  FFMA.FTZ R43, -R16, R16, 1 ;  /* 0x3f800000102b7423 */ /* 0x000fe20000010110 */
[----:B------:R1:W2:Y:S01]  /*5df0*/  MUFU.EX2 R22, R33 ;  /* 0x0000002100167308 */ /* 0x0002a20000000800 */
[----:B------:R-:W-:Y:S01]  /*5e00*/  LOP3.LUT R9, R9, 0x80000, RZ, 0xfc, !PT ;  /* 0x0008000009097812 */ /* 0x000fe200078efcff */
[----:B------:R-:W-:Y:S01]  /*5e10*/  STSM.16.M88.2 [R0+0x2cd00], R226 ;  /* 0x02cd00e200007844 */ /* 0x000fe20000000100 */
[----:B------:R-:W-:Y:S01]  /*5e20*/  FMUL.FTZ R46, R43, R46 ;  /* 0x0000002e2b2e7220 */ /* 0x000fe20000410000 */
[----:B------:R-:W-:Y:S01]  /*5e30*/  FMUL.FTZ R47, R32, R47 ;  /* 0x0000002f202f7220 */ /* 0x000fe20000410000 */
[----:B------:R-:W-:Y:S01]  /*5e40*/  FMUL.FTZ R48, R34, R51 ;  /* 0x0000003322307220 */ /* 0x000fe20000410000 */
[----:B------:R-:W-:Y:S01]  /*5e50*/  FMUL.FTZ R6, R6, R45 ;  /* 0x0000002d06067220 */ /* 0x000fe20000410000 */
[----:B------:R-:W-:Y:S01]  /*5e60*/  FFMA.FTZ R27, -R27, R27, 1 ;  /* 0x3f8000001b1b7423 */ /* 0x000fe2000001011b */
[----:B------:R-:W-:Y:S01]  /*5e70*/  FFMA.FTZ R28, -R28, R28, 1 ;  /* 0x3f8000001c1c7423 */ /* 0x000fe2000001011c */
[----:B-1----:R-:W-:Y:S01]  /*5e80*/  FMUL.FTZ R33, R37, R50 ;  /* 0x0000003225217220 */ /* 0x002fe20000410000 */
[----:B------:R-:W-:-:S02]  /*5e90*/  VIADD R43, R9, 0x100 ;  /* 0x00000100092b7836 */ /* 0x000fc40000000000 */
[----:B------:R-:W-:Y:S01]  /*5ea0*/  FMUL.FTZ R14, R14, R217 ;  /* 0x000000d90e0e7220 */ /* 0x000fe20000410000 */
[----:B------:R-:W-:Y:S01]  /*5eb0*/  F2FP.BF16.F32.PACK_AB R44, R8, R44 ;  /* 0x0000002c082c723e */ /* 0x000fe200000010ff */
[----:B------:R-:W-:Y:S01]  /*5ec0*/  FMUL.FTZ R12, R12, R33 ;  /* 0x000000210c0c7220 */ /* 0x000fe20000410000 */
[----:B------:R-:W-:Y:S01]  /*5ed0*/  F2FP.BF16.F32.PACK_AB R10, R11, R10 ;  /* 0x0000000a0b0a723e */ /* 0x000fe200000010ff */
[----:B------:R1:W3:Y:S01]  /*5ee0*/  MUFU.EX2 R33, R38 ;  /* 0x0000002600217308 */ /* 0x0002e20000000800 */
[----:B------:R-:W-:Y:S01]  /*5ef0*/  R2UR UR5, R43 ;  /* 0x000000002b0572ca */ /* 0x000fe200000e0000 */
[----:B------:R-:W-:Y:S01]  /*5f00*/  FMUL.FTZ R43, R41, R54 ;  /* 0x00000036292b7220 */ /* 0x000fe20000410000 */
[----:B------:R-:W-:Y:S01]  /*5f10*/  F2FP.BF16.F32.PACK_AB R24, R24, R25 ;  /* 0x000000191818723e */ /* 0x000fe200000010ff */
[----:B------:R-:W-:Y:S01]  /*5f20*/  UMOV UR57, 0x40000040 ;  /* 0x4000004000397882 */ /* 0x000fe20000000000 */
[----:B------:R-:W-:Y:S01]  /*5f30*/  UMOV UR59, 0x40 ;  /* 0x00000040003b7882 */ /* 0x000fe20000000000 */
[----:B------:R-:W-:Y:S01]  /*5f40*/  FMUL.FTZ R20, R20, R43 ;  /* 0x0000002b14147220 */ /* 0x000fe20000410000 */
[----:B------:R-:W-:Y:S01]  /*5f50*/  FMUL.FTZ R43, R35, R218 ;  /* 0x000000da232b7220 */ /* 0x000fe20000410000 */
[----:B------:R-:W-:Y:S01]  /*5f60*/  UMOV UR15, 0x40 ;  /* 0x00000040000f7882 */ /* 0x000fe20000000000 */
[----:B-1----:R-:W-:Y:S01]  /*5f70*/  FMUL.FTZ R38, R224, R223 ;  /* 0x000000dfe0267220 */ /* 0x002fe20000410000 */
[----:B------:R-:W-:Y:S01]  /*5f80*/  UMOV UR11, 0x40 ;  /* 0x00000040000b7882 */ /* 0x000fe20000000000 */
[----:B------:R-:W-:Y:S01]  /*5f90*/  FMUL.FTZ R26, R26, R43 ;  /* 0x0000002b1a1a7220 */ /* 0x000fe20000410000 */
[----:B--2---:R-:W-:Y:S01]  /*5fa0*/  F2FP.BF16.F32.PACK_AB R43, R22, R41 ;  /* 0x00000029162b723e */ /* 0x004fe200000010ff */
[----:B------:R-:W-:Y:S01]  /*5fb0*/  FMUL.FTZ R49, R31, R38 ;  /* 0x000000261f317220 */ /* 0x000fe20000410000 */
[----:B------:R-:W-:Y:S01]  /*5fc0*/  F2FP.BF16.F32.PACK_AB R31, R40, R35 ;  /* 0x00000023281f723e */ /* 0x000fe200000010ff */
[----:B------:R-:W-:Y:S01]  /*5fd0*/  UMOV UR19, 0x40 ;  /* 0x0000004000137882 */ /* 0x000fe20000000000 */
[----:B------:R-:W-:Y:S01]  /*5fe0*/  UMOV UR49, 0x40000040 ;  /* 0x4000004000317882 */ /* 0x000fe20000000000 */
[----:B---3--:R-:W-:Y:S01]  /*5ff0*/  F2FP.BF16.F32.PACK_AB R37, R224, R33 ;  /* 0x00000021e025723e */ /* 0x008fe200000010ff */
[----:B------:R-:W-:Y:S04]  /*6000*/  STSM.16.M88.2 [R0+0x2d500], R42 ;  /* 0x02d5002a00007844 */ /* 0x000fe80000000100 */
[----:B------:R-:W-:Y:S04]  /*6010*/  STSM.16.M88.2 [R0+0x2dd00], R30 ;  /* 0x02dd001e00007844 */ /* 0x000fe80000000100 */
[----:B------:R-:W-:Y:S01]  /*6020*/  STSM.16.M88.2 [R0+0x2e500], R36 ;  /* 0x02e5002400007844 */ /* 0x000fe20000000100 */
[----:B------:R1:W-:Y:S06]  /*6030*/  MEMBAR.ALL.CTA ;  /* 0x0000000000007992 */ /* 0x0003ec0000008000 */
[----:B-1----:R-:W1:Y:S01]  /*6040*/  FENCE.VIEW.ASYNC.S ;  /* 0x00000000000073c6 */ /* 0x002e620000000000 */
[----:B------:R-:W-:-:S02]  /*6050*/  VIADD R32, R9, 0x80 ;  /* 0x0000008009207836 */ /* 0x000fc40000000000 */
[----:B------:R-:W-:Y:S01]  /*6060*/  FMUL.FTZ R55, R22, R55 ;  /* 0x0000003716377220 */ /* 0x000fe20000410000 */
[----:B------:R-:W-:Y:S01]  /*6070*/  UMOV UR51, 0x40 ;  /* 0x0000004000337882 */ /* 0x000fe20000000000 */
[----:B------:R-:W-:Y:S01]  /*6080*/  UMOV UR55, 0x40 ;  /* 0x0000004000377882 */ /* 0x000fe20000000000 */
[----:B------:R-:W-:Y:S01]  /*6090*/  UMOV UR47, 0x40 ;  /* 0x00000040002f7882 */ /* 0x000fe20000000000 */
[----:B------:R-:W-:Y:S01]  /*60a0*/  R2UR UR4, R32 ;  /* 0x00000000200472ca */ /* 0x000fe200000e0000 */
[----:B------:R-:W-:Y:S01]  /*60b0*/  FFMA.FTZ R32, -R21, R21, 1 ;  /* 0x3f80000015207423 */ /* 0x000fe20000010115 */
[----:B------:R-:W-:Y:S01]  /*60c0*/  VIADD R21, R9, 0x180 ;  /* 0x0000018009157836 */ /* 0x000fe20000000000 */
[----:B------:R-:W-:Y:S01]  /*60d0*/  UMOV UR29, 0x40000040 ;  /* 0x40000040001d7882 */ /* 0x000fe20000000000 */
[----:B------:R-:W-:Y:S01]  /*60e0*/  IMAD R22, R4, 0x2000, R5 ;  /* 0x0000200004167824 */ /* 0x000fe200078e0205 */
[----:B------:R-:W-:Y:S01]  /*60f0*/  UMOV UR31, 0x40 ;  /* 0x00000040001f7882 */ /* 0x000fe20000000000 */
[----:B------:R-:W-:Y:S01]  /*6100*/  UMOV UR43, 0x40 ;  /* 0x00000040002b7882 */ /* 0x000fe20000000000 */
[----:B------:R-:W-:Y:S01]  /*6110*/  R2UR UR6, R21 ;  /* 0x00000000150672ca */ /* 0x000fe200000e0000 */
[----:B------:R-:W-:Y:S01]  /*6120*/  FMUL.FTZ R21, R13, R48 ;  /* 0x000000300d157220 */ /* 0x000fe20000410000 */
[----:B------:R-:W-:Y:S01]  /*6130*/  FMUL.FTZ R13, R32, R55 ;  /* 0x00000037200d7220 */ /* 0x000fe20000410000 */
[----:B------:R-:W-:Y:S01]  /*6140*/  FMUL.FTZ R32, R40, R219 ;  /* 0x000000db28207220 */ /* 0x000fe20000410000 */
[----:B------:R-:W-:Y:S01]  /*6150*/  SHF.R.U32.HI R7, RZ, 0x4, R22 ;  /* 0x00000004ff077819 */ /* 0x000fe20000011616 */
[----:B------:R-:W-:Y:S01]  /*6160*/  FMUL.FTZ R45, R33, R222 ;  /* 0x000000de212d7220 */ /* 0x000fe20000410000 */
[----:B------:R-:W-:Y:S01]  /*6170*/  UMOV UR39, 0x40 ;  /* 0x0000004000277882 */ /* 0x000fe20000000000 */
[----:B------:R-:W-:Y:S01]  /*6180*/  FMUL.FTZ R27, R27, R32 ;  /* 0x000000201b1b7220 */ /* 0x000fe20000410000 */
[----:B------:R-:W-:Y:S01]  /*6190*/  LOP3.LUT R7, R7, 0x3fff, RZ, 0xc0, !PT ;  /* 0x00003fff07077812 */ /* 0x000fe200078ec0ff */
[----:B------:R-:W-:Y:S01]  /*61a0*/  FMUL.FTZ R28, R28, R45 ;  /* 0x0000002d1c1c7220 */ /* 0x000fe20000410000 */
[----:B------:R-:W-:Y:S01]  /*61b0*/  F2FP.BF16.F32.PACK_AB R45, R47, R46 ;  /* 0x0000002e2f2d723e */ /* 0x000fe200000010ff */
[----:B-1----:R-:W-:Y:S01]  /*61c0*/  BAR.SYNC.DEFER_BLOCKING 0x9, 0x100 ;  /* 0x0244000000007b1d */ /* 0x002fe20000010000 */
[----:B------:R-:W-:Y:S01]  /*61d0*/  F2FP.BF16.F32.PACK_AB R11, R21, R12 ;  /* 0x0000000c150b723e */ /* 0x000fe200000010ff */
[----:B------:R-:W-:Y:S01]  /*61e0*/  VIADD R5, R9, 0x200 ;  /* 0x0000020009057836 */ /* 0x000fe20000000000 */
[----:B------:R-:W-:-:S02]  /*61f0*/  F2FP.BF16.F32.PACK_AB R12, R6, R15 ;  /* 0x0000000f060c723e */ /* 0x000fc400000010ff */
[----:B------:R-:W-:Y:S02]  /*6200*/  F2FP.BF16.F32.PACK_AB R13, R13, R20 ;  /* 0x000000140d0d723e */ /* 0x000fe400000010ff */
[----:B------:R-:W-:Y:S01]  /*6210*/  R2UR UR56, R7 ;  /* 0x00000000073872ca */ /* 0x000fe200000e0000 */
[----:B------:R-:W-:Y:S01]  /*6220*/  UMOV UR35, 0x40 ;  /* 0x0000004000237882 */ /* 0x000fe20000000000 */
[----:B------:R-:W-:Y:S01]  /*6230*/  F2FP.BF16.F32.PACK_AB R14, R14, R23 ;  /* 0x000000170e0e723e */ /* 0x000fe200000010ff */
[----:B------:R-:W-:Y:S01]  /*6240*/  UMOV UR27, 0x40 ;  /* 0x00000040001b7882 */ /* 0x000fe20000000000 */
[----:B------:R-:W-:Y:S01]  /*6250*/  R2UR UR58, R9 ;  /* 0x00000000093a72ca */ /* 0x000fe200000e0000 */
[----:B------:R-:W-:Y:S01]  /*6260*/  UMOV UR23, 0x40 ;  /* 0x0000004000177882 */ /* 0x000fe20000000000 */
[----:B------:R-:W-:Y:S01]  /*6270*/  F2FP.BF16.F32.PACK_AB R15, R27, R26 ;  /* 0x0000001a1b0f723e */ /* 0x000fe200000010ff */
[----:B------:R1:W5:Y:S01]  /*6280*/  LDL.LU R16, [R1+0x18] ;  /* 0x0000180001107983 */ /* 0x0003620000300800 */
[----:B------:R-:W-:-:S02]  /*6290*/  F2FP.BF16.F32.PACK_AB R25, R49, R28 ;  /* 0x0000001c3119723e */ /* 0x000fc400000010ff */
[----:B------:R-:W-:Y:S01]  /*62a0*/  R2UR UR7, R5 ;  /* 0x00000000050772ca */ /* 0x000fe200000e0000 */
[----:B------:R-:W-:Y:S04]  /*62b0*/  STSM.16.M88.2 [R0+0x2ed00], R44 ;  /* 0x02ed002c00007844 */ /* 0x000fe80000000100 */
[----:B------:R-:W-:Y:S04]  /*62c0*/  STSM.16.M88.2 [R0+0x2f500], R10 ;  /* 0x02f5000a00007844 */ /* 0x000fe80000000100 */
[----:B------:R-:W-:Y:S04]  /*62d0*/  STSM.16.M88.2 [R0+0x2fd00], R12 ;  /* 0x02fd000c00007844 */ /* 0x000fe80000000100 */
[----:B------:R2:W-:Y:S04]  /*62e0*/  STSM.16.M88.2 [R0+0x30500], R14 ;  /* 0x0305000e00007844 */ /* 0x0005e80000000100 */
[----:B------:R3:W-:Y:S01]  /*62f0*/  STSM.16.M88.2 [R0+0x30d00], R24 ;  /* 0x030d001800007844 */ /* 0x0007e20000000100 */
[----:B------:R-:W-:Y:S01]  /*6300*/  WARPGROUP.ARRIVE ;  /* 0x00000000000079c5 */ /* 0x000fe20000000000 */
[----:B------:R-:W-:Y:S01]  /*6310*/  UMOV UR12, UR56 ;  /* 0x00000038000c7c82 */ /* 0x000fe20008000000 */
[----:B------:R-:W-:Y:S01]  /*6320*/  UMOV UR13, UR57 ;  /* 0x00000039000d7c82 */ /* 0x000fe20008000000 */
        /* <DEDUP_REMOVED lines=9> */
[----:B------:R-:W-:Y:S01]  /*63c0*/  VIADD R6, R9, 0x10 ;  /* 0x0000001009067836 */ /* 0x000fe20000000000 */
        /* <DEDUP_REMOVED lines=10> */
[----:B------:R-:W-:Y:S01]  /*6470*/  UMOV UR41, UR29 ;  /* 0x0000001d00297c82 */ /* 0x000fe20008000000 */
[----:B------:R-:W-:Y:S01]  /*6480*/  HGMMA.64x16x16.F32.BF16 R88, gdesc[UR16].tnspA.tnspB, R88 ;  /* 0x60200000105879f0 */ /* 0x000fe20008701858 */
[----:B------:R-:W-:Y:S01]  /*6490*/  VIADD R5, R7, 0x80 ;  /* 0x0000008007057836 */ /* 0x000fe20000000000 */
[----:B------:R-:W-:Y:S01]  /*64a0*/  UMOV UR37, UR29 ;  /* 0x0000001d00257c82 */ /* 0x000fe20008000000 */
[----:B------:R-:W-:Y:S01]  /*64b0*/  UMOV UR33, UR29 ;  /* 0x0000001d00217c82 */ /* 0x000fe20008000000 */
[----:B------:R-:W-:Y:S01]  /*64c0*/  UMOV UR25, UR29 ;  /* 0x0000001d00197c82 */ /* 0x000fe20008000000 */
[----:B------:R-:W-:Y:S01]  /*64d0*/  MOV R216, UR58 ;  /* 0x0000003a00d87c02 */ /* 0x000fe20008000f00 */
[----:B------:R-:W-:Y:S01]  /*64e0*/  VIADD R20, R9, 0xb0 ;  /* 0x000000b009147836 */ /* 0x000fe20000000000 */
[----:B------:R-:W-:Y:S01]  /*64f0*/  R2UR UR48, R5 ;  /* 0x00000000053072ca */ /* 0x000fe200000e0000 */
[C---:B------:R-:W-:Y:S01]  /*6500*/  VIADD R5, R9.reuse, 0x90 ;  /* 0x0000009009057836 */ /* 0x040fe20000000000 */
[----:B------:R-:W-:Y:S01]  /*6510*/  R2UR UR50, R6 ;  /* 0x00000000063272ca */ /* 0x000fe200000e0000 */
[----:B------:R-:W-:Y:S01]  /*6520*/  VIADD R6, R9, 0x110 ;  /* 0x0000011009067836 */ /* 0x000fe20000000000 */
[----:B------:R-:W-:Y:S01]  /*6530*/  MOV R217, UR59 ;  /* 0x0000003b00d97c02 */ /* 0x000fe20008000f00 */
[----:B------:R-:W4:Y:S01]  /*6540*/  LDL R234, [R1+0x4] ;  /* 0x0000040001ea7983 */ /* 0x000f220000100800 */
[----:B------:R-:W-:Y:S01]  /*6550*/  R2UR UR4, R5 ;  /* 0x00000000050472ca */ /* 0x000fe200000e0000 */
[----:B------:R-:W-:Y:S01]  /*6560*/  VIADD R5, R9, 0x190 ;  /* 0x0000019009057836 */ /* 0x000fe20000000000 */
[----:B------:R-:W-:Y:S01]  /*6570*/  R2UR UR5, R6 ;  /* 0x00000000060572ca */ /* 0x000fe200000e0000 */
[----:B------:R-:W-:Y:S01]  /*6580*/  UMOV UR6, UR18 ;  /* 0x0000001200067c82 */ /* 0x000fe20008000000 */
[----:B------:R-:W-:Y:S01]  /*6590*/  UMOV UR7, UR19 ;  /* 0x0000001300077c82 */ /* 0x000fe20008000000 */
[----:B------:R-:W-:Y:S01]  /*65a0*/  UMOV UR17, UR49 ;  /* 0x0000003100117c82 */ /* 0x000fe20008000000 */
[----:B------:R-:W-:Y:S01]  /*65b0*/  R2UR UR54, R5 ;  /* 0x00000000053672ca */ /* 0x000fe200000e0000 */
[----:B------:R-:W-:Y:S01]  /*65c0*/  VIADD R5, R9, 0x210 ;  /* 0x0000021009057836 */ /* 0x000fe20000000000 */
[----:B------:R-:W-:Y:S01]  /*65d0*/  UMOV UR16, UR48 ;  /* 0x0000003000107c82 */ /* 0x000fe20008000000 */
[----:B------:R-:W-:Y:S01]  /*65e0*/  UMOV UR19, 0x40 ;  /* 0x0000004000137882 */ /* 0x000fe20000000000 */
[----:B------:R-:W-:Y:S01]  /*65f0*/  UMOV UR52, UR48 ;  /* 0x0000003000347c82 */ /* 0x000fe20008000000 */
[----:B------:R-:W-:Y:S01]  /*6600*/  UMOV UR57, UR19 ;  /* 0x0000001300397c82 */ /* 0x000fe20008000000 */
[----:B------:R-:W-:Y:S01]  /*6610*/  R2UR UR46, R5 ;  /* 0x00000000052e72ca */ /* 0x000fe200000e0000 */
[----:B------:R-:W-:Y:S01]  /*6620*/  UMOV UR18, UR4 ;  /* 0x0000000400127c82 */ /* 0x000fe20008000000 */
[----:B------:R-:W-:Y:S01]  /*6630*/  UMOV UR44, UR48 ;  /* 0x00000030002c7c82 */ /* 0x000fe20008000000 */
[----:B------:R-:W-:Y:S01]  /*6640*/  UMOV UR56, UR18 ;  /* 0x0000001200387c82 */ /* 0x000fe20008000000 */
[----:B------:R-:W-:Y:S01]  /*6650*/  VIADD R5, R7, 0x100 ;  /* 0x0000010007057836 */ /* 0x000fe20000000000 */
[----:B------:R-:W-:Y:S01]  /*6660*/  UMOV UR12, UR14 ;  /* 0x0000000e000c7c82 */ /* 0x000fe20008000000 */
[----:B------:R-:W-:Y:S01]  /*6670*/  VIADD R6, R9, 0x20 ;  /* 0x0000002009067836 */ /* 0x000fe20000000000 */
[----:B------:R-:W-:Y:S01]  /*6680*/  MOV R8, UR56 ;  /* 0x0000003800087c02 */ /* 0x000fe20008000f00 */
[----:B--2---:R-:W-:Y:S01]  /*6690*/  VIADD R14, R7, 0x180 ;  /* 0x00000180070e7836 */ /* 0x004fe20000000000 */
[----:B------:R-:W-:Y:S01]  /*66a0*/  HGMMA.64x16x16.F32.BF16 R56, gdesc[UR48].tnspA.tnspB, R56 ;  /* 0x60200000303879f0 */ /* 0x000fe20008701838 */
[----:B------:R-:W-:Y:S01]  /*66b0*/  R2UR UR28, R5 ;  /* 0x00000000051c72ca */ /* 0x000fe200000e0000 */
[----:B------:R-:W-:Y:S01]  /*66c0*/  VIADD R5, R9, 0xa0 ;  /* 0x000000a009057836 */ /* 0x000fe20000000000 */
[----:B------:R-:W-:Y:S01]  /*66d0*/  R2UR UR30, R6 ;  /* 0x00000000061e72ca */ /* 0x000fe200000e0000 */
[----:B------:R-:W-:Y:S01]  /*66e0*/  HGMMA.64x16x16.F32.BF16 R64, gdesc[UR16].tnspA.tnspB, R64 ;  /* 0x60200000104079f0 */ /* 0x000fe20008701840 */
[----:B------:R-:W-:Y:S01]  /*66f0*/  UMOV UR16, UR48 ;  /* 0x0000003000107c82 */ /* 0x000fe20008000000 */
[----:B------:R-:W-:Y:S01]  /*6700*/  UMOV UR17, UR49 ;  /* 0x0000003100117c82 */ /* 0x000fe20008000000 */
[----:B------:R-:W-:Y:S01]  /*6710*/  UMOV UR18, UR5 ;  /* 0x0000000500127c82 */ /* 0x000fe20008000000 */
[----:B------:R-:W-:Y:S01]  /*6720*/  UMOV UR19, 0x40 ;  /* 0x0000004000137882 */ /* 0x000fe20000000000 */
[----:B------:R-:W-:Y:S01]  /*6730*/  R2UR UR42, R5 ;  /* 0x00000000052a72ca */ /* 0x000fe200000e0000 */
[----:B------:R-:W-:Y:S01]  /*6740*/  HGMMA.64x16x16.F32.BF16 R72, gdesc[UR16].tnspA.tnspB, R72 ;  /* 0x60200000104879f0 */ /* 0x000fe20008701848 */
[C---:B------:R-:W-:Y:S01]  /*6750*/  VIADD R5, R9.reuse, 0x1a0 ;  /* 0x000001a009057836 */ /* 0x040fe20000000000 */
[----:B------:R-:W-:Y:S01]  /*6760*/  UMOV UR58, UR18 ;  /* 0x00000012003a7c82 */ /* 0x000fe20008000000 */
[----:B------:R-:W-:Y:S01]  /*6770*/  VIADD R6, R9, 0x120 ;  /* 0x0000012009067836 */ /* 0x000fe20000000000 */
[----:B------:R-:W-:Y:S01]  /*6780*/  HGMMA.64x16x16.F32.BF16 R80, gdesc[UR52].tnspA.tnspB, R80 ;  /* 0x60200000345079f0 */ /* 0x000fe20008701850 */
[----:B------:R-:W-:Y:S01]  /*6790*/  UMOV UR40, UR28 ;  /* 0x0000001c00287c82 */ /* 0x000fe20008000000 */
[----:B------:R-:W-:Y:S01]  /*67a0*/  R2UR UR34, R5 ;  /* 0x00000000052272ca */ /* 0x000fe200000e0000 */
[----:B------:R-:W-:Y:S01]  /*67b0*/  VIADD R5, R9, 0x220 ;  /* 0x0000022009057836 */ /* 0x000fe20000000000 */
[----:B------:R-:W-:Y:S01]  /*67c0*/  HGMMA.64x16x16.F32.BF16 R88, gdesc[UR44].tnspA.tnspB, R88 ;  /* 0x602000002c5879f0 */ /* 0x000fe20008701858 */
[----:B------:R-:W-:Y:S01]  /*67d0*/  R2UR UR38, R6 ;  /* 0x00000000062672ca */ /* 0x000fe200000e0000 */
[----:B------:R-:W-:Y:S01]  /*67e0*/  UMOV UR36, UR28 ;  /* 0x0000001c00247c82 */ /* 0x000fe20008000000 */
[----:B------:R-:W-:Y:S01]  /*67f0*/  UMOV UR32, UR28 ;  /* 0x0000001c00207c82 */ /* 0x000fe20008000000 */
[----:B------:R-:W-:Y:S01]  /*6800*/  R2UR UR26, R5 ;  /* 0x00000000051a72ca */ /* 0x000fe200000e0000 */
[----:B------:R-:W-:Y:S01]  /*6810*/  UMOV UR24, UR28 ;  /* 0x0000001c00187c82 */ /* 0x000fe20008000000 */
[----:B------:R-:W-:Y:S01]  /*6820*/  VIADD R6, R17, 0x2ed00 ;  /* 0x0002ed0011067836 */ /* 0x000fe20000000000 */
[----:B------:R-:W-:Y:S01]  /*6830*/  MOV R219, UR58 ;  /* 0x0000003a00db7c02 */ /* 0x000fe20008000f00 */
[----:B------:R-:W-:Y:S01]  /*6840*/  IMAD R5, R4, 0x2800, R17 ;  /* 0x0000280004057824 */ /* 0x000fe200078e0211 */
[----:B------:R-:W-:Y:S01]  /*6850*/  UMOV UR58, UR6 ;  /* 0x00000006003a7c82 */ /* 0x000fe20008000000 */
[C---:B------:R-:W-:Y:S01]  /*6860*/  VIADD R15, R9.reuse, 0x30 ;  /* 0x00000030090f7836 */ /* 0x040fe20000000000 */
[----:B------:R-:W-:Y:S01]  /*6870*/  SHF.R.U32.HI R6, RZ, 0x4, R6 ;  /* 0x00000004ff067819 */ /* 0x000fe20000011606 */
[----:B------:R-:W-:Y:S01]  /*6880*/  UMOV UR52, UR8 ;  /* 0x0000000800347c82 */ /* 0x000fe20008000000 */
[----:B------:R-:W-:Y:S01]  /*6890*/  SHF.R.U32.HI R5, RZ, 0x4, R5 ;  /* 0x00000004ff057819 */ /* 0x000fe20000011605 */
[----:B------:R-:W-:Y:S01]  /*68a0*/  UMOV UR59, UR19 ;  /* 0x00000013003b7c82 */ /* 0x000fe20008000000 */
[----:B------:R-:W-:Y:S01]  /*68b0*/  LOP3.LUT R23, R6, 0x3fff, RZ, 0xc0, !PT ;  /* 0x00003fff06177812 */ /* 0x000fe200078ec0ff */
[----:B------:R-:W-:Y:S01]  /*68c0*/  UMOV UR53, UR9 ;  /* 0x0000000900357c82 */ /* 0x000fe20008000000 */
[----:B------:R-:W-:Y:S01]  /*68d0*/  MOV R10, UR58 ;  /* 0x0000003a000a7c02 */ /* 0x000fe20008000f00 */
[----:B------:R-:W-:Y:S01]  /*68e0*/  UMOV UR58, UR10 ;  /* 0x0000000a003a7c82 */ /* 0x000fe20008000000 */
[----:B------:R-:W-:Y:S01]  /*68f0*/  R2UR UR8, R14 ;  /* 0x000000000e0872ca */ /* 0x000fe200000e0000 */
[----:B------:R-:W-:Y:S01]  /*6900*/  VIADD R14, R9, 0x130 ;  /* 0x00000130090e7836 */ /* 0x000fe20000000000 */
[----:B------:R-:W-:Y:S01]  /*6910*/  R2UR UR10, R15 ;  /* 0x000000000f0a72ca */ /* 0x000fe200000e0000 */
[----:B------:R-:W-:Y:S01]  /*6920*/  VIADD R15, R9, 0x1b0 ;  /* 0x000001b0090f7836 */ /* 0x000fe20000000000 */
[----:B------:R-:W-:Y:S01]  /*6930*/  LOP3.LUT R5, R5, 0x3fff, RZ, 0xc0, !PT ;  /* 0x00003fff05057812 */ /* 0x000fe200078ec0ff */
[----:B------:R-:W-:Y:S01]  /*6940*/  VIADD R9, R9, 0x230 ;  /* 0x0000023009097836 */ /* 0x000fe20000000000 */
[----:B------:R-:W-:Y:S01]  /*6950*/  LOP3.LUT R6, R23, 0x400000, RZ, 0xfc, !PT ;  /* 0x0040000017067812 */ /* 0x000fe200078efcff */
[----:B------:R-:W-:Y:S01]  /*6960*/  UMOV UR9, 0x40000040 ;  /* 0x4000004000097882 */ /* 0x000fe20000000000 */
[----:B------:R-:W-:Y:S01]  /*6970*/  R2UR UR18, R20 ;  /* 0x00000000141272ca */ /* 0x000fe200000e0000 */
[----:B------:R-:W-:Y:S01]  /*6980*/  UMOV UR13, UR15 ;  /* 0x0000000f000d7c82 */ /* 0x000fe20008000000 */
[----:B------:R-:W-:Y:S01]  /*6990*/  R2UR UR5, R5 ;  /* 0x00000000050572ca */ /* 0x000fe200000e0000 */
[----:B------:R-:W-:Y:S01]  /*69a0*/  UMOV UR56, UR12 ;  /* 0x0000000c00387c82 */ /* 0x000fe20008000000 */
[----:B------:R-:W-:Y:S01]  /*69b0*/  R2UR UR4, R6 ;  /* 0x00000000060472ca */ /* 0x000fe200000e0000 */
[----:B------:R-:W-:Y:S01]  /*69c0*/  UMOV UR16, UR8 ;  /* 0x0000000800107c82 */ /* 0x000fe20008000000 */
[----:B------:R-:W-:Y:S01]  /*69d0*/  R2UR UR22, R14 ;  /* 0x000000000e1672ca */ /* 0x000fe200000e0000 */
[----:B------:R-:W-:Y:S01]  /*69e0*/  HGMMA.64x16x16.F32.BF16 R56, gdesc[UR28].tnspA.tnspB, R56 ;  /* 0x602000001c3879f0 */ /* 0x000fe20008701838 */
[----:B------:R-:W-:Y:S01]  /*69f0*/  R2UR UR14, R15 ;  /* 0x000000000f0e72ca */ /* 0x000fe200000e0000 */
[----:B------:R-:W-:Y:S01]  /*6a00*/  UMOV UR17, UR9 ;  /* 0x0000000900117c82 */ /* 0x000fe20008000000 */
[----:B------:R-:W-:Y:S01]  /*6a10*/  R2UR UR6, R9 ;  /* 0x00000000090672ca */ /* 0x000fe200000e0000 */
[----:B------:R-:W-:Y:S01]  /*6a20*/  HGMMA.64x16x16.F32.BF16 R64, gdesc[UR40].tnspA.tnspB, R64 ;  /* 0x60200000284079f0 */ /* 0x000fe20008701840 */
[----:B------:R-:W-:Y:S01]  /*6a30*/  MOV R218, UR59 ;  /* 0x0000003b00da7c02 */ /* 0x000fe20008000f00 */
[----:B------:R-:W-:Y:S01]  /*6a40*/  UMOV UR59, UR7 ;  /* 0x00000007003b7c82 */ /* 0x000fe20008000000 */
[----:B------:R-:W-:Y:S01]  /*6a50*/  MOV R220, UR57 ;  /* 0x0000003900dc7c02 */ /* 0x000fe20008000f00 */
[----:B------:R-:W-:Y:S01]  /*6a60*/  UMOV UR19, 0x40 ;  /* 0x0000004000137882 */ /* 0x000fe20000000000 */
[----:B------:R-:W-:Y:S01]  /*6a70*/  MOV R11, UR59 ;  /* 0x0000003b000b7c02 */ /* 0x000fe20008000f00 */
[----:B------:R-:W-:Y:S01]  /*6a80*/  HGMMA.64x16x16.F32.BF16 R72, gdesc[UR36].tnspA.tnspB, R72 ;  /* 0x60200000244879f0 */ /* 0x000fe20008701848 */
[----:B------:R-:W-:Y:S01]  /*6a90*/  UMOV UR59, UR11 ;  /* 0x0000000b003b7c82 */ /* 0x000fe20008000000 */
[----:B------:R-:W-:Y:S01]  /*6aa0*/  UMOV UR11, 0x40 ;  /* 0x00000040000b7882 */ /* 0x000fe20000000000 */
[----:B------:R-:W-:Y:S01]  /*6ab0*/  UMOV UR57, UR13 ;  /* 0x0000000d00397c82 */ /* 0x000fe20008000000 */
[----:B------:R-:W-:Y:S01]  /*6ac0*/  HGMMA.64x16x16.F32.BF16 R80, gdesc[UR32].tnspA.tnspB, R80 ;  /* 0x60200000205079f0 */ /* 0x000fe20008701850 */
[----:B------:R-:W-:Y:S01]  /*6ad0*/  MOV R221, UR58 ;  /* 0x0000003a00dd7c02 */ /* 0x000fe20008000f00 */
[----:B------:R-:W-:Y:S01]  /*6ae0*/  UMOV UR20, UR8 ;  /* 0x0000000800147c82 */ /* 0x000fe20008000000 */
[----:B------:R-:W-:Y:S01]  /*6af0*/  MOV R12, UR56 ;  /* 0x00000038000c7c02 */ /* 0x000fe20008000f00 */
        /* <DEDUP_REMOVED lines=9> */
[----:B------:R-:W-:Y:S01]  /*6b90*/  UMOV UR7, 0x40 ;  /* 0x0000004000077882 */ /* 0x000fe20000000000 */
[----:B------:R-:W-:Y:S01]  /*6ba0*/  MOV R222, UR59 ;  /* 0x0000003b00de7c02 */ /* 0x000fe20008000f00 */
[----:B------:R-:W-:Y:S01]  /*6bb0*/  UMOV UR59, 0x8 ;  /* 0x00000008003b7882 */ /* 0x000fe20000000000 */
[----:B------:R-:W-:Y:S01]  /*6bc0*/  MOV R13, UR57 ;  /* 0x00000039000d7c02 */ /* 0x000fe20008000f00 */
[----:B------:R-:W-:Y:S01]  /*6bd0*/  UMOV UR57, 0x40000040 ;  /* 0x4000004000397882 */ /* 0x000fe20000000000 */
[----:B------:R-:W-:Y:S01]  /*6be0*/  VIADD R9, R5, 0x80 ;  /* 0x0000008005097836 */ /* 0x000fe20000000000 */
[----:B------:R-:W-:Y:S01]  /*6bf0*/  UMOV UR40, UR52 ;  /* 0x0000003400287c82 */ /* 0x000fe20008000000 */
[----:B------:R-:W-:Y:S01]  /*6c00*/  VIADD R14, R6, 0x80 ;  /* 0x00000080060e7836 */ /* 0x000fe20000000000 */
[----:B------:R-:W-:Y:S01]  /*6c10*/  UMOV UR41, UR53 ;  /* 0x0000003500297c82 */ /* 0x000fe20008000000 */
[----:B------:R-:W-:Y:S01]  /*6c20*/  IMAD.U32 R20, RZ, RZ, UR58 ;  /* 0x0000003aff147e24 */ /* 0x000fe2000f8e00ff */
[----:B------:R-:W-:Y:S01]  /*6c30*/  UMOV UR29, 0x40000040 ;  /* 0x40000040001d7882 */ /* 0x000fe20000000000 */
[----:B------:R-:W-:Y:S01]  /*6c40*/  IMAD.U32 R21, RZ, RZ, UR59 ;  /* 0x0000003bff157e24 */ /* 0x000fe2000f8e00ff */
[----:B------:R-:W-:Y:S01]  /*6c50*/  UMOV UR25, UR29 ;  /* 0x0000001d00197c82 */ /* 0x000fe20008000000 */
        /* <DEDUP_REMOVED lines=10> */
[----:B--2---:R-:W2:Y:S01]  /*6d00*/  FENCE.VIEW.ASYNC.S ;  /* 0x00000000000073c6 */ /* 0x004ea20000000000 */
[----:B------:R-:W-:Y:S01]  /*6d10*/  R2UR UR4, R9 ;  /* 0x00000000090472ca */ /* 0x000fe200000e0000 */
[----:B------:R-:W-:Y:S01]  /*6d20*/  VIADD R9, R5, 0x100 ;  /* 0x0000010005097836 */ /* 0x000fe20000000000 */
[----:B------:R-:W-:Y:S01]  /*6d30*/  R2UR UR5, R14 ;  /* 0x000000000e0572ca */ /* 0x000fe200000e0000 */
[----:B--2---:R-:W-:Y:S06]  /*6d40*/  BAR.SYNC.DEFER_BLOCKING 0x9, 0x100 ;  /* 0x0244000000007b1d */ /* 0x004fec0000010000 */
[----:B---3--:R-:W-:-:S06]  /*6d50*/  WARPGROUP.ARRIVE ;  /* 0x00000000000079c5 */ /* 0x008fcc0000000000 */
        /* <DEDUP_REMOVED lines=41> */
[----:B------:R-:W-:Y:S02]  /*6ff0*/  IMAD.U32 R10, RZ, RZ, UR58 ;  /* 0x0000003aff0a7e24 */ /* 0x000fe4000f8e00ff */
[----:B------:R-:W-:Y:S01]  /*7000*/  VIADD R6, R7, 0x400 ;  /* 0x0000040007067836 */ /* 0x000fe20000000000 */
[----:B------:R-:W-:Y:S01]  /*7010*/  HGMMA.64x64x16.F32.BF16 R24, gdesc[UR56].tnspA, R24 ;  /* 0x20e00000381879f0 */ /* 0x000fe20008701818 */
[----:B------:R-:W-:Y:S01]  /*7020*/  R2UR UR56, R8 ;  /* 0x00000000083872ca */ /* 0x000fe200000e0000 */
[----:B------:R-:W-:Y:S01]  /*7030*/  VIADD R8, R5, 0x200 ;  /* 0x0000020005087836 */ /* 0x000fe20000000000 */
[----:B------:R-:W-:Y:S02]  /*7040*/  R2UR UR59, R218 ;  /* 0x00000000da3b72ca */ /* 0x000fe400000e0000 */
[----:B------:R-:W-:-:S02]  /*7050*/  R2UR UR58, R219 ;  /* 0x00000000db3a72ca */ /* 0x000fc400000e0000 */
[----:B------:R-:W-:Y:S02]  /*7060*/  R2UR UR57, R220 ;  /* 0x00000000dc3972ca */ /* 0x000fe400000e0000 */
        /* <DEDUP_REMOVED lines=43> */
[----:B----4-:R-:W-:Y:S01]  /*7320*/  LEA.HI.X.SX32 R7, R7, R234, 0x1, P1 ;  /* 0x000000ea07077211 */ /* 0x010fe200008f0eff */
        /* <DEDUP_REMOVED lines=44> */
[----:B--2---:R-:W-:Y:S01]  /*75f0*/  LOP3.LUT R24, R23, 0x80000, RZ, 0xfc, !PT ;  /* 0x0008000017187812 */ /* 0x004fe200078efcff */
        /* <DEDUP_REMOVED lines=19> */
[----:B------:R-:W-:Y:S01]  /*7730*/  UMOV UR7, 0x40 ;  /* 0x0000004000077882 */ /* 0x000fe20000000000 */
        /* <DEDUP_REMOVED lines=28> */
[C---:B------:R-:W-:Y:S01]  /*7900*/  VIADD R26, R24.reuse, 0x10 ;  /* 0x00000010181a7836 */ /* 0x040fe20000000000 */
[----:B------:R-:W-:Y:S01]  /*7910*/  UMOV UR49, UR45 ;  /* 0x0000002d00317c82 */ /* 0x000fe20008000000 */
[----:B------:R-:W-:Y:S01]  /*7920*/  UMOV UR41, UR25 ;  /* 0x0000001900297c82 */ /* 0x000fe20008000000 */
[----:B------:R-:W-:Y:S01]  /*7930*/  R2UR UR44, R25 ;  /* 0x00000000192c72ca */ /* 0x000fe200000e0000 */
[----:B------:R-:W-:Y:S01]  /*7940*/  VIADD R25, R24, 0x110 ;  /* 0x0000011018197836 */ /* 0x000fe20000000000 */
[----:B------:R-:W-:Y:S01]  /*7950*/  R2UR UR46, R26 ;  /* 0x000000001a2e72ca */ /* 0x000fe200000e0000 */
[C---:B------:R-:W-:Y:S01]  /*7960*/  VIADD R26, R24.reuse, 0x90 ;  /* 0x00000090181a7836 */ /* 0x040fe20000000000 */
[----:B------:R-:W-:Y:S01]  /*7970*/  UMOV UR37, UR25 ;  /* 0x0000001900257c82 */ /* 0x000fe20008000000 */
[----:B------:R-:W-:Y:S01]  /*7980*/  UMOV UR33, UR25 ;  /* 0x0000001900217c82 */ /* 0x000fe20008000000 */
[----:B------:R-:W-:Y:S01]  /*7990*/  R2UR UR5, R25 ;  /* 0x00000000190572ca */ /* 0x000fe200000e0000 */
[----:B------:R-:W-:Y:S01]  /*79a0*/  VIADD R25, R24, 0x190 ;  /* 0x0000019018197836 */ /* 0x000fe20000000000 */
[----:B------:R-:W-:Y:S01]  /*79b0*/  R2UR UR4, R26 ;  /* 0x000000001a0472ca */ /* 0x000fe200000e0000 */
[----:B------:R-:W-:Y:S01]  /*79c0*/  UMOV UR29, UR25 ;  /* 0x00000019001d7c82 */ /* 0x000fe20008000000 */
[----:B------:R-:W-:Y:S01]  /*79d0*/  UMOV UR15, 0x40 ;  /* 0x00000040000f7882 */ /* 0x000fe20000000000 */
[----:B------:R1:W-:Y:S01]  /*79e0*/  REDG.E.ADD.F32x4.FTZ.RN.STRONG.GPU desc[UR60][R6.64+0x1000], R32 ;  /* 0x00100020060079a6 */ /* 0x0003e2000c10f7bc */
[----:B------:R-:W-:Y:S01]  /*79f0*/  R2UR UR6, R25 ;  /* 0x00000000190672ca */ /* 0x000fe200000e0000 */
[----:B------:R-:W-:Y:S01]  /*7a00*/  VIADD R25, R24, 0x210 ;  /* 0x0000021018197836 */ /* 0x000fe20000000000 */
[----:B------:R-:W-:Y:S01]  /*7a10*/  UMOV UR8, UR44 ;  /* 0x0000002c00087c82 */ /* 0x000fe20008000000 */
[----:B------:R-:W-:Y:S01]  /*7a20*/  IMAD.U32 R220, RZ, RZ, UR10 ;  /* 0x0000000affdc7e24 */ /* 0x000fe2000f8e00ff */
[----:B------:R-:W-:Y:S01]  /*7a30*/  UMOV UR9, UR45 ;  /* 0x0000002d00097c82 */ /* 0x000fe20008000000 */
[----:B------:R-:W-:Y:S01]  /*7a40*/  IMAD.U32 R221, RZ, RZ, UR11 ;  /* 0x0000000bffdd7e24 */ /* 0x000fe2000f8e00ff */
[----:B------:R-:W-:Y:S01]  /*7a50*/  R2UR UR50, R25 ;  /* 0x00000000193272ca */ /* 0x000fe200000e0000 */
[----:B------:R-:W-:Y:S01]  /*7a60*/  UMOV UR11, 0x40 ;  /* 0x00000040000b7882 */ /* 0x000fe20000000000 */
[----:B------:R-:W-:Y:S01]  /*7a70*/  UMOV UR48, UR44 ;  /* 0x0000002c00307c82 */ /* 0x000fe20008000000 */
[----:B------:R-:W-:Y:S01]  /*7a80*/  UMOV UR10, UR4 ;  /* 0x00000004000a7c82 */ /* 0x000fe20008000000 */
[----:B------:R-:W-:Y:S01]  /*7a90*/  IMAD.U32 R223, RZ, RZ, UR11 ;  /* 0x0000000bffdf7e24 */ /* 0x000fe2000f8e00ff */
[----:B------:R1:W-:Y:S01]  /*7aa0*/  REDG.E.ADD.F32x4.FTZ.RN.STRONG.GPU desc[UR60][R6.64+0x1800], R36 ;  /* 0x00180024060079a6 */ /* 0x0003e2000c10f7bc */
        /* <DEDUP_REMOVED lines=16> */
[----:B------:R-:W-:Y:S01]  /*7bb0*/  R2UR UR24, R25 ;  /* 0x00000000191872ca */ /* 0x000fe200000e0000 */
[----:B------:R-:W-:Y:S01]  /*7bc0*/  HGMMA.64x16x16.F32.BF16 R160, gdesc[UR8].tnspA.tnspB, R160 ;  /* 0x6020000008a079f0 */ /* 0x000fe200087018a0 */
[C---:B------:R-:W-:Y:S01]  /*7bd0*/  VIADD R26, R24.reuse, 0x20 ;  /* 0x00000020181a7836 */ /* 0x040fe20000000000 */
[----:B------:R1:W-:Y:S02]  /*7be0*/  REDG.E.ADD.F32x4.FTZ.RN.STRONG.GPU desc[UR60][R6.64+0x2800], R44 ;  /* 0x0028002c060079a6 */ /* 0x0003e4000c10f7bc */
[----:B------:R-:W-:Y:S01]  /*7bf0*/  HGMMA.64x16x16.F32.BF16 R168, gdesc[UR48].tnspA.tnspB, R168 ;  /* 0x6020000030a879f0 */ /* 0x000fe200087018a8 */
[----:B------:R-:W-:Y:S01]  /*7c00*/  VIADD R25, R24, 0x120 ;  /* 0x0000012018197836 */ /* 0x000fe20000000000 */
[----:B------:R-:W-:Y:S01]  /*7c10*/  R2UR UR26, R26 ;  /* 0x000000001a1a72ca */ /* 0x000fe200000e0000 */
[----:B------:R-:W-:Y:S01]  /*7c20*/  IMAD.U32 R226, RZ, RZ, UR10 ;  /* 0x0000000affe27e24 */ /* 0x000fe2000f8e00ff */
[----:B------:R-:W-:Y:S01]  /*7c30*/  UMOV UR5, 0x40000040 ;  /* 0x4000004000057882 */ /* 0x000fe20000000000 */
[----:B------:R-:W-:Y:S01]  /*7c40*/  IMAD.U32 R227, RZ, RZ, UR11 ;  /* 0x0000000bffe37e24 */ /* 0x000fe2000f8e00ff */
[----:B------:R-:W-:Y:S01]  /*7c50*/  R2UR UR38, R25 ;  /* 0x00000000192672ca */ /* 0x000fe200000e0000 */
[C---:B------:R-:W-:Y:S01]  /*7c60*/  VIADD R25, R24.reuse, 0x1a0 ;  /* 0x000001a018197836 */ /* 0x040fe20000000000 */
[----:B------:R-:W-:Y:S01]  /*7c70*/  UMOV UR40, UR24 ;  /* 0x0000001800287c82 */ /* 0x000fe20008000000 */
[C---:B------:R-:W-:Y:S01]  /*7c80*/  VIADD R26, R24.reuse, 0xa0 ;  /* 0x000000a0181a7836 */ /* 0x040fe20000000000 */
[----:B------:R-:W-:Y:S01]  /*7c90*/  UMOV UR36, UR24 ;  /* 0x0000001800247c82 */ /* 0x000fe20008000000 */
[----:B------:R-:W-:Y:S01]  /*7ca0*/  UMOV UR32, UR24 ;  /* 0x0000001800207c82 */ /* 0x000fe20008000000 */
[----:B------:R-:W-:Y:S01]  /*7cb0*/  R2UR UR34, R25 ;  /* 0x00000000192272ca */ /* 0x000fe200000e0000 */
[----:B------:R-:W-:Y:S01]  /*7cc0*/  VIADD R25, R24, 0x220 ;  /* 0x0000022018197836 */ /* 0x000fe20000000000 */
[----:B------:R-:W-:Y:S01]  /*7cd0*/  R2UR UR42, R26 ;  /* 0x000000001a2a72ca */ /* 0x000fe200000e0000 */
[----:B------:R-:W-:Y:S01]  /*7ce0*/  UMOV UR28, UR24 ;  /* 0x00000018001c7c82 */ /* 0x000fe20008000000 */
[----:B------:R1:W-:Y:S02]  /*7cf0*/  REDG.E.ADD.F32x4.FTZ.RN.STRONG.GPU desc[UR60][R6.64+0x3000], R48 ;  /* 0x00300030060079a6 */ /* 0x0003e4000c10f7bc */
[----:B------:R-:W-:Y:S01]  /*7d00*/  R2UR UR30, R25 ;  /* 0x00000000191e72ca */ /* 0x000fe200000e0000 */
[----:B------:R-:W-:Y:S01]  /*7d10*/  HGMMA.64x16x16.F32.BF16 R136, gdesc[UR24].tnspA.tnspB, R136 ;  /* 0x60200000188879f0 */ /* 0x000fe20008701888 */
[----:B------:R-:W-:Y:S01]  /*7d20*/  VIADD R26, R24, 0x30 ;  /* 0x00000030181a7836 */ /* 0x000fe20000000000 */
[----:B------:R-:W-:Y:S01]  /*7d30*/  UMOV UR21, UR5 ;  /* 0x0000000500157c82 */ /* 0x000fe20008000000 */
[----:B------:R-:W-:-:S05]  /*7d40*/  UMOV UR17, UR5 ;  /* 0x0000000500117c82 */ /* 0x000fca0008000000 */
[----:B------:R-:W-:Y:S01]  /*7d50*/  HGMMA.64x16x16.F32.BF16 R144, gdesc[UR40].tnspA.tnspB, R144 ;  /* 0x60200000289079f0 */ /* 0x000fe20008701890 */
[----:B------:R-:W-:Y:S01]  /*7d60*/  UMOV UR13, UR5 ;  /* 0x00000005000d7c82 */ /* 0x000fe20008000000 */
[----:B------:R-:W-:Y:S01]  /*7d70*/  UMOV UR9, UR5 ;  /* 0x0000000500097c82 */ /* 0x000fe20008000000 */
[----:B------:R-:W-:Y:S01]  /*7d80*/  UMOV UR11, 0x40 ;  /* 0x00000040000b7882 */ /* 0x000fe20000000000 */
[----:B------:R1:W-:Y:S01]  /*7d90*/  REDG.E.ADD.F32x4.FTZ.RN.STRONG.GPU desc[UR60][R6.64+0x3800], R52 ;  /* 0x00380034060079a6 */ /* 0x0003e2000c10f7bc */
[----:B------:R-:W-:Y:S01]  /*7da0*/  VIADD R25, R234, 0x180 ;  /* 0x00000180ea197836 */ /* 0x000fe20000000000 */
[----:B------:R-:W-:Y:S01]  /*7db0*/  HGMMA.64x16x16.F32.BF16 R152, gdesc[UR36].tnspA.tnspB, R152 ;  /* 0x60200000249879f0 */ /* 0x000fe20008701898 */
[----:B------:R-:W-:Y:S01]  /*7dc0*/  R2UR UR6, R26 ;  /* 0x000000001a0672ca */ /* 0x000fe200000e0000 */
[C---:B------:R-:W-:Y:S02]  /*7dd0*/  VIADD R26, R24.reuse, 0xb0 ;  /* 0x000000b0181a7836 */ /* 0x040fe40000000000 */
[----:B------:R-:W-:Y:S01]  /*7de0*/  R2UR UR4, R25 ;  /* 0x00000000190472ca */ /* 0x000fe200000e0000 */
[----:B------:R-:W-:Y:S01]  /*7df0*/  VIADD R25, R24, 0x130 ;  /* 0x0000013018197836 */ /* 0x000fe20000000000 */
[----:B------:R-:W-:Y:S01]  /*7e00*/  HGMMA.64x16x16.F32.BF16 R160, gdesc[UR32].tnspA.tnspB, R160 ;  /* 0x6020000020a079f0 */ /* 0x000fe200087018a0 */
[----:B------:R-:W-:Y:S01]  /*7e10*/  R2UR UR22, R26 ;  /* 0x000000001a1672ca */ /* 0x000fe200000e0000 */
[----:B------:R-:W-:-:S02]  /*7e20*/  IMAD.U32 R22, RZ, RZ, UR58 ;  /* 0x0000003aff167e24 */ /* 0x000fc4000f8e00ff */
[----:B------:R-:W-:Y:S01]  /*7e30*/  R2UR UR18, R25 ;  /* 0x00000000191272ca */ /* 0x000fe200000e0000 */
[----:B------:R-:W-:Y:S01]  /*7e40*/  HGMMA.64x16x16.F32.BF16 R168, gdesc[UR28].tnspA.tnspB, R168 ;  /* 0x602000001ca879f0 */ /* 0x000fe200087018a8 */
[C---:B------:R-:W-:Y:S02]  /*7e50*/  VIADD R25, R24.reuse, 0x1b0 ;  /* 0x000001b018197836 */ /* 0x040fe40000000000 */
[----:B------:R-:W-:Y:S02]  /*7e60*/  VIADD R24, R24, 0x230 ;  /* 0x0000023018187836 */ /* 0x000fe40000000000 */
        /* <DEDUP_REMOVED lines=15> */
.L_x_812:
        /* <DEDUP_REMOVED lines=111> */
.L_x_813:
[----:B------:R-:W2:Y:S01]  /*8650*/  LDL R5, [R1+0x8] ;  /* 0x0000080001057983 */ /* 0x000ea20000100800 */
[----:B------:R-:W-:Y:S01]  /*8660*/  VIADD R3, R3, 0x1 ;  /* 0x0000000103037836 */ /* 0x000fe20000000000 */
[----:B------:R-:W-:Y:S01]  /*8670*/  LOP3.LUT R18, R18, 0x1, RZ, 0x3c, !PT ;  /* 0x0000000112127812 */ /* 0x000fe200078e3cff */
[----:B------:R-:W-:Y:S02]  /*8680*/  VIADD R2, R2, 0x1 ;  /* 0x0000000102027836 */ /* 0x000fe40000000000 */
[----:B-----5:R-:W-:-:S03]  /*8690*/  VIADD R16, R16, 0x31820 ;  /* 0x0003182010107836 */ /* 0x020fc60000000000 */
[C---:B------:R-:W-:Y:S02]  /*86a0*/  ISETP.NE.AND P0, PT, R2.reuse, 0x2, PT ;  /* 0x000000020200780c */ /* 0x040fe40003f05270 */
[----:B------:R-:W-:Y:S02]  /*86b0*/  PRMT R16, RZ, 0x654, R16 ;  /* 0x00000654ff107816 */ /* 0x000fe40000000010 */
[----:B------:R-:W-:Y:S02]  /*86c0*/  SEL R2, R2, RZ, P0 ;  /* 0x000000ff02027207 */ /* 0x000fe40000000000 */
[----:B------:R1:W-:Y:S01]  /*86d0*/  SYNCS.ARRIVE.TRANS64.RED.A1T0 RZ, [R16+URZ], RZ ;  /* 0x000000ff10ff79a7 */ /* 0x0003e2000810043f */
[----:B--2---:R-:W-:Y:S02]  /*86e0*/  R2UR UR4, R5 ;  /* 0x00000000050472ca */ /* 0x004fe400000e0000 */
[----:B------:R-:W-:-:S04]  /*86f0*/  SEL R5, RZ, 0x1, P0 ;  /* 0x00000001ff057807 */ /* 0x000fc80000000000 */
[----:B------:R-:W-:-:S07]  /*8700*/  LOP3.LUT R228, R228, R5, RZ, 0x3c, !PT ;  /* 0x00000005e4e47212 */ /* 0x000fce00078e3cff */
[----:B------:R-:W-:-:S13]  /*8710*/  ISETP.GE.AND P1, PT, R3, UR4, PT ;  /* 0x0000000403007c0c */ /* 0x000fda000bf26270 */
[----:B-1----:R-:W-:Y:S05]  /*8720*/  @!P1 BRA `(.L_x_814) ;  /* 0xffffff9000789947 */ /* 0x002fea000383ffff */
        /* <DEDUP_REMOVED lines=82> */
.L_x_801:
[----:B------:R-:W-:Y:S05]  /*8c50*/  @P0 BRA `(.L_x_800) ;  /* 0x0000002400400947 */ /* 0x000fea0003800000 */
[----:B------:R-:W2:Y:S01]  /*8c60*/  LDL.LU R3, [R1+0x10] ;  /* 0x0000100001037983 */ /* 0x000ea20000300800 */
[----:B------:R-:W3:Y:S01]  /*8c70*/  S2R R4, SR_TID.X ;  /* 0x0000000000047919 */ /* 0x000ee20000002100 */
[----:B------:R-:W4:Y:S01]  /*8c80*/  S2UR UR5, SR_CgaCtaId ;  /* 0x00000000000579c3 */ /* 0x000f220000008800 */
[----:B------:R-:W-:Y:S01]  /*8c90*/  ULDC UR4, c[0x0][0x850] ;  /* 0x0002140000047ab9 */ /* 0x000fe20000000800 */
[----:B------:R-:W-:Y:S01]  /*8ca0*/  ULDC.64 UR12, c[0x0][0x818] ;  /* 0x00020600000c7ab9 */ /* 0x000fe20000000a00 */
[----:B-1----:R-:W5:Y:S01]  /*8cb0*/  LDL.LU R2, [R1+0xc] ;  /* 0x00000c0001027983 */ /* 0x002f620000300800 */
[----:B------:R-:W-:-:S03]  /*8cc0*/  ULDC.64 UR14, c[0x0][0x848] ;  /* 0x00021200000e7ab9 */ /* 0x000fc60000000a00 */
[----:B------:R-:W5:Y:S01]  /*8cd0*/  LDL.LU R0, [R1+0x14] ;  /* 0x0000140001007983 */ /* 0x000f620000300800 */
[----:B------:R-:W-:Y:S01]  /*8ce0*/  UISETP.NE.AND UP0, UPT, UR4, 0x1, UPT ;  /* 0x000000010400788c */ /* 0x000fe2000bf05270 */
[----:B------:R-:W-:Y:S02]  /*8cf0*/  BSSY B1, `(.L_x_815) ;  /* 0x0000057000017945 */ /* 0x000fe40003800000 */
[----:B------:R-:W-:-:S08]  /*8d00*/  UMOV UR4, 0x400 ;  /* 0x0000040000047882 */ /* 0x000fd00000000000 */
[----:B------:R-:W-:Y:S01]  /*8d10*/  @UP0 ULDC UR6, c[0x0][0x854] ;  /* 0x0002150000060ab9 */ /* 0x000fe20000000800 */
[----:B----4-:R-:W-:-:S03]  /*8d20*/  ULEA UR4, UR5, UR4, 0x18 ;  /* 0x0000000405047291 */ /* 0x010fc6000f8ec03f */
[----:B------:R-:W-:Y:S01]  /*8d30*/  @UP0 ULDC UR5, c[0x0][0x858] ;  /* 0x0002160000050ab9 */ /* 0x000fe20000000800 */
[----:B------:R-:W-:Y:S01]  /*8d40*/  BAR.SYNC.DEFER_BLOCKING 0x1, 0x100 ;  /* 0x0044000000007b1d */ /* 0x000fe20000010000 */
[----:B--2---:R-:W-:Y:S01]  /*8d50*/  R2UR UR8, R3 ;  /* 0x00000000030872ca */ /* 0x004fe200000e0000 */
[----:B---3--:R-:W-:-:S05]  /*8d60*/  VIADD R3, R4, 0xffffff80 ;  /* 0xffffff8004037836 */ /* 0x008fca0000000000 */
[----:B------:R-:W-:Y:S02]  /*8d70*/  ISETP.NE.AND P0, PT, R3, RZ, PT ;  /* 0x000000ff0300720c */ /* 0x000fe40003f05270 */
[----:B-----5:R-:W-:Y:S02]  /*8d80*/  R2UR UR11, R2 ;  /* 0x00000000020b72ca */ /* 0x020fe400000e0000 */
[----:B------:R-:W-:-:S03]  /*8d90*/  R2UR UR17, R0 ;  /* 0x00000000001172ca */ /* 0x000fc600000e0000 */
[----:B------:R-:W-:Y:S01]  /*8da0*/  UIMAD UR8, UR8, 0x5000, URZ ;  /* 0x00005000080878a4 */ /* 0x000fe2000f8e023f */
[----:B------:R-:W-:-:S03]  /*8db0*/  SHF.R.S32.HI R0, RZ, 0x1f, R3 ;  /* 0x0000001fff007819 */ /* 0x000fc60000011403 */
[----:B------:R-:W-:Y:S01]  /*8dc0*/  USHF.R.S32.HI UR9, URZ, 0x1f, UR8 ;  /* 0x0000001f3f097899 */ /* 0x000fe20008011408 */
[----:B------:R-:W-:-:S03]  /*8dd0*/  LEA.HI R2, R0, R3, RZ, 0x7 ;  /* 0x0000000300027211 */ /* 0x000fc600078f38ff */
[----:B------:R-:W-:Y:S01]  /*8de0*/  UIMAD.WIDE.U32 UR6, UR11, UR6, URZ ;  /* 0x000000060b0672a5 */ /* 0x000fe2000f8e003f */
[----:B------:R-:W-:Y:S02]  /*8df0*/  LOP3.LUT R0, R2, 0x3fffff80, RZ, 0xc0, !PT ;  /* 0x3fffff8002007812 */ /* 0x000fe400078ec0ff */
[----:B------:R-:W-:Y:S01]  /*8e00*/  SHF.R.S32.HI R5, RZ, 0x7, R2 ;  /* 0x00000007ff057819 */ /* 0x000fe20000011402 */
[----:B------:R-:W-:Y:S02]  /*8e10*/  @UP0 USHF.R.U32.HI UR11, URZ, UR5, UR7 ;  /* 0x000000053f0b0299 */ /* 0x000fe40008011607 */
[----:B------:R-:W-:Y:S01]  /*8e20*/  IMAD.IADD R0, R3, 0x1, -R0 ;  /* 0x0000000103007824 */ /* 0x000fe200078e0a00 */
[----:B------:R-:W-:Y:S02]  /*8e30*/  USHF.R.S32.HI UR16, URZ, 0x1f, UR17 ;  /* 0x0000001f3f107899 */ /* 0x000fe40008011411 */
[----:B------:R-:W-:Y:S01]  /*8e40*/  USHF.R.S32.HI UR5, URZ, 0x1f, UR11 ;  /* 0x0000001f3f057899 */ /* 0x000fe2000801140b */
[----:B------:R-:W-:Y:S01]  /*8e50*/  IMAD R0, R5, 0xa00, R0 ;  /* 0x00000a0005007824 */ /* 0x000fe200078e0200 */
[----:B------:R-:W-:-:S02]  /*8e60*/  UIMAD.WIDE.U32 UR6, UR11, UR12, UR8 ;  /* 0x0000000c0b0672a5 */ /* 0x000fc4000f8e0008 */
[----:B------:R-:W-:Y:S01]  /*8e70*/  IMAD.U32 R2, RZ, RZ, UR11 ;  /* 0x0000000bff027e24 */ /* 0x000fe2000f8e00ff */
[----:B------:R-:W-:Y:S01]  /*8e80*/  UIMAD UR10, UR5, UR12, URZ ;  /* 0x0000000c050a72a4 */ /* 0x000fe2000f8e023f */
[----:B------:R-:W-:-:S03]  /*8e90*/  IMAD.SHL.U32 R0, R0, 0x4, RZ ;  /* 0x0000000400007824 */ /* 0x000fc600078e00ff */
[----:B------:R-:W-:Y:S01]  /*8ea0*/  UIMAD UR10, UR11, UR13, UR10 ;  /* 0x0000000d0b0a72a4 */ /* 0x000fe2000f8e020a */
[----:B------:R1:W-:Y:S01]  /*8eb0*/  STL [R1+0xc], R2 ;  /* 0x00000c0201007387 */ /* 0x0003e20000100800 */
[----:B------:R-:W-:Y:S01]  /*8ec0*/  LEA R0, R0, UR4, 0x2 ;  /* 0x0000000400007c11 */ /* 0x000fe2000f8e10ff */
[----:B------:R-:W-:Y:S01]  /*8ed0*/  ULDC.64 UR12, c[0x0][0x840] ;  /* 0x00021000000c7ab9 */ /* 0x000fe20000000a00 */
[----:B------:R-:W-:Y:S02]  /*8ee0*/  UIADD3 UR7, UR7, UR10, URZ ;  /* 0x0000000a07077290 */ /* 0x000fe4000fffe03f */
[----:B------:R-:W-:Y:S01]  /*8ef0*/  UIMAD UR5, UR5, UR12, URZ ;  /* 0x0000000c050572a4 */ /* 0x000fe2000f8e023f */
[----:B------:R1:W-:Y:S01]  /*8f00*/  STS.128 [R0], R56 ;  /* 0x0000003800007388 */ /* 0x0003e20000000c00 */
[----:B------:R-:W-:Y:S02]  /*8f10*/  UIMAD.WIDE.U32 UR8, UR11, UR12, UR8 ;  /* 0x0000000c0b0872a5 */ /* 0x000fe4000f8e0008 */
[----:B------:R-:W-:Y:S01]  /*8f20*/  UIMAD UR11, UR11, UR13, UR5 ;  /* 0x0000000d0b0b72a4 */ /* 0x000fe2000f8e0205 */
[----:B------:R1:W-:Y:S01]  /*8f30*/  STS.128 [R0+0x800], R60 ;  /* 0x0008003c00007388 */ /* 0x0003e20000000c00 */
[----:B------:R-:W-:Y:S01]  /*8f40*/  UIMAD UR10, UR16, UR14, URZ ;  /* 0x0000000e100a72a4 */ /* 0x000fe2000f8e023f */
[----:B------:R-:W-:-:S02]  /*8f50*/  ULDC.64 UR12, c[0x0][0x820] ;  /* 0x00020800000c7ab9 */ /* 0x000fc40000000a00 */
        /* <DEDUP_REMOVED lines=33> */
[----:B--2---:R-:W2:Y:S02]  /*9170*/  FENCE.VIEW.ASYNC.S ;  /* 0x00000000000073c6 */ /* 0x004ea40000000000 */
[----:B--2---:R-:W-:Y:S06]  /*9180*/  BAR.SYNC.DEFER_BLOCKING 0x1, 0x100 ;  /* 0x0044000000007b1d */ /* 0x004fec0000010000 */
[----:B------:R-:W-:Y:S05]  /*9190*/  @P0 BRA `(.L_x_816) ;  /* 0x0000000000300947 */ /* 0x000fea0003800000 */
[----:B------:R-:W-:Y:S01]  /*91a0*/  PLOP3.LUT P0, PT, PT, PT, PT, 0x80, 0x0 ;  /* 0x000000000000781c */ /* 0x000fe20003f0f070 */
[----:B------:R-:W-:Y:S01]  /*91b0*/  UMOV UR5, 0x1400 ;  /* 0x0000140000057882 */ /* 0x000fe20000000000 */
[----:B------:R-:W-:Y:S01]  /*91c0*/  UMOV UR8, 0x0 ;  /* 0x0000000000087882 */ /* 0x000fe20000000000 */
[----:B------:R-:W-:Y:S01]  /*91d0*/  UMOV UR9, 0x14f00000 ;  /* 0x14f0000000097882 */ /* 0x000fe20000000000 */
[----:B------:R-:W-:-:S09]  /*91e0*/  UMOV UR6, UR14 ;  /* 0x0000000e00067c82 */ /* 0x000fd20008000000 */
.L_x_817:
[----:B------:R-:W-:Y:S01]  /*91f0*/  @P0 ELECT P1, URZ, PT ;  /* 0x00000000003f082f */ /* 0x000fe20003820000 */
[----:B------:R2:W-:-:S12]  /*9200*/  UBLKRED.G.S.ADD.F32.RN [UR6], [UR4], UR5, desc[UR8] ;  /* 0x00000806040073bb */ /* 0x0005d800080a1405 */
[----:B------:R-:W-:Y:S02]  /*9210*/  @P1 PLOP3.LUT P0, PT, P1, PT, PT, 0x8, 0x0 ;  /* 0x000000000000181c */ /* 0x000fe40000f0e170 */
[----:B------:R-:W-:-:S11]  /*9220*/  PLOP3.LUT P1, PT, PT, PT, PT, 0x8, 0x0 ;  /* 0x000000000000781c */ /* 0x000fd60003f2e170 */
[----:B--2---:R-:W-:Y:S05]  /*9230*/  @P0 BRA.U.ANY `(.L_x_817) ;  /* 0xfffffffd00ec0947 */ /* 0x004fea000393ffff */
[----:B------:R0:W-:Y:S01]  /*9240*/  UTMACMDFLUSH ;  /* 0x00000000000079b7 */ /* 0x0001e20000000000 */
[----:B------:R-:W-:-:S04]  /*9250*/  DEPBAR.LE SB0, 0x0 ;  /* 0x000080000000791a */ /* 0x000fc80000000000 */
.L_x_816:
[----:B------:R-:W-:Y:S05]  /*9260*/  BSYNC B1 ;  /* 0x0000000000017941 */ /* 0x000fea0003800000 */
.L_x_815:
        /* <DEDUP_REMOVED lines=32> */
.L_x_818:
        /* <DEDUP_REMOVED lines=8> */
.L_x_796:
[----:B------:R-:W-:-:S08]  /*94f0*/  NOP ;  /* 0x0000000000007918 */ /* 0x000fd00000000000 */
[----:B------:R-:W1:-:S00]  /*9500*/  USETMAXREG.DEALLOC.CTAPOOL 0x18 ;  /* 0x00000018000079c8 */ /* 0x000e4000080e0500 */
[----:B-1----:R-:W-:-:S06]  /*9510*/  LOP3.LUT R2, R2, 0x3, RZ, 0xc0, !PT ;  /* 0x0000000302027812 */ /* 0x002fcc00078ec0ff */
        /* <DEDUP_REMOVED lines=24> */
.L_x_819:
[----:B------:R-:W-:Y:S01]  /*96a0*/  ULDC UR8, c[0x0][0x8cc] ;  /* 0x0002330000087ab9 */ /* 0x000fe20000000800 */
[----:B------:R-:W-:Y:S01]  /*96b0*/  UMOV UR11, UR7 ;  /* 0x00000007000b7c82 */ /* 0x000fe20008000000 */
[----:B------:R-:W-:-:S11]  /*96c0*/  UISETP.NE.AND UP0, UPT, UR8, 0x1, UPT ;  /* 0x000000010800788c */ /* 0x000fd6000bf05270 */
[----:B------:R-:W-:Y:S02]  /*96d0*/  @UP0 ULDC.64 UR12, c[0x0][0x8d0] ;  /* 0x00023400000c0ab9 */ /* 0x000fe40000000a00 */
[----:B------:R-:W-:-:S04]  /*96e0*/  UIMAD.WIDE.U32 UR4, UR7, UR12, URZ ;  /* 0x0000000c070472a5 */ /* 0x000fc8000f8e003f */
[----:B------:R-:W-:-:S04]  /*96f0*/  @UP0 USHF.R.U32.HI UR11, URZ, UR13, UR5 ;  /* 0x0000000d3f0b0299 */ /* 0x000fc80008011605 */
[----:B------:R-:W-:-:S12]  /*9700*/  UIMAD UR4, UR11, UR8, URZ ;  /* 0x000000080b0472a4 */ /* 0x000fd8000f8e023f */
.L_x_820:
        /* <DEDUP_REMOVED lines=38> */
[----:B------:R-:W-:Y:S01]  /*9970*/  IMAD.MOV.U32 R17, RZ, RZ, RZ ;  /* 0x000000ffff117224 */ /* 0x000fe200078e00ff */
[----:B------:R-:W-:Y:S02]  /*9980*/  SHF.R.S32.HI R5, RZ, 0x1f, R5 ;  /* 0x0000001fff057819 */ /* 0x000fe40000011405 */
[----:B------:R-:W-:Y:S01]  /*9990*/  ELECT P0, URZ, PT ;  /* 0x00000000003f782f */ /* 0x000fe20003800000 */
[----:B------:R-:W2:Y:S01]  /*99a0*/  LDC.64 R6, c[0x0][0x730] ;  /* 0x0001cc00ff067b82 */ /* 0x000ea20000000a00 */
[----:B------:R-:W-:Y:S01]  /*99b0*/  SHF.R.S32.HI R15, RZ, 0x1f, R15 ;  /* 0x0000001fff0f7819 */ /* 0x000fe2000001140f */
[----:B------:R-:W-:-:S04]  /*99c0*/  UMOV UR12, UR20 ;  /* 0x00000014000c7c82 */ /* 0x000fc80008000000 */
        /* <DEDUP_REMOVED lines=30> */
.L_x_837:
        /* <DEDUP_REMOVED lines=10> */
.L_x_823:
        /* <DEDUP_REMOVED lines=125> */
.L_x_829:
[----:B------:R-:W-:-:S04]  /*a420*/  SHF.L.U32 R10, R15, 0x1f, RZ ;  /* 0x0000001f0f0a7819 */ /* 0x000fc800000006ff */
[----:B------:R-:W1:Y:S02]  /*a430*/  SYNCS.PHASECHK.TRANS64.TRYWAIT P1, [R7+URZ+0x31838], R10 ;  /* 0x0318380a070075a7 */ /* 0x000e64000802017f */
[----:B-1---5:R-:W-:Y:S05]  /*a440*/  @!P1 BRA `(.L_x_825) ;  /* 0x0000000c009c9947 */ /* 0x022fea0003800000 */
.L_x_838:
[----:B------:R-:W-:Y:S05]  /*a450*/  @P0 BRA `(.L_x_826) ;  /* 0x0000000000140947 */ /* 0x000fea0003800000 */
[----:B------:R-:W-:Y:S01]  /*a460*/  ISETP.NE.AND P1, PT, R17, RZ, PT ;  /* 0x000000ff1100720c */ /* 0x000fe20003f25270 */
[----:B-1----:R-:W-:-:S04]  /*a470*/  IMAD.MOV.U32 R10, RZ, RZ, 0x8100 ;  /* 0x00008100ff0a7424 */ /* 0x002fc800078e00ff */
[----:B------:R2:W-:Y:S08]  /*a480*/  SYNCS.ARRIVE.TRANS64 RZ, [R7+URZ+0x31830], R10 ;  /* 0x0318300a07ff79a7 */ /* 0x0005f0000800003f */
[----:B------:R-:W-:Y:S05]  /*a490*/  @!P1 BRA `(.L_x_826) ;  /* 0x0000000000049947 */ /* 0x000fea0003800000 */
[----:B------:R-:W-:Y:S01]  /*a4a0*/  BPT.TRAP 0x1 ;  /* 0x000000040000795c */ /* 0x000fe20000300000 */
.L_x_826:
        /* <DEDUP_REMOVED lines=51> */
.L_x_840:
[----:B------:R-:W-:Y:S01]  /*a7e0*/  LOP3.LUT R15, R15, 0x1, RZ, 0x3c, !PT ;  /* 0x000000010f0f7812 */ /* 0x000fe200078e3cff */
[----:B------:R-:W-:Y:S06]  /*a7f0*/  @P2 BRA `(.L_x_828) ;  /* 0x0000000000142947 */ /* 0x000fec0003800000 */
[----:B------:R-:W-:Y:S01]  /*a800*/  ISETP.NE.AND P1, PT, R17, RZ, PT ;  /* 0x000000ff1100720c */ /* 0x000fe20003f25270 */
[----:B-1----:R-:W-:-:S04]  /*a810*/  IMAD.MOV.U32 R20, RZ, RZ, 0x8100 ;  /* 0x00008100ff147424 */ /* 0x002fc800078e00ff */
[----:B------:R2:W-:Y:S08]  /*a820*/  SYNCS.ARRIVE.TRANS64 RZ, [R19+URZ+0x31810], R20 ;  /* 0x0318101413ff79a7 */ /* 0x0005f0000800003f */
[----:B------:R-:W-:Y:S05]  /*a830*/  @!P1 BRA `(.L_x_828) ;  /* 0x0000000000049947 */ /* 0x000fea0003800000 */
[----:B------:R-:W-:Y:S01]  /*a840*/  BPT.TRAP 0x1 ;  /* 0x000000040000795c */ /* 0x000fe20000300000 */
.L_x_828:
        /* <DEDUP_REMOVED lines=52> */
.L_x_824:
[----:B------:R-:W-:-:S04]  /*ab90*/  SHF.L.U32 R4, R15, 0x1f, RZ ;  /* 0x0000001f0f047819 */ /* 0x000fc800000006ff */
[----:B------:R-:W1:Y:S02]  /*aba0*/  SYNCS.PHASECHK.TRANS64.TRYWAIT P1, [R7+URZ+0x31838], R4 ;  /* 0x03183804070075a7 */ /* 0x000e64000802017f */
[----:B-1----:R-:W-:Y:S05]  /*abb0*/  @!P1 BRA `(.L_x_830) ;  /* 0x0000000400ec9947 */ /* 0x002fea0003800000 */
.L_x_841:
[----:B------:R-:W-:Y:S05]  /*abc0*/  @P0 BRA `(.L_x_831) ;  /* 0x0000000000180947 */ /* 0x000fea0003800000 */
[----:B------:R-:W2:Y:S01]  /*abd0*/  S2R R5, SR_TID.X ;  /* 0x0000000000057919 */ /* 0x000ea20000002100 */
[----:B-1----:R-:W-:-:S04]  /*abe0*/  IMAD.MOV.U32 R4, RZ, RZ, 0x8100 ;  /* 0x00008100ff047424 */ /* 0x002fc800078e00ff */
[----:B------:R3:W-:Y:S01]  /*abf0*/  SYNCS.ARRIVE.TRANS64 RZ, [R7+URZ+0x31830], R4 ;  /* 0x0318300407ff79a7 */ /* 0x0007e2000800003f */
[----:B--2---:R-:W-:-:S13]  /*ac00*/  LOP3.LUT P0, RZ, R5, 0x1f, RZ, 0xc0, !PT ;  /* 0x0000001f05ff7812 */ /* 0x004fda000780c0ff */
[----:B---3--:R-:W-:Y:S05]  /*ac10*/  @!P0 BRA `(.L_x_831) ;  /* 0x0000000000048947 */ /* 0x008fea0003800000 */
[----:B------:R-:W-:Y:S01]  /*ac20*/  BPT.TRAP 0x1 ;  /* 0x000000040000795c */ /* 0x000fe20000300000 */
.L_x_831:
        /* <DEDUP_REMOVED lines=14> */
[----:B------:R-:W-:Y:S01]  /*ad10*/  LOP3.LUT R15, R15, 0x1, RZ, 0x3c, !PT ;  /* 0x000000010f0f7812 */ /* 0x000fe200078e3cff */
[----:B------:R-:W-:-:S02]  /*ad20*/  UIADD3 UR40, UR8, 0x24100, URZ ;  /* 0x0002410008287890 */ /* 0x000fc4000fffe03f */
        /* <DEDUP_REMOVED lines=36> */
.L_x_821:
[----:B------:R-:W-:Y:S05]  /*af70*/  WARPSYNC.ALL ;  /* 0x0000000000007948 */ /* 0x000fea0003800000 */
[----:B------:R-:W-:-:S13]  /*af80*/  ELECT P0, URZ, PT ;  /* 0x00000000003f782f */ /* 0x000fda0003800000 */
[----:B------:R-:W-:Y:S05]  /*af90*/  @!P0 BRA `(.L_x_800) ;  /* 0x0000000000708947 */ /* 0x000fea0003800000 */
[----:B------:R-:W-:-:S04]  /*afa0*/  LOP3.LUT R0, R0, 0x2, RZ, 0xfc, !PT ;  /* 0x0000000200007812 */ /* 0x000fc800078efcff */
[----:B------:R-:W-:-:S13]  /*afb0*/  ISETP.NE.AND P1, PT, R0, 0x3, PT ;  /* 0x000000030000780c */ /* 0x000fda0003f25270 */
[----:B------:R-:W-:Y:S05]  /*afc0*/  @!P1 BRA `(.L_x_832) ;  /* 0x0000000000049947 */ /* 0x000fea0003800000 */
[----:B------:R-:W-:Y:S01]  /*afd0*/  BPT.TRAP 0x1 ;  /* 0x000000040000795c */ /* 0x000fe20000300000 */
.L_x_832:
        /* <DEDUP_REMOVED lines=8> */
.L_x_842:
        /* <DEDUP_REMOVED lines=9> */
.L_x_843:
[----:B------:R-:W-:Y:S05]  /*b0f0*/  @!P1 BRA `(.L_x_835) ;  /* 0x0000000000049947 */ /* 0x000fea0003800000 */
[----:B------:R-:W-:Y:S01]  /*b100*/  BPT.TRAP 0x1 ;  /* 0x000000040000795c */ /* 0x000fe20000300000 */
.L_x_835:
[----:B------:R-:W-:-:S07]  /*b110*/  SHF.L.U32 R15, R15, 0x1f, RZ ;  /* 0x0000001f0f0f7819 */ /* 0x000fce00000006ff */
.L_x_836:
[----:B--2---:R2:W3:Y:S02]  /*b120*/  SYNCS.PHASECHK.TRANS64.TRYWAIT P0, [R4+URZ+0x31838], R15 ;  /* 0x0318380f040075a7 */ /* 0x0044e4000800017f */
[----:B---3--:R-:W-:Y:S05]  /*b130*/  @!P0 NANOSLEEP.SYNCS 0x989680 ;  /* 0x009896800000895d */ /* 0x008fea0003900000 */
[----:B------:R-:W3:Y:S02]  /*b140*/  @!P0 SYNCS.PHASECHK.TRANS64 P0, [R4+URZ+0x31838], R15 ;  /* 0x0318380f040085a7 */ /* 0x000ee4000800007f */
[----:B---3--:R-:W-:Y:S05]  /*b150*/  @!P0 BRA `(.L_x_836) ;  /* 0xfffffffc00f08947 */ /* 0x008fea000383ffff */
.L_x_800:
[----:B------:R-:W-:Y:S05]  /*b160*/  BSYNC B0 ;  /* 0x0000000000007941 */ /* 0x000fea0003800000 */
.L_x_795:
[----:B------:R-:W-:Y:S05]  /*b170*/  EXIT ;  /* 0x000000000000794d */ /* 0x000fea0003800000 */
.L_x_803:
[----:B-1----:R1:W2:Y:S02]  /*b180*/  SYNCS.PHASECHK.TRANS64.TRYWAIT P0, [R17+URZ+0x31800], R10 ;  /* 0x0318000a110075a7 */ /* 0x0022a4000800017f */
[----:B--2---:R-:W-:Y:S05]  /*b190*/  @!P0 NANOSLEEP.SYNCS 0x989680 ;  /* 0x009896800000895d */ /* 0x004fea0003900000 */
[----:B------:R-:W2:Y:S02]  /*b1a0*/  @!P0 SYNCS.PHASECHK.TRANS64 P0, [R17+URZ+0x31800], R10 ;  /* 0x0318000a110085a7 */ /* 0x000ea4000800007f */
[----:B--2---:R-:W-:Y:S05]  /*b1b0*/  @!P0 BRA `(.L_x_803) ;  /* 0xfffffffc00f08947 */ /* 0x004fea000383ffff */
[----:B------:R-:W-:Y:S05]  /*b1c0*/  BRA `(.L_x_802) ;  /* 0xffffff5c00ac7947 */ /* 0x000fea000383ffff */
.L_x_807:
[----:B--2---:R2:W3:Y:S02]  /*b1d0*/  SYNCS.PHASECHK.TRANS64.TRYWAIT P1, [R16+URZ+0x31810], R9 ;  /* 0x03181009100075a7 */ /* 0x0044e4000802017f */
[----:B---3--:R-:W-:Y:S05]  /*b1e0*/  @!P1 NANOSLEEP.SYNCS 0x989680 ;  /* 0x009896800000995d */ /* 0x008fea0003900000 */
[----:B------:R-:W3:Y:S02]  /*b1f0*/  @!P1 SYNCS.PHASECHK.TRANS64 P1, [R16+URZ+0x31810], R9 ;  /* 0x03181009100095a7 */ /* 0x000ee4000802007f */
[----:B---3--:R-:W-:Y:S05]  /*b200*/  @!P1 BRA `(.L_x_807) ;  /* 0xfffffffc00f09947 */ /* 0x008fea000383ffff */
[----:B------:R-:W-:Y:S05]  /*b210*/  BRA `(.L_x_806) ;  /* 0xffffff6800087947 */ /* 0x000fea000383ffff */
.L_x_811:
[----:B----4-:R4:W1:Y:S02]  /*b220*/  SYNCS.PHASECHK.TRANS64.TRYWAIT P1, [R17+URZ+0x31830], R10 ;  /* 0x0318300a110075a7 */ /* 0x010864000802017f */
[----:B-1----:R-:W-:Y:S05]  /*b230*/  @!P1 NANOSLEEP.SYNCS 0x989680 ;  /* 0x009896800000995d */ /* 0x002fea0003900000 */
[----:B------:R-:W1:Y:S02]  /*b240*/  @!P1 SYNCS.PHASECHK.TRANS64 P1, [R17+URZ+0x31830], R10 ;  /* 0x0318300a110095a7 */ /* 0x000e64000802007f */
[----:B-1----:R-:W-:Y:S05]  /*b250*/  @!P1 BRA `(.L_x_811) ;  /* 0xfffffffc00f09947 */ /* 0x002fea000383ffff */
[----:B------:R-:W-:Y:S05]  /*b260*/  BRA `(.L_x_810) ;  /* 0xffffff8400087947 */ /* 0x000fea000383ffff */
.L_x_822:
[----:B-1----:R1:W2:Y:S02]  /*b270*/  SYNCS.PHASECHK.TRANS64.TRYWAIT P1, [R7+URZ+0x31820], R6 ;  /* 0x03182006070075a7 */ /* 0x0022a4000802017f */
[----:B--2---:R-:W-:Y:S05]  /*b280*/  @!P1 NANOSLEEP.SYNCS 0x989680 ;  /* 0x009896800000995d */ /* 0x004fea0003900000 */
[----:B------:R-:W2:Y:S02]  /*b290*/  @!P1 SYNCS.PHASECHK.TRANS64 P1, [R7+URZ+0x31820], R6 ;  /* 0x03182006070095a7 */ /* 0x000ea4000802007f */
[----:B--2---:R-:W-:Y:S05]  /*b2a0*/  @!P1 BRA `(.L_x_822) ;  /* 0xfffffffc00f09947 */ /* 0x004fea000383ffff */
[----:B------:R-:W-:Y:S05]  /*b2b0*/  BRA `(.L_x_837) ;  /* 0xffffffe8003c7947 */ /* 0x000fea000383ffff */
.L_x_825:
[----:B-1----:R1:W2:Y:S02]  /*b2c0*/  SYNCS.PHASECHK.TRANS64.TRYWAIT P1, [R7+URZ+0x31838], R10 ;  /* 0x0318380a070075a7 */ /* 0x0022a4000802017f */
[----:B--2---:R-:W-:Y:S05]  /*b2d0*/  @!P1 NANOSLEEP.SYNCS 0x989680 ;  /* 0x009896800000995d */ /* 0x004fea0003900000 */
[----:B------:R-:W2:Y:S02]  /*b2e0*/  @!P1 SYNCS.PHASECHK.TRANS64 P1, [R7+URZ+0x31838], R10 ;  /* 0x0318380a070095a7 */ /* 0x000ea4000802007f */
[----:B--2---:R-:W-:Y:S05]  /*b2f0*/  @!P1 BRA `(.L_x_825) ;  /* 0xfffffffc00f09947 */ /* 0x004fea000383ffff */
[----:B------:R-:W-:Y:S05]  /*b300*/  BRA `(.L_x_838) ;  /* 0xfffffff000507947 */ /* 0x000fea000383ffff */
.L_x_827:
[----:B------:R-:W-:-:S07]  /*b310*/  SHF.L.U32 R20, R14, 0x1f, RZ ;  /* 0x0000001f0e147819 */ /* 0x000fce00000006ff */
.L_x_839:
[----:B-1----:R1:W2:Y:S02]  /*b320*/  SYNCS.PHASECHK.TRANS64.TRYWAIT P1, [R19+URZ+0x31820], R20 ;  /* 0x03182014130075a7 */ /* 0x0022a4000802017f */
[----:B--2---:R-:W-:Y:S05]  /*b330*/  @!P1 NANOSLEEP.SYNCS 0x989680 ;  /* 0x009896800000995d */ /* 0x004fea0003900000 */
[----:B------:R-:W2:Y:S02]  /*b340*/  @!P1 SYNCS.PHASECHK.TRANS64 P1, [R19+URZ+0x31820], R20 ;  /* 0x03182014130095a7 */ /* 0x000ea4000802007f */
[----:B--2---:R-:W-:Y:S05]  /*b350*/  @!P1 BRA `(.L_x_839) ;  /* 0xfffffffc00f09947 */ /* 0x004fea000383ffff */
[----:B------:R-:W-:Y:S05]  /*b360*/  BRA `(.L_x_840) ;  /* 0xfffffff4001c7947 */ /* 0x000fea000383ffff */
.L_x_830:
[----:B-1----:R1:W2:Y:S02]  /*b370*/  SYNCS.PHASECHK.TRANS64.TRYWAIT P1, [R7+URZ+0x31838], R4 ;  /* 0x03183804070075a7 */ /* 0x0022a4000802017f */
[----:B--2---:R-:W-:Y:S05]  /*b380*/  @!P1 NANOSLEEP.SYNCS 0x989680 ;  /* 0x009896800000995d */ /* 0x004fea0003900000 */
[----:B------:R-:W2:Y:S02]  /*b390*/  @!P1 SYNCS.PHASECHK.TRANS64 P1, [R7+URZ+0x31838], R4 ;  /* 0x03183804070095a7 */ /* 0x000ea4000802007f */
[----:B--2---:R-:W-:Y:S05]  /*b3a0*/  @!P1 BRA `(.L_x_830) ;  /* 0xfffffffc00f09947 */ /* 0x004fea000383ffff */
[----:B------:R-:W-:Y:S05]  /*b3b0*/  BRA `(.L_x_841) ;  /* 0xfffffff800007947 */ /* 0x000fea000383ffff */
.L_x_833:
[----:B-1----:R1:W2:Y:S02]  /*b3c0*/  SYNCS.PHASECHK.TRANS64.TRYWAIT P0, [R3+URZ], R2 ;  /* 0x00000002030075a7 */ /* 0x0022a4000800017f */
[----:B--2---:R-:W-:Y:S05]  /*b3d0*/  @!P0 NANOSLEEP.SYNCS 0x989680 ;  /* 0x009896800000895d */ /* 0x004fea0003900000 */
[----:B------:R-:W2:Y:S02]  /*b3e0*/  @!P0 SYNCS.PHASECHK.TRANS64 P0, [R3+URZ], R2 ;  /* 0x00000002030085a7 */ /* 0x000ea4000800007f */
[----:B--2---:R-:W-:Y:S05]  /*b3f0*/  @!P0 BRA `(.L_x_833) ;  /* 0xfffffffc00f08947 */ /* 0x004fea000383ffff */
[----:B------:R-:W-:Y:S05]  /*b400*/  BRA `(.L_x_842) ;  /* 0xfffffffc00147947 */ /* 0x000fea000383ffff */
.L_x_834:
[----:B-1----:R1:W2:Y:S02]  /*b410*/  SYNCS.PHASECHK.TRANS64.TRYWAIT P0, [R17+URZ], R0 ;  /* 0x00000000110075a7 */ /* 0x0022a4000800017f */
[----:B--2---:R-:W-:Y:S05]  /*b420*/  @!P0 NANOSLEEP.SYNCS 0x989680 ;  /* 0x009896800000895d */ /* 0x004fea0003900000 */
[----:B------:R-:W2:Y:S02]  /*b430*/  @!P0 SYNCS.PHASECHK.TRANS64 P0, [R17+URZ], R0 ;  /* 0x00000000110085a7 */ /* 0x000ea4000800007f */
[----:B--2---:R-:W-:Y:S05]  /*b440*/  @!P0 BRA `(.L_x_834) ;  /* 0xfffffffc00f08947 */ /* 0x004fea000383ffff */
[----:B------:R-:W-:Y:S05]  /*b450*/  BRA `(.L_x_843) ;  /* 0xfffffffc00247947 */ /* 0x000fea000383ffff */
.L_x_844:
        /* <DEDUP_REMOVED lines=10> */
.L_x_2206:


//--------------------- .text._ZN7cutlass13device_kernelIN5flash11enable_sm90INS1_16FlashAttnBwdSm90INS1_25CollectiveMainloopBwdSm90ILi2ELi1ELi1EN4cute5tupleIJNS5_1CILi1EEES8_S8_EEENS6_IJNS7_ILi64EEENS7_ILi80EEENS7_ILi256EEEEEENS_10bfloat16_tEfNS_4arch4Sm90ELb1ELb0ELb1ELb1ELb0ELb0ELb1ELb1ELi2ELi1ELi1ELi1ELb0EEENS1_21CollectiveEpilogueBwdISD_SE_SG_Li256ELb1ELb1ELi2EEENS1_25SingleTileBwdLPTSchedulerILb1ELi80ELb0EEEEEEEEEvNT_6ParamsE --------------------------
	.section	.text._ZN7cutlass13device_kernelIN5flash11enable_sm90INS1_16FlashAttnBwdSm90INS1_25CollectiveMainloopBwdSm90ILi2ELi1ELi1EN4cute5tupleIJNS5_1CILi1EEES8_S8_EEENS6_IJNS7_ILi64EEENS7_ILi80EEENS7_ILi256EEEEEENS_10bfloat16_tEfNS_4arch4Sm90ELb1ELb0ELb1ELb1ELb0ELb0ELb1ELb1ELi2ELi1ELi1ELi1ELb0EEENS1_21CollectiveEpilogueBwdISD_SE_SG_Li256ELb1ELb1ELi2EEENS1_25SingleTileBwdLPTSchedulerILb1ELi80ELb0EEEEEEEEEvNT_6ParamsE,"ax",@progbits
	.align	128
.text._ZN7cutlass13device_kernelIN5flash11enable_sm90INS1_16FlashAttnBwdSm90INS1_25CollectiveMainloopBwdSm90ILi2ELi1ELi1EN4cute5tupleIJNS5_1CILi1EEES8_S8_EEENS6_IJNS7_ILi64EEENS7_ILi80EEENS7_ILi256EEEEEENS_10bfloat16_tEfNS_4arch4Sm90ELb1ELb0ELb1ELb1ELb0ELb0ELb1ELb1ELi2ELi1ELi1ELi1ELb0EEENS1_21CollectiveEpilogueBwdISD_SE_SG_Li256ELb1ELb1ELi2EEENS1_25SingleTileBwdLPTSchedulerILb1ELi80ELb0EEEEEEEEEvNT_6ParamsE:
        .type           _ZN7cutlass13device_kernelIN5flash11enable_sm90INS1_16FlashAttnBwdSm90INS1_25CollectiveMainloopBwdSm90ILi2ELi1ELi1EN4cute5tupleIJNS5_1CILi1EEES8_S8_EEENS6_IJNS7_ILi64EEENS7_ILi80EEENS7_ILi256EEEEEENS_10bfloat16_tEfNS_4arch4Sm90ELb1ELb0ELb1ELb1ELb0ELb0ELb1ELb1ELi2ELi1ELi1ELi1ELb0EEENS1_21CollectiveEpilogueBwdISD_SE_SG_Li256ELb1ELb1ELi2EEENS1_25SingleTileBwdLPTSchedulerILb1ELi80ELb0EEEEEEEEEvNT_6ParamsE,@function
        .size           _ZN7cutlass13device_kernelIN5flash11enable_sm90INS1_16FlashAttnBwdSm90INS1_25CollectiveMainloopBwdSm90ILi2ELi1ELi1EN4cute5tupleIJNS5_1CILi1EEES8_S8_EEENS6_IJNS7_ILi64EEENS7_ILi80EEENS7_ILi256EEEEEENS_10bfloat16_tEfNS_4arch4Sm90ELb1ELb0ELb1ELb1ELb0ELb0ELb1ELb1ELi2ELi1ELi1ELi1ELb0EEENS1_21CollectiveEpilogueBwdISD_SE_SG_Li256ELb1ELb1ELi2EEENS1_25SingleTileBwdLPTSchedulerILb1ELi80ELb0EEEEEEEEEvNT_6ParamsE,(.L_x_2207 - _ZN7cutlass13device_kernelIN5flash11enable_sm90INS1_16FlashAttnBwdSm90INS1_25CollectiveMainloopBwdSm90ILi2ELi1ELi1EN4cute5tupleIJNS5_1CILi1EEES8_S8_EEENS6_IJNS7_ILi64EEENS7_ILi80EEENS7_ILi256EEEEEENS_10bfloat16_tEfNS_4arch4Sm90ELb1ELb0ELb1ELb1ELb0ELb0ELb1ELb1ELi2ELi1ELi1ELi1ELb0EEENS1_21CollectiveEpilogueBwdISD_SE_SG_Li256ELb1ELb1ELi2EEENS1_25SingleTileBwdLPTSchedulerILb1ELi80ELb0EEEEEEEEEvNT_6ParamsE)
        .other          _ZN7cutlass13device_kernelIN5flash11enable_sm90INS1_16FlashAttnBwdSm90INS1_25CollectiveMainloopBwdSm90ILi2ELi1ELi1EN4cute5tupleIJNS5_1CILi1EEES8_S8_EEENS6_IJNS7_ILi64EEENS7_ILi80EEENS7_ILi256EEEEEENS_10bfloat16_tEfNS_4arch4Sm90ELb1ELb0ELb1ELb1ELb0ELb0ELb1ELb1ELi2ELi1ELi1ELi1ELb0EEENS1_21CollectiveEpilogueBwdISD_SE_SG_Li256ELb1ELb1ELi2EEENS1_25SingleTileBwdLPTSchedulerILb1ELi80ELb0EEEEEEEEEvNT_6ParamsE,@"STO_CUDA_ENTRY STV_DEFAULT"
_ZN7cutlass13device_kernelIN5flash11enable_sm90INS1_16FlashAttnBwdSm90INS1_25CollectiveMainloopBwdSm90ILi2ELi1ELi1EN4cute5tupleIJNS5_1CILi1EEES8_S8_EEENS6_IJNS7_ILi64EEENS7_ILi80EEENS7_ILi256EEEEEENS_10bfloat16_tEfNS_4arch4Sm90ELb1ELb0ELb1ELb1ELb0ELb0ELb1ELb1ELi2ELi1ELi1ELi1ELb0EEENS1_21CollectiveEpilogueBwdISD_SE_SG_Li256ELb1ELb1ELi2EEENS1_25SingleTileBwdLPTSchedulerILb1ELi80ELb0EEEEEEEEEvNT_6ParamsE:
        /* <DEDUP_REMOVED lines=24> */
.L_x_846:
[----:B------:R-:W-:Y:S05]  /*0180*/  BSYNC B0 ;  /* 0x0000000000007941 */ /* 0x000fea0003800000 */
.L_x_845:
        /* <DEDUP_REMOVED lines=19> */
[----:B------:R0:W-:Y:S01]  /*02c0*/  STL [R1+0x14], R2 ;  /* 0x0000140201007387 */ /* 0x0001e20000100800 */
        /* <DEDUP_REMOVED lines=19> */
.L_x_847:
        /* <DEDUP_REMOVED lines=20> */
.L_x_848:
[----:B------:R-:W-:Y:S01]  /*0540*/  PLOP3.LUT P0, PT, PT, PT, UP0, 0x80, 0x0 ;  /* 0x000000000000781c */ /* 0x000fe20003f0f008 */
[----:B------:R-:W-:Y:S01]  /*0550*/  NOP ;  /* 0x0000000000007918 */ /* 0x000fe20000000000 */
[----:B------:R-:W-:Y:S01]  /*0560*/  BSSY B0, `(.L_x_849) ;  /* 0x0000f55000007945 */ /* 0x000fe20003800000 */
[----:B------:R-:W-:Y:S01]  /*0570*/  LOP3.LUT R11, R21, 0x7f, RZ, 0xc0, !PT ;  /* 0x0000007f150b7812 */ /* 0x000fe200078ec0ff */
[----:B01234-:R-:W-:Y:S09]  /*0580*/  BAR.SYNC.DEFER_BLOCKING 0x0 ;  /* 0x0000000000007b1d */ /* 0x01fff20000010000 */
[----:B------:R-:W-:Y:S05]  /*0590*/  @!P0 BRA `(.L_x_850) ;  /* 0x000000cc00fc8947 */ /* 0x000fea0003800000 */
.L_x_851:
[----:B------:R-:W-:-:S08]  /*05a0*/  NOP ;  /* 0x0000000000007918 */ /* 0x000fd00000000000 */
[----:B------:R-:W0:Y:S02]  /*05b0*/  USETMAXREG.TRY_ALLOC.CTAPOOL UP0, 0xf0 ;  /* 0x000000f0000079c8 */ /* 0x000e240008000600 */
[----:B0-----:R-:W-:-:S13]  /*05c0*/  PLOP3.LUT P0, PT, PT, PT, UP0, 0x80, 0x0 ;  /* 0x000000000000781c */ /* 0x001fda0003f0f008 */
[----:B------:R-:W-:Y:S05]  /*05d0*/  @!P0 BRA `(.L_x_851) ;  /* 0xfffffffc00f08947 */ /* 0x000fea000383ffff */
[----:B------:R-:W0:Y:S01]  /*05e0*/  S2UR UR7, SR_CTAID.X ;  /* 0x00000000000779c3 */ /* 0x000e220000002500 */
[----:B------:R-:W-:Y:S02]  /*05f0*/  ULDC UR8, c[0x0][0x8d0] ;  /* 0x0002340000087ab9 */ /* 0x000fe40000000800 */
[----:B------:R-:W-:-:S05]  /*0600*/  UISETP.NE.AND UP0, UPT, UR8, 0x1, UPT ;  /* 0x000000010800788c */ /* 0x000fca000bf05270 */
[----:B------:R-:W1:Y:S06]  /*0610*/  LDC R0, c[0x0][0x8e8] ;  /* 0x00023a00ff007b82 */ /* 0x000e6c0000000800 */
[----:B------:R-:W-:Y:S01]  /*0620*/  @UP0 ULDC UR4, c[0x0][0x8d4] ;  /* 0x0002350000040ab9 */ /* 0x000fe20000000800 */
[----:B------:R-:W-:Y:S01]  /*0630*/  @UP0 ULDC UR9, c[0x0][0x8d8] ;  /* 0x0002360000090ab9 */ /* 0x000fe20000000800 */
[----:B0-----:R-:W-:Y:S02]  /*0640*/  UIMAD.WIDE.U32 UR4, UR7, UR4, URZ ;  /* 0x00000004070472a5 */ /* 0x001fe4000f8e003f */
[----:B------:R-:W-:-:S02]  /*0650*/  UMOV UR6, UR7 ;  /* 0x0000000700067c82 */ /* 0x000fc40008000000 */
[----:B------:R-:W-:-:S04]  /*0660*/  @UP0 USHF.R.U32.HI UR6, URZ, UR9, UR5 ;  /* 0x000000093f060299 */ /* 0x000fc80008011605 */
[----:B------:R-:W-:Y:S02]  /*0670*/  UIADD3 UR4, -UR6, URZ, URZ ;  /* 0x0000003f06047290 */ /* 0x000fe4000fffe13f */
[----:B-1----:R-:W-:Y:S02]  /*0680*/  ISETP.LE.AND P0, PT, R0, UR6, PT ;  /* 0x0000000600007c0c */ /* 0x002fe4000bf03270 */
        /* <DEDUP_REMOVED lines=9> */
[----:B------:R-:W-:-:S04]  /*0720*/  IMAD.U32 R2, RZ, RZ, UR11 ;  /* 0x0000000bff027e24 */ /* 0x000fc8000f8e00ff */
[----:B------:R-:W-:Y:S01]  /*0730*/  IMAD.U32 R0, RZ, RZ, UR4 ;  /* 0x00000004ff007e24 */ /* 0x000fe2000f8e00ff */
[----:B------:R0:W-:Y:S01]  /*0740*/  STL [R1+0xc], R2 ;  /* 0x00000c0201007387 */ /* 0x0001e20000100800 */
[----:B------:R-:W-:Y:S05]  /*0750*/  BRA `(.L_x_853) ;  /* 0x0000000000287947 */ /* 0x000fea0003800000 */
.L_x_852:
        /* <DEDUP_REMOVED lines=9> */
[----:B------:R1:W-:Y:S06]  /*07f0*/  STL [R1+0xc], R2 ;  /* 0x00000c0201007387 */ /* 0x0003ec0000100800 */
.L_x_853:
[----:B01----:R-:W0:Y:S01]  /*0800*/  LDC R2, c[0x0][0x8b8] ;  /* 0x00022e00ff027b82 */ /* 0x003e220000000800 */
[----:B------:R-:W-:Y:S01]  /*0810*/  IADD3 R0, -R0, UR10, RZ ;  /* 0x0000000a00007c10 */ /* 0x000fe2000fffe1ff */
[----:B------:R-:W-:Y:S02]  /*0820*/  ULDC.64 UR4, c[0x0][0x8f8] ;  /* 0x00023e0000047ab9 */ /* 0x000fe40000000a00 */
[----:B------:R-:W-:-:S04]  /*0830*/  ISETP.NE.U32.AND P0, PT, RZ, UR4, PT ;  /* 0x00000004ff007c0c */ /* 0x000fc8000bf05070 */
[----:B------:R-:W1:Y:S01]  /*0840*/  LDC R5, c[0x0][0x8c4] ;  /* 0x00023100ff057b82 */ /* 0x000e620000000800 */
[----:B------:R-:W-:Y:S02]  /*0850*/  ISETP.NE.AND.EX P0, PT, RZ, UR5, PT, P0 ;  /* 0x00000005ff007c0c */ /* 0x000fe4000bf05300 */
[----:B0-----:R-:W-:Y:S01]  /*0860*/  ISETP.NE.AND P1, PT, R2, 0x1, PT ;  /* 0x000000010200780c */ /* 0x001fe20003f25270 */
[----:B-1----:R-:W-:-:S04]  /*0870*/  IMAD R4, R5, UR6, R0 ;  /* 0x0000000605047c24 */ /* 0x002fc8000f8e0200 */
[----:B------:R-:W-:-:S08]  /*0880*/  IMAD.MOV.U32 R5, RZ, RZ, R4 ;  /* 0x000000ffff057224 */ /* 0x000fd000078e0004 */
[----:B------:R-:W0:Y:S08]  /*0890*/  @P1 LDC R3, c[0x0][0x8bc] ;  /* 0x00022f00ff031b82 */ /* 0x000e300000000800 */
[----:B------:R-:W1:Y:S01]  /*08a0*/  @P1 LDC R7, c[0x0][0x8c0] ;  /* 0x00023000ff071b82 */ /* 0x000e620000000800 */
[----:B0-----:R-:W-:-:S05]  /*08b0*/  @P1 IMAD.HI.U32 R0, R4, R3, RZ ;  /* 0x0000000304001227 */ /* 0x001fca00078e00ff */
[----:B-1----:R-:W-:-:S05]  /*08c0*/  @P1 SHF.R.U32.HI R5, RZ, R7, R0 ;  /* 0x00000007ff051219 */ /* 0x002fca0000011600 */
[----:B------:R-:W-:-:S04]  /*08d0*/  IMAD.MOV R3, RZ, RZ, -R5 ;  /* 0x000000ffff037224 */ /* 0x000fc800078e0a05 */
[----:B------:R-:W-:-:S05]  /*08e0*/  IMAD R10, R2, R3, R4 ;  /* 0x00000003020a7224 */ /* 0x000fca00078e0204 */
[----:B------:R0:W-:Y:S01]  /*08f0*/  STL [R1+0x8], R10 ;  /* 0x0000080a01007387 */ /* 0x0001e20000100800 */
[----:B------:R-:W-:Y:S05]  /*0900*/  @!P0 BRA `(.L_x_854) ;  /* 0x0000000000148947 */ /* 0x000fea0003800000 */
[----:B------:R-:W1:Y:S01]  /*0910*/  LDC.64 R2, c[0x0][0x8f8] ;  /* 0x00023e00ff027b82 */ /* 0x000e620000000a00 */
[----:B------:R-:W-:Y:S01]  /*0920*/  ULDC.64 UR4, c[0x0][0x208] ;  /* 0x0000820000047ab9 */ /* 0x000fe20000000a00 */
[----:B-1----:R-:W-:-:S05]  /*0930*/  IMAD.WIDE R2, R5, 0x4, R2 ;  /* 0x0000000405027825 */ /* 0x002fca00078e0202 */
[----:B------:R2:W5:Y:S01]  /*0940*/  LDG.E R0, desc[UR4][R2.64] ;  /* 0x0000000402007981 */ /* 0x000562000c1e1900 */
[----:B------:R-:W-:Y:S05]  /*0950*/  BRA `(.L_x_855) ;  /* 0x0000000000307947 */ /* 0x000fea0003800000 */
.L_x_854:
        /* <DEDUP_REMOVED lines=11> */
.L_x_856:
[----:B------:R-:W1:Y:S02]  /*0a10*/  LDC R0, c[0x0][0x8ec] ;  /* 0x00023b00ff007b82 */ /* 0x000e640000000800 */
.L_x_855:
[----:B------:R-:W3:Y:S01]  /*0a20*/  LDL R8, [R1+0xc] ;  /* 0x00000c0001087983 */ /* 0x000ee20000100800 */
[----:B-1---5:R-:W-:-:S04]  /*0a30*/  VIADD R0, R0, 0x4f ;  /* 0x0000004f00007836 */ /* 0x022fc80000000000 */
[----:B------:R-:W-:-:S05]  /*0a40*/  IMAD.HI R0, R0, 0x66666667, RZ ;  /* 0x6666666700007827 */ /* 0x000fca00078e02ff */
[----:B--2---:R-:W-:-:S04]  /*0a50*/  SHF.R.U32.HI R3, RZ, 0x1f, R0 ;  /* 0x0000001fff037819 */ /* 0x004fc80000011600 */
[----:B------:R-:W-:Y:S02]  /*0a60*/  LEA.HI.SX32 R3, R0, R3, 0x1b ;  /* 0x0000000300037211 */ /* 0x000fe400078fdaff */
[----:B---3--:R-:W-:-:S13]  /*0a70*/  R2UR UR4, R8 ;  /* 0x00000000080472ca */ /* 0x008fda00000e0000 */
[----:B------:R-:W-:-:S04]  /*0a80*/  ISETP.LE.AND P0, PT, R3, UR4, PT ;  /* 0x0000000403007c0c */ /* 0x000fc8000bf03270 */
        /* <DEDUP_REMOVED lines=8> */
[----:B------:R-:W-:Y:S02]  /*0b10*/  ISETP.NE.AND.EX P0, PT, R5, RZ, PT, P0 ;  /* 0x000000ff0500720c */ /* 0x000fe40003f05300 */
[----:B--2---:R-:W-:-:S04]  /*0b20*/  ISETP.NE.U32.AND P1, PT, R6, RZ, PT ;  /* 0x000000ff0600720c */ /* 0x004fc80003f25070 */
[----:B------:R-:W-:Y:S01]  /*0b30*/  ISETP.NE.AND.EX P1, PT, R7, RZ, PT, P1 ;  /* 0x000000ff0700720c */ /* 0x000fe20003f25310 */
[----:B---3--:R-:W-:-:S06]  /*0b40*/  IMAD.WIDE R6, R236, 0x4, R2 ;  /* 0x00000004ec067825 */ /* 0x008fcc00078e0202 */
[----:B------:R-:W1:Y:S06]  /*0b50*/  @P0 LDC.64 R4, c[0x0][0x780] ;  /* 0x0001e000ff040b82 */ /* 0x000e6c0000000a00 */
[----:B------:R-:W2:Y:S01]  /*0b60*/  @P1 LDG.E R9, desc[UR4][R6.64] ;  /* 0x0000000406091981 */ /* 0x000ea2000c1e1900 */
[----:B-1----:R-:W-:-:S06]  /*0b70*/  @P0 IMAD.WIDE R2, R236, 0x4, R4 ;  /* 0x00000004ec020825 */ /* 0x002fcc00078e0204 */
[----:B------:R-:W3:Y:S01]  /*0b80*/  @P0 LDG.E R2, desc[UR4][R2.64] ;  /* 0x0000000402020981 */ /* 0x000ee2000c1e1900 */
[----:B------:R-:W-:Y:S02]  /*0b90*/  ULDC.64 UR4, c[0x0][0x788] ;  /* 0x0001e20000047ab9 */ /* 0x000fe40000000a00 */
[----:B------:R-:W-:Y:S01]  /*0ba0*/  ISETP.NE.U32.AND P2, PT, RZ, UR4, PT ;  /* 0x00000004ff007c0c */ /* 0x000fe2000bf45070 */
[----:B------:R-:W-:-:S03]  /*0bb0*/  ULDC UR4, c[0x0][0x280] ;  /* 0x0000a00000047ab9 */ /* 0x000fc60000000800 */
[----:B------:R-:W-:Y:S01]  /*0bc0*/  ISETP.NE.AND.EX P2, PT, RZ, UR5, PT, P2 ;  /* 0x00000005ff007c0c */ /* 0x000fe2000bf45320 */
[----:B--2---:R-:W-:-:S05]  /*0bd0*/  @P1 IMAD R9, R236, 0x40, R9 ;  /* 0x00000040ec091824 */ /* 0x004fca00078e0209 */
[----:B------:R-:W-:-:S04]  /*0be0*/  @P1 SHF.R.S32.HI R0, RZ, 0x1f, R9 ;  /* 0x0000001fff001819 */ /* 0x000fc80000011409 */
[----:B------:R-:W-:Y:S01]  /*0bf0*/  @P1 LEA.HI R9, R0, R9, RZ, 0x6 ;  /* 0x0000000900091211 */ /* 0x000fe200078f30ff */
[----:B------:R-:W-:-:S04]  /*0c00*/  IMAD.MOV.U32 R0, RZ, RZ, RZ ;  /* 0x000000ffff007224 */ /* 0x000fc800078e00ff */
[----:B------:R-:W-:Y:S01]  /*0c10*/  @P1 IMAD.SHL.U32 R9, R9, 0x100, RZ ;  /* 0x0000010009091824 */ /* 0x000fe200078e00ff */
[----:B---3--:R-:W-:Y:S01]  /*0c20*/  @P0 R2UR UR4, R2 ;  /* 0x00000000020402ca */ /* 0x008fe200000e0000 */
[----:B------:R-:W-:-:S14]  /*0c30*/  @P0 BRA `(.L_x_858) ;  /* 0x00000000001c0947 */ /* 0x000fdc0003800000 */
[----:B------:R-:W-:Y:S05]  /*0c40*/  @!P1 BRA `(.L_x_858) ;  /* 0x0000000000189947 */ /* 0x000fea0003800000 */
[----:B------:R-:W-:Y:S02]  /*0c50*/  ULDC.64 UR4, c[0x0][0x208] ;  /* 0x0000820000047ab9 */ /* 0x000fe40000000a00 */
[----:B------:R-:W2:Y:S04]  /*0c60*/  LDG.E R3, desc[UR4][R6.64] ;  /* 0x0000000406037981 */ /* 0x000ea8000c1e1900 */
[----:B------:R-:W3:Y:S01]  /*0c70*/  LDG.E R2, desc[UR4][R6.64+0x4] ;  /* 0x0000040406027981 */ /* 0x000ee2000c1e1900 */
[----:B--2---:R-:W-:Y:S02]  /*0c80*/  R2UR UR5, R3 ;  /* 0x00000000030572ca */ /* 0x004fe400000e0000 */
[----:B---3--:R-:W-:-:S13]  /*0c90*/  R2UR UR4, R2 ;  /* 0x00000000020472ca */ /* 0x008fda00000e0000 */
[----:B------:R-:W-:-:S12]  /*0ca0*/  UIADD3 UR4, -UR5, UR4, URZ ;  /* 0x0000000405047290 */ /* 0x000fd8000fffe13f */
.L_x_858:
[----:B------:R-:W-:Y:S01]  /*0cb0*/  SHF.R.S32.HI R2, RZ, 0x1f, R10 ;  /* 0x0000001fff027819 */ /* 0x000fe2000001140a */
[----:B------:R-:W-:Y:S01]  /*0cc0*/  ULDC UR5, c[0x0][0x290] ;  /* 0x0000a40000057ab9 */ /* 0x000fe20000000800 */
[----:B------:R-:W-:-:S03]  /*0cd0*/  @P1 LOP3.LUT R0, R9, 0xffffc000, RZ, 0xc0, !PT ;  /* 0xffffc00009001812 */ /* 0x000fc600078ec0ff */
[----:B------:R1:W-:Y:S01]  /*0ce0*/  STL [R1+0x10], R2 ;  /* 0x0000100201007387 */ /* 0x0003e20000100800 */
[----:B------:R-:W-:Y:S05]  /*0cf0*/  @!P2 BRA `(.L_x_859) ;  /* 0x000000000018a947 */ /* 0x000fea0003800000 */
[----:B-1----:R-:W1:Y:S01]  /*0d00*/  LDC.64 R2, c[0x0][0x788] ;  /* 0x0001e200ff027b82 */ /* 0x002e620000000a00 */
[----:B------:R-:W-:Y:S01]  /*0d10*/  ULDC.64 UR6, c[0x0][0x208] ;  /* 0x0000820000067ab9 */ /* 0x000fe20000000a00 */
[----:B-1----:R-:W-:-:S06]  /*0d20*/  IMAD.WIDE R2, R236, 0x4, R2 ;  /* 0x00000004ec027825 */ /* 0x002fcc00078e0202 */
[----:B------:R-:W2:Y:S02]  /*0d30*/  LDG.E R2, desc[UR6][R2.64] ;  /* 0x0000000602027981 */ /* 0x000ea4000c1e1900 */
[----:B--2---:R-:W-:Y:S01]  /*0d40*/  R2UR UR5, R2 ;  /* 0x00000000020572ca */ /* 0x004fe200000e0000 */
[----:B------:R-:W-:-:S14]  /*0d50*/  BRA `(.L_x_860) ;  /* 0x0000000000307947 */ /* 0x000fdc0003800000 */
.L_x_859:
[----:B------:R-:W-:Y:S02]  /*0d60*/  ULDC.64 UR6, c[0x0][0x778] ;  /* 0x0001de0000067ab9 */ /* 0x000fe40000000a00 */
[----:B------:R-:W-:-:S04]  /*0d70*/  ISETP.NE.U32.AND P0, PT, RZ, UR6, PT ;  /* 0x00000006ff007c0c */ /* 0x000fc8000bf05070 */
[----:B------:R-:W-:-:S13]  /*0d80*/  ISETP.NE.AND.EX P0, PT, RZ, UR7, PT, P0 ;  /* 0x00000007ff007c0c */ /* 0x000fda000bf05300 */
[----:B------:R-:W-:Y:S05]  /*0d90*/  @!P0 BRA `(.L_x_860) ;  /* 0x0000000000208947 */ /* 0x000fea0003800000 */
[----:B-1----:R-:W1:Y:S01]  /*0da0*/  LDC.64 R2, c[0x0][0x778] ;  /* 0x0001de00ff027b82 */ /* 0x002e620000000a00 */
[----:B------:R-:W-:Y:S01]  /*0db0*/  ULDC.64 UR6, c[0x0][0x208] ;  /* 0x0000820000067ab9 */ /* 0x000fe20000000a00 */
[----:B-1----:R-:W-:-:S05]  /*0dc0*/  IMAD.WIDE R2, R236, 0x4, R2 ;  /* 0x00000004ec027825 */ /* 0x002fca00078e0202 */
[----:B------:R-:W2:Y:S04]  /*0dd0*/  LDG.E R5, desc[UR6][R2.64] ;  /* 0x0000000602057981 */ /* 0x000ea8000c1e1900 */
[----:B------:R-:W3:Y:S01]  /*0de0*/  LDG.E R4, desc[UR6][R2.64+0x4] ;  /* 0x0000040602047981 */ /* 0x000ee2000c1e1900 */
[----:B--2---:R-:W-:Y:S02]  /*0df0*/  R2UR UR5, R5 ;  /* 0x00000000050572ca */ /* 0x004fe400000e0000 */
[----:B---3--:R-:W-:-:S13]  /*0e00*/  R2UR UR6, R4 ;  /* 0x00000000040672ca */ /* 0x008fda00000e0000 */
[----:B------:R-:W-:-:S12]  /*0e10*/  UIADD3 UR5, -UR5, UR6, URZ ;  /* 0x0000000605057290 */ /* 0x000fd8000fffe13f */
.L_x_860:
[----:B------:R-:W-:Y:S01]  /*0e20*/  R2UR UR9, R8 ;  /* 0x00000000080972ca */ /* 0x000fe200000e0000 */
[----:B------:R-:W-:Y:S01]  /*0e30*/  UIADD3 UR7, -UR5, UR4, URZ ;  /* 0x0000000405077290 */ /* 0x000fe2000fffe13f */
[----:B------:R-:W-:Y:S01]  /*0e40*/  PLOP3.LUT P0, PT, PT, PT, PT, 0x80, 0x0 ;  /* 0x000000000000781c */ /* 0x000fe20003f0f070 */
[----:B------:R-:W-:Y:S01]  /*0e50*/  ULDC UR8, c[0x0][0x74c] ;  /* 0x0001d30000087ab9 */ /* 0x000fe20000000800 */
[----:B------:R-:W-:Y:S01]  /*0e60*/  UIADD3 UR6, UR4, 0x3f, URZ ;  /* 0x0000003f04067890 */ /* 0x000fe2000fffe03f */
        /* <DEDUP_REMOVED lines=8> */
[----:B------:R-:W-:Y:S01]  /*0ef0*/  UIMAD UR7, UR9, 0x50, UR7 ;  /* 0x00000050090778a4 */ /* 0x000fe2000f8e0207 */
[----:B------:R-:W-:Y:S02]  /*0f00*/  CS2R R126, SRZ ;  /* 0x00000000007e7805 */ /* 0x000fe4000001ff00 */
[----:B------:R-:W-:-:S02]  /*0f10*/  CS2R R124, SRZ ;  /* 0x00000000007c7805 */ /* 0x000fc4000001ff00 */
[----:B------:R-:W-:Y:S01]  /*0f20*/  CS2R R122, SRZ ;  /* 0x00000000007a7805 */ /* 0x000fe2000001ff00 */
[----:B------:R-:W-:Y:S01]  /*0f30*/  UIADD3 UR7, UR7, -UR8, URZ ;  /* 0x8000000807077290 */ /* 0x000fe2000fffe03f */
[----:B------:R-:W-:Y:S02]  /*0f40*/  CS2R R120, SRZ ;  /* 0x0000000000787805 */ /* 0x000fe4000001ff00 */
[----:B------:R-:W-:Y:S02]  /*0f50*/  CS2R R86, SRZ ;  /* 0x0000000000567805 */ /* 0x000fe4000001ff00 */
[----:B------:R-:W-:Y:S01]  /*0f60*/  CS2R R84, SRZ ;  /* 0x0000000000547805 */ /* 0x000fe2000001ff00 */
[----:B------:R-:W-:Y:S01]  /*0f70*/  USHF.R.S32.HI UR8, URZ, 0x1f, UR7 ;  /* 0x0000001f3f087899 */ /* 0x000fe20008011407 */
[----:B------:R-:W-:Y:S02]  /*0f80*/  CS2R R82, SRZ ;  /* 0x0000000000527805 */ /* 0x000fe4000001ff00 */
[----:B------:R-:W-:-:S02]  /*0f90*/  CS2R R80, SRZ ;  /* 0x0000000000507805 */ /* 0x000fc4000001ff00 */
[----:B------:R-:W-:Y:S01]  /*0fa0*/  CS2R R118, SRZ ;  /* 0x0000000000767805 */ /* 0x000fe2000001ff00 */
[----:B------:R-:W-:Y:S01]  /*0fb0*/  ULEA.HI UR8, UR8, UR7, URZ, 0x6 ;  /* 0x0000000708087291 */ /* 0x000fe2000f8f303f */
[----:B------:R-:W-:Y:S01]  /*0fc0*/  CS2R R116, SRZ ;  /* 0x0000000000747805 */ /* 0x000fe2000001ff00 */
[----:B------:R-:W-:Y:S01]  /*0fd0*/  USHF.R.S32.HI UR7, URZ, 0x1f, UR6 ;  /* 0x0000001f3f077899 */ /* 0x000fe20008011406 */
[----:B------:R-:W-:Y:S01]  /*0fe0*/  CS2R R114, SRZ ;  /* 0x0000000000727805 */ /* 0x000fe2000001ff00 */
[----:B------:R-:W-:Y:S01]  /*0ff0*/  USHF.R.S32.HI UR8, URZ, 0x6, UR8 ;  /* 0x000000063f087899 */ /* 0x000fe20008011408 */
[----:B------:R-:W-:Y:S01]  /*1000*/  CS2R R112, SRZ ;  /* 0x0000000000707805 */ /* 0x000fe2000001ff00 */
[----:B------:R-:W-:Y:S01]  /*1010*/  ULEA.HI UR7, UR7, UR6, URZ, 0x6 ;  /* 0x0000000607077291 */ /* 0x000fe2000f8f303f */
[----:B------:R-:W-:Y:S01]  /*1020*/  CS2R R78, SRZ ;  /* 0x00000000004e7805 */ /* 0x000fe2000001ff00 */
[----:B------:R-:W-:Y:S01]  /*1030*/  UISETP.LT.AND UP0, UPT, URZ, UR8, UPT ;  /* 0x000000083f00728c */ /* 0x000fe2000bf01270 */
[----:B------:R-:W-:Y:S01]  /*1040*/  CS2R R76, SRZ ;  /* 0x00000000004c7805 */ /* 0x000fe2000001ff00 */
[----:B------:R-:W-:Y:S01]  /*1050*/  USHF.R.S32.HI UR61, URZ, 0x6, UR7 ;  /* 0x000000063f3d7899 */ /* 0x000fe20008011407 */
[----:B------:R-:W-:Y:S01]  /*1060*/  CS2R R74, SRZ ;  /* 0x00000000004a7805 */ /* 0x000fe2000001ff00 */
[----:B------:R-:W-:Y:S01]  /*1070*/  USEL UR60, URZ, UR8, !UP0 ;  /* 0x000000083f3c7287 */ /* 0x000fe2000c000000 */
[----:B------:R-:W-:-:S02]  /*1080*/  CS2R R72, SRZ ;  /* 0x0000000000487805 */ /* 0x000fc4000001ff00 */
[----:B------:R-:W-:Y:S02]  /*1090*/  CS2R R110, SRZ ;  /* 0x00000000006e7805 */ /* 0x000fe4000001ff00 */
[----:B------:R-:W-:Y:S01]  /*10a0*/  CS2R R108, SRZ ;  /* 0x00000000006c7805 */ /* 0x000fe2000001ff00 */
[----:B------:R-:W-:Y:S01]  /*10b0*/  UISETP.GT.AND UP0, UPT, UR61, UR60, UPT ;  /* 0x0000003c3d00728c */ /* 0x000fe2000bf04270 */
[----:B------:R-:W-:Y:S02]  /*10c0*/  CS2R R106, SRZ ;  /* 0x00000000006a7805 */ /* 0x000fe4000001ff00 */
[----:B------:R-:W-:Y:S02]  /*10d0*/  CS2R R104, SRZ ;  /* 0x0000000000687805 */ /* 0x000fe4000001ff00 */
[----:B------:R-:W-:Y:S02]  /*10e0*/  CS2R R70, SRZ ;  /* 0x0000000000467805 */ /* 0x000fe4000001ff00 */
[----:B------:R-:W-:-:S02]  /*10f0*/  CS2R R68, SRZ ;  /* 0x0000000000447805 */ /* 0x000fc4000001ff00 */
[----:B------:R-:W-:Y:S02]  /*1100*/  CS2R R66, SRZ ;  /* 0x0000000000427805 */ /* 0x000fe4000001ff00 */
[----:B------:R-:W-:Y:S02]  /*1110*/  PLOP3.LUT P2, PT, PT, PT, UP0, 0x80, 0x0 ;  /* 0x000000000000781c */ /* 0x000fe40003f4f008 */
        /* <DEDUP_REMOVED lines=49> */
[----:B------:R-:W-:Y:S06]  /*1430*/  @!P2 BRA `(.L_x_861) ;  /* 0x0000007c007ca947 */ /* 0x000fec0003800000 */
[----:B------:R-:W2:Y:S01]  /*1440*/  S2R R4, SR_CgaCtaId ;  /* 0x0000000000047919 */ /* 0x000ea20000008800 */
[----:B------:R-:W-:Y:S01]  /*1450*/  VIADD R21, R21, 0xffffff80 ;  /* 0xffffff8015157836 */ /* 0x000fe20000000000 */
[----:B------:R-:W-:Y:S02]  /*1460*/  MOV R225, 0x400 ;  /* 0x0000040000e17802 */ /* 0x000fe40000000f00 */
[----:B0-----:R-:W-:Y:S02]  /*1470*/  SHF.L.U32 R10, RZ, 0x1f, RZ ;  /* 0x0000001fff0a7819 */ /* 0x001fe400000006ff */
[----:B-1----:R-:W-:-:S04]  /*1480*/  SHF.R.S32.HI R2, RZ, 0x1f, R21 ;  /* 0x0000001fff027819 */ /* 0x002fc80000011415 */
[CC--:B------:R-:W-:Y:S02]  /*1490*/  LEA.HI R3, R2.reuse, R21.reuse, RZ, 0x7 ;  /* 0x0000001502037211 */ /* 0x0c0fe400078f38ff */
[CC--:B------:R-:W-:Y:S02]  /*14a0*/  LEA.HI R6, R2.reuse, R21.reuse, RZ, 0x5 ;  /* 0x0000001502067211 */ /* 0x0c0fe400078f28ff */
[----:B------:R-:W-:Y:S02]  /*14b0*/  LEA.HI R7, R2, R21, RZ, 0x4 ;  /* 0x0000001502077211 */ /* 0x000fe400078f20ff */
[----:B------:R-:W-:Y:S02]  /*14c0*/  LOP3.LUT R2, R3, 0xffffff80, RZ, 0xc0, !PT ;  /* 0xffffff8003027812 */ /* 0x000fe400078ec0ff */
[----:B------:R-:W-:-:S03]  /*14d0*/  LOP3.LUT R8, R7, 0xffffff0, RZ, 0xc0, !PT ;  /* 0x0ffffff007087812 */ /* 0x000fc600078ec0ff */
[C---:B------:R-:W-:Y:S02]  /*14e0*/  IMAD.IADD R7, R21.reuse, 0x1, -R2 ;  /* 0x0000000115077824 */ /* 0x040fe400078e0a02 */
[----:B------:R-:W-:Y:S01]  /*14f0*/  IMAD.IADD R21, R21, 0x1, -R8 ;  /* 0x0000000115157824 */ /* 0x000fe200078e0a08 */
[----:B--2---:R-:W-:Y:S02]  /*1500*/  LEA R225, R4, R225, 0x18 ;  /* 0x000000e104e17211 */ /* 0x004fe400078ec0ff */
[----:B------:R-:W-:Y:S02]  /*1510*/  SHF.R.S32.HI R4, RZ, 0x7, R3 ;  /* 0x00000007ff047819 */ /* 0x000fe40000011403 */
[----:B------:R-:W0:Y:S01]  /*1520*/  SYNCS.PHASECHK.TRANS64.TRYWAIT P0, [R225+URZ+0x31600], R10 ;  /* 0x0316000ae10075a7 */ /* 0x000e22000800017f */
[--C-:B------:R-:W-:Y:S02]  /*1530*/  SHF.R.S32.HI R3, RZ, 0x5, R6.reuse ;  /* 0x00000005ff037819 */ /* 0x100fe40000011406 */
[----:B------:R-:W1:Y:S01]  /*1540*/  SHFL.IDX PT, R5, R4, RZ, 0x1f ;  /* 0x00001fff04057589 */ /* 0x000e6200000e0000 */
[----:B------:R-:W-:Y:S01]  /*1550*/  SHF.R.S32.HI R6, RZ, 0x1f, R6 ;  /* 0x0000001fff067819 */ /* 0x000fe20000011406 */
[C---:B------:R-:W-:Y:S01]  /*1560*/  IMAD R21, R4.reuse, 0x40, R21 ;  /* 0x0000004004157824 */ /* 0x040fe200078e0215 */
[----:B------:R-:W-:-:S02]  /*1570*/  LEA.HI R9, R4, R4, RZ, 0x1 ;  /* 0x0000000404097211 */ /* 0x000fc400078f08ff */
[----:B------:R-:W-:Y:S02]  /*1580*/  LEA.HI R6, R6, R3, RZ, 0x2 ;  /* 0x0000000306067211 */ /* 0x000fe400078f10ff */
[----:B------:R-:W-:Y:S02]  /*1590*/  LOP3.LUT R9, R9, 0x1ffffffe, RZ, 0xc0, !PT ;  /* 0x1ffffffe09097812 */ /* 0x000fe400078ec0ff */
[----:B------:R-:W-:-:S03]  /*15a0*/  LOP3.LUT R6, R6, 0xfffffc, RZ, 0xc0, !PT ;  /* 0x00fffffc06067812 */ /* 0x000fc600078ec0ff */
[C---:B------:R-:W-:Y:S02]  /*15b0*/  IMAD.IADD R11, R4.reuse, 0x1, -R9 ;  /* 0x00000001040b7824 */ /* 0x040fe400078e0a09 */
[----:B------:R-:W-:Y:S02]  /*15c0*/  IMAD R9, R4, 0x800, R7 ;  /* 0x0000080004097824 */ /* 0x000fe400078e0207 */
[----:B------:R-:W-:Y:S02]  /*15d0*/  IMAD.IADD R6, R3, 0x1, -R6 ;  /* 0x0000000103067824 */ /* 0x000fe400078e0a06 */
[----:B------:R-:W-:Y:S01]  /*15e0*/  IMAD.SHL.U32 R9, R9, 0x4, RZ ;  /* 0x0000000409097824 */ /* 0x000fe200078e00ff */
[----:B-1----:R-:W-:-:S04]  /*15f0*/  LEA.HI R2, R5, R5, RZ, 0x1 ;  /* 0x0000000505027211 */ /* 0x002fc800078f08ff */
[----:B------:R-:W-:-:S05]  /*1600*/  LOP3.LUT R2, R2, 0xfffffffe, RZ, 0xc0, !PT ;  /* 0xfffffffe02027812 */ /* 0x000fca00078ec0ff */
[----:B------:R-:W-:Y:S01]  /*1610*/  IMAD.IADD R3, R5, 0x1, -R2 ;  /* 0x0000000105037824 */ /* 0x000fe200078e0a02 */
[----:B------:R-:W-:Y:S01]  /*1620*/  SHF.R.S32.HI R2, RZ, 0x1f, R7 ;  /* 0x0000001fff027819 */ /* 0x000fe20000011407 */
[----:B0-----:R-:W-:Y:S06]  /*1630*/  @P0 BRA `(.L_x_862) ;  /* 0x0000000000080947 */ /* 0x001fec0003800000 */
[----:B------:R-:W0:Y:S02]  /*1640*/  SYNCS.PHASECHK.TRANS64.TRYWAIT P0, [R225+URZ+0x31600], R10 ;  /* 0x0316000ae10075a7 */ /* 0x000e24000800017f */
[----:B0-----:R-:W-:Y:S05]  /*1650*/  @!P0 BRA `(.L_x_863) ;  /* 0x000000e4001c8947 */ /* 0x001fea0003800000 */
.L_x_862:
[----:B------:R-:W2:Y:S04]  /*1660*/  LDL R4, [R1+0x14] ;  /* 0x0000140001047983 */ /* 0x000ea80000100800 */
[----:B------:R-:W3:Y:S04]  /*1670*/  LDL R14, [R1+0x10] ;  /* 0x00001000010e7983 */ /* 0x000ee80000100800 */
[----:B------:R-:W4:Y:S04]  /*1680*/  LDL R12, [R1+0x8] ;  /* 0x00000800010c7983 */ /* 0x000f280000100800 */
[----:B0-----:R-:W5:Y:S01]  /*1690*/  LDL R10, [R1+0xc] ;  /* 0x00000c00010a7983 */ /* 0x001f620000100800 */
[----:B------:R-:W-:Y:S01]  /*16a0*/  LEA.HI R5, R2, R7, RZ, 0x2 ;  /* 0x0000000702057211 */ /* 0x000fe200078f10ff */
[----:B------:R-:W-:Y:S01]  /*16b0*/  IMAD R21, R6, 0x10, R21 ;  /* 0x0000001006157824 */ /* 0x000fe200078e0215 */
[----:B------:R-:W-:Y:S01]  /*16c0*/  SHF.R.S32.HI R13, RZ, 0x1f, R9 ;  /* 0x0000001fff0d7819 */ /* 0x000fe20000011409 */
[----:B------:R-:W-:Y:S01]  /*16d0*/  ULDC.64 UR6, c[0x0][0x2d8] ;  /* 0x0000b60000067ab9 */ /* 0x000fe20000000a00 */
[----:B------:R-:W-:-:S02]  /*16e0*/  LOP3.LUT R8, R5, 0x7ffffffc, RZ, 0xc0, !PT ;  /* 0x7ffffffc05087812 */ /* 0x000fc400078ec0ff */
[----:B------:R-:W-:Y:S02]  /*16f0*/  SHF.R.S32.HI R6, RZ, 0x2, R5 ;  /* 0x00000002ff067819 */ /* 0x000fe40000011405 */
[----:B------:R-:W-:Y:S01]  /*1700*/  LEA.HI R2, R2, R7, RZ, 0x5 ;  /* 0x0000000702027211 */ /* 0x000fe200078f28ff */
[----:B------:R-:W-:Y:S01]  /*1710*/  IMAD.IADD R8, R7, 0x1, -R8 ;  /* 0x0000000107087824 */ /* 0x000fe200078e0a08 */
[----:B------:R-:W-:-:S03]  /*1720*/  SEL R233, R236, RZ, !P1 ;  /* 0x000000ffece97207 */ /* 0x000fc60004800000 */
[----:B------:R-:W-:Y:S01]  /*1730*/  IMAD R8, R11, 0x4, R8 ;  /* 0x000000040b087824 */ /* 0x000fe200078e0208 */
[----:B------:R-:W-:-:S03]  /*1740*/  SHF.R.S32.HI R2, RZ, 0x5, R2 ;  /* 0x00000005ff027819 */ /* 0x000fc60000011402 */
[----:B------:R-:W-:Y:S01]  /*1750*/  IMAD.SHL.U32 R229, R8, 0x2, RZ ;  /* 0x0000000208e57824 */ /* 0x000fe200078e00ff */
[----:B------:R-:W-:Y:S01]  /*1760*/  CS2R R134, SRZ ;  /* 0x0000000000867805 */ /* 0x000fe2000001ff00 */
[----:B------:R-:W-:Y:S01]  /*1770*/  IMAD.MOV.U32 R228, RZ, RZ, RZ ;  /* 0x000000ffffe47224 */ /* 0x000fe200078e00ff */
[----:B------:R-:W-:Y:S01]  /*1780*/  CS2R R132, SRZ ;  /* 0x0000000000847805 */ /* 0x000fe2000001ff00 */
[----:B------:R-:W-:Y:S01]  /*1790*/  IMAD.MOV.U32 R226, RZ, RZ, RZ ;  /* 0x000000ffffe27224 */ /* 0x000fe200078e00ff */
        /* <DEDUP_REMOVED lines=78> */
[----:B--2---:R-:W-:Y:S02]  /*1c80*/  R2UR UR8, R4 ;  /* 0x00000000040872ca */ /* 0x004fe400000e0000 */
[----:B------:R-:W-:Y:S02]  /*1c90*/  IADD3 R4, P0, R9, R0, RZ ;  /* 0x0000000009047210 */ /* 0x000fe40007f1e0ff */
[----:B------:R-:W-:Y:S02]  /*1ca0*/  SHF.R.S32.HI R9, RZ, 0x1f, R5 ;  /* 0x0000001fff097819 */ /* 0x000fe40000011405 */
[----:B------:R-:W-:-:S02]  /*1cb0*/  LEA.HI.X.SX32 R5, R0, R13, 0x1, P0 ;  /* 0x0000000d00057211 */ /* 0x000fc400000f0eff */
[----:B------:R-:W-:Y:S01]  /*1cc0*/  SHF.R.S32.HI R0, RZ, 0x1f, R236 ;  /* 0x0000001fff007819 */ /* 0x000fe200000114ec */
[----:B---3--:R-:W-:-:S03]  /*1cd0*/  IMAD R7, R14, UR6, RZ ;  /* 0x000000060e077c24 */ /* 0x008fc6000f8e02ff */
[----:B------:R-:W-:Y:S01]  /*1ce0*/  SEL R0, R0, RZ, !P1 ;  /* 0x000000ff00007207 */ /* 0x000fe20004800000 */
[----:B----4-:R-:W-:-:S04]  /*1cf0*/  IMAD.WIDE.U32 R4, R12, UR6, R4 ;  /* 0x000000060c047c25 */ /* 0x010fc8000f8e0004 */
[----:B------:R-:W-:Y:S01]  /*1d00*/  IMAD R7, R12, UR7, R7 ;  /* 0x000000070c077c24 */ /* 0x000fe2000f8e0207 */
[----:B------:R-:W-:Y:S02]  /*1d10*/  ULDC.64 UR6, c[0x0][0x2e0] ;  /* 0x0000b80000067ab9 */ /* 0x000fe40000000a00 */
[----:B------:R-:W-:Y:S02]  /*1d20*/  IMAD R0, R0, UR6, RZ ;  /* 0x0000000600007c24 */ /* 0x000fe4000f8e02ff */
[----:B------:R-:W-:Y:S02]  /*1d30*/  IMAD.IADD R5, R5, 0x1, R7 ;  /* 0x0000000105057824 */ /* 0x000fe400078e0207 */
[C---:B------:R-:W-:Y:S01]  /*1d40*/  IMAD R7, R233.reuse, UR7, R0 ;  /* 0x00000007e9077c24 */ /* 0x040fe2000f8e0200 */
[----:B------:R-:W-:Y:S01]  /*1d50*/  ULOP3.LUT UR7, UR8, 0x1, URZ, 0xfc, !UPT ;  /* 0x0000000108077892 */ /* 0x000fe2000f8efc3f */
[----:B------:R-:W-:Y:S01]  /*1d60*/  IMAD.WIDE.U32 R232, R233, UR6, R4 ;  /* 0x00000006e9e87c25 */ /* 0x000fe2000f8e0004 */
[----:B-----5:R-:W-:-:S03]  /*1d70*/  R2UR UR6, R10 ;  /* 0x000000000a0672ca */ /* 0x020fc600000e0000 */
[----:B------:R-:W-:Y:S02]  /*1d80*/  IMAD.IADD R4, R233, 0x1, R7 ;  /* 0x00000001e9047824 */ /* 0x000fe400078e0207 */
[----:B------:R-:W-:-:S05]  /*1d90*/  IMAD.U32 R0, RZ, RZ, UR7 ;  /* 0x00000007ff007e24 */ /* 0x000fca000f8e00ff */
[----:B------:R0:W-:Y:S04]  /*1da0*/  STL [R1+0x4], R0 ;  /* 0x0000040001007387 */ /* 0x0001e80000100800 */
[----:B------:R1:W-:Y:S01]  /*1db0*/  STL [R1], R4 ;  /* 0x0000000401007387 */ /* 0x0003e20000100800 */
[----:B------:R-:W-:Y:S01]  /*1dc0*/  LEA.HI R9, R9, R6, RZ, 0x3 ;  /* 0x0000000609097211 */ /* 0x000fe200078f18ff */
[----:B------:R-:W-:-:S03]  /*1dd0*/  UIMAD UR5, UR6, -0x50, UR5 ;  /* 0xffffffb0060578a4 */ /* 0x000fc6000f8e0205 */
[----:B------:R-:W-:Y:S01]  /*1de0*/  LOP3.LUT R9, R9, 0xfffffff8, RZ, 0xc0, !PT ;  /* 0xfffffff809097812 */ /* 0x000fe200078ec0ff */
[----:B------:R-:W-:Y:S01]  /*1df0*/  UIADD3 UR4, -UR4, 0x1, UR5 ;  /* 0x0000000104047890 */ /* 0x000fe2000fffe105 */
[----:B0-----:R-:W-:-:S03]  /*1e00*/  IMAD.SHL.U32 R0, R21, 0x8, RZ ;  /* 0x0000000815007824 */ /* 0x001fc600078e00ff */
[----:B------:R-:W-:Y:S01]  /*1e10*/  IMAD.IADD R9, R6, 0x1, -R9 ;  /* 0x0000000106097824 */ /* 0x000fe200078e0a09 */
[C---:B------:R-:W-:Y:S01]  /*1e20*/  IADD3 R230, -R229.reuse, UR5, RZ ;  /* 0x00000005e5e67c10 */ /* 0x040fe2000fffe1ff */
[----:B------:R-:W-:Y:S01]  /*1e30*/  IMAD R0, R0, 0x2, R225 ;  /* 0x0000000200007824 */ /* 0x000fe200078e02e1 */
[----:B------:R-:W-:Y:S01]  /*1e40*/  IADD3 R229, -R229, UR4, RZ ;  /* 0x00000004e5e57c10 */ /* 0x000fe2000fffe1ff */
[----:B------:R-:W-:Y:S02]  /*1e50*/  IMAD R227, R2, 0x10, R9 ;  /* 0x0000001002e37824 */ /* 0x000fe400078e0209 */
[----:B-1----:R-:W-:-:S07]  /*1e60*/  IMAD.MOV.U32 R2, RZ, RZ, RZ ;  /* 0x000000ffff027224 */ /* 0x002fce00078e00ff */
.L_x_874:
[----:B------:R-:W2:Y:S02]  /*1e70*/  LDL R4, [R1+0x4] ;  /* 0x0000040001047983 */ /* 0x000ea40000100800 */
[----:B--2---:R-:W-:-:S13]  /*1e80*/  R2UR UR4, R4 ;  /* 0x00000000040472ca */ /* 0x004fda00000e0000 */
[----:B------:R-:W-:-:S06]  /*1e90*/  UISETP.NE.AND UP0, UPT, UR4, 0x3, UPT ;  /* 0x000000030400788c */ /* 0x000fcc000bf05270 */
[----:B------:R-:W-:-:S13]  /*1ea0*/  PLOP3.LUT P0, PT, PT, PT, UP0, 0x80, 0x0 ;  /* 0x000000000000781c */ /* 0x000fda0003f0f008 */
[----:B------:R-:W-:Y:S05]  /*1eb0*/  @!P0 BRA `(.L_x_864) ;  /* 0x0000000000048947 */ /* 0x000fea0003800000 */
[----:B------:R-:W-:Y:S01]  /*1ec0*/  BPT.TRAP 0x1 ;  /* 0x000000040000795c */ /* 0x000fe20000300000 */
.L_x_864:
[----:B------:R-:W-:Y:S01]  /*1ed0*/  IMAD R224, R2, 0x8, R225 ;  /* 0x0000000802e07824 */ /* 0x000fe200078e02e1 */
[----:B------:R-:W-:-:S04]  /*1ee0*/  SHF.L.U32 R7, R228, 0x1f, RZ ;  /* 0x0000001fe4077819 */ /* 0x000fc800000006ff */
[----:B------:R0:W1:Y:S01]  /*1ef0*/  SYNCS.PHASECHK.TRANS64.TRYWAIT P1, [R224+URZ+0x31610], R7 ;  /* 0x03161007e00075a7 */ /* 0x000062000802017f */
[----:B------:R-:W-:Y:S05]  /*1f00*/  @!P0 BRA `(.L_x_865) ;  /* 0x0000000000048947 */ /* 0x000fea0003800000 */
[----:B------:R-:W-:Y:S01]  /*1f10*/  BPT.TRAP 0x1 ;  /* 0x000000040000795c */ /* 0x000fe20000300000 */
.L_x_865:
        /* <DEDUP_REMOVED lines=11> */
.L_x_866:
        /* <DEDUP_REMOVED lines=436> */
[----:B0-----:R-:W-:Y:S05]  /*3b10*/  @!P0 BRA `(.L_x_868) ;  /* 0x0000000000048947 */ /* 0x001fea0003800000 */
[----:B------:R-:W-:Y:S01]  /*3b20*/  BPT.TRAP 0x1 ;  /* 0x000000040000795c */ /* 0x000fe20000300000 */
.L_x_868:
[----:B------:R-:W-:-:S04]  /*3b30*/  SHF.L.U32 R10, R226, 0x1f, RZ ;  /* 0x0000001fe20a7819 */ /* 0x000fc800000006ff */
[----:B------:R0:W3:Y:S01]  /*3b40*/  SYNCS.PHASECHK.TRANS64.TRYWAIT P1, [R225+URZ+0x31630], R10 ;  /* 0x0316300ae10075a7 */ /* 0x0000e2000802017f */
[----:B------:R-:W-:Y:S05]  /*3b50*/  @!P0 BRA `(.L_x_869) ;  /* 0x0000000000048947 */ /* 0x000fea0003800000 */
[----:B------:R-:W-:Y:S01]  /*3b60*/  BPT.TRAP 0x1 ;  /* 0x000000040000795c */ /* 0x000fe20000300000 */
.L_x_869:
        /* <DEDUP_REMOVED lines=11> */
.L_x_870:
        /* <DEDUP_REMOVED lines=14> */
[----:B------:R-:W-:-:S02]  /*3d00*/  VIADD R10, R7, 0x82 ;  /* 0x00000082070a7836 */ /* 0x000fc40000000000 */
        /* <DEDUP_REMOVED lines=10> */
[----:B------:R-:W-:Y:S01]  /*3db0*/  UMOV UR7, 0x40000000 ;  /* 0x4000000000077882 */ /* 0x000fe20000000000 */
[----:B------:R-:W-:Y:S01]  /*3dc0*/  IMAD R234, R227, 0x4, R225 ;  /* 0x00000004e3ea7824 */ /* 0x000fe200078e02e1 */
        /* <DEDUP_REMOVED lines=9> */
[----:B------:R-:W-:-:S02]  /*3e60*/  VIADD R10, R7, 0x84 ;  /* 0x00000084070a7836 */ /* 0x000fc40000000000 */
        /* <DEDUP_REMOVED lines=402> */
[----:B------:R-:W-:Y:S02]  /*5790*/  IMAD.U32 R24, RZ, RZ, UR60 ;  /* 0x0000003cff187e24 */ /* 0x000fe4000f8e00ff */
[----:B------:R-:W-:Y:S01]  /*57a0*/  FMUL.FTZ R15, R32, UR8 ;  /* 0x00000008200f7c20 */ /* 0x000fe20008410000 */
[----:B------:R-:W0:Y:S01]  /*57b0*/  MUFU.TANH R7, R7 ;  /* 0x0000000700077308 */ /* 0x000e220000002400 */
[----:B------:R-:W-:Y:S01]  /*57c0*/  FMUL.FTZ R16, R33, UR8 ;  /* 0x0000000821107c20 */ /* 0x000fe20008410000 */
[----:B------:R-:W-:Y:S02]  /*57d0*/  IMAD R24, R24, 0x40, R227 ;  /* 0x0000004018187824 */ /* 0x000fe400078e02e3 */
[----:B------:R-:W-:Y:S01]  /*57e0*/  FMUL.FTZ R19, R36, UR8 ;  /* 0x0000000824137c20 */ /* 0x000fe20008410000 */
[----:B------:R-:W-:Y:S01]  /*57f0*/  FMUL.FTZ R20, R37, UR8 ;  /* 0x0000000825147c20 */ /* 0x000fe20008410000 */
[----:B------:R-:W-:Y:S01]  /*5800*/  FMUL.FTZ R10, R27, UR8 ;  /* 0x000000081b0a7c20 */ /* 0x000fe20008410000 */
[----:B------:R-:W-:Y:S01]  /*5810*/  FMUL.FTZ R18, R35, UR8 ;  /* 0x0000000823127c20 */ /* 0x000fe20008410000 */
[----:B------:R-:W-:Y:S01]  /*5820*/  VIADDMNMX R22, R24, R229, R230, PT ;  /* 0x000000e518167246 */ /* 0x000fe200038001e6 */
[----:B------:R-:W3:Y:S01]  /*5830*/  MUFU.TANH R8, R8 ;  /* 0x0000000800087308 */ /* 0x000ee20000002400 */
[----:B------:R-:W-:Y:S01]  /*5840*/  FMUL.FTZ R9, R26, UR8 ;  /* 0x000000081a097c20 */ /* 0x000fe20008410000 */
[----:B------:R-:W-:Y:S01]  /*5850*/  FMUL.FTZ R13, R30, UR8 ;  /* 0x000000081e0d7c20 */ /* 0x000fe20008410000 */
[C---:B------:R-:W-:Y:S01]  /*5860*/  ISETP.GT.AND P6, PT, R22.reuse, RZ, PT ;  /* 0x000000ff1600720c */ /* 0x040fe20003fc4270 */
[----:B------:R-:W-:Y:S01]  /*5870*/  FMUL.FTZ R14, R31, UR8 ;  /* 0x000000081f0e7c20 */ /* 0x000fe20008410000 */
[----:B------:R-:W-:Y:S01]  /*5880*/  ISETP.GT.AND P1, PT, R22, 0x1, PT ;  /* 0x000000011600780c */ /* 0x000fe20003f24270 */
[----:B------:R-:W-:Y:S01]  /*5890*/  FMUL.FTZ R21, R40, UR8 ;  /* 0x0000000828157c20 */ /* 0x000fe20008410000 */
[C---:B------:R-:W-:Y:S01]  /*58a0*/  ISETP.GT.AND P2, PT, R22.reuse, 0x10, PT ;  /* 0x000000101600780c */ /* 0x040fe20003f44270 */
[----:B------:R-:W4:Y:S01]  /*58b0*/  MUFU.TANH R11, R11 ;  /* 0x0000000b000b7308 */ /* 0x000f220000002400 */
[----:B------:R-:W-:Y:S01]  /*58c0*/  ISETP.GT.AND P3, PT, R22, 0x11, PT ;  /* 0x000000111600780c */ /* 0x000fe20003f64270 */
[----:B------:R-:W-:Y:S01]  /*58d0*/  FMUL.FTZ R17, R34, UR8 ;  /* 0x0000000822117c20 */ /* 0x000fe20008410000 */
[C---:B0-----:R-:W-:Y:S01]  /*58e0*/  FSEL R235, R7.reuse, -INF , P6 ;  /* 0xff80000007eb7808 */ /* 0x041fe20003000000 */
[----:B------:R-:W-:Y:S01]  /*58f0*/  FMUL.FTZ R25, R42, UR8 ;  /* 0x000000082a197c20 */ /* 0x000fe20008410000 */
[C---:B------:R-:W-:Y:S01]  /*5900*/  ISETP.GT.AND P4, PT, R22.reuse, 0x20, PT ;  /* 0x000000201600780c */ /* 0x040fe20003f84270 */
[----:B------:R-:W-:Y:S01]  /*5910*/  FFMA.FTZ R7, -R7, R7, 1 ;  /* 0x3f80000007077423 */ /* 0x000fe20000010107 */
[----:B------:R-:W-:Y:S01]  /*5920*/  ISETP.GT.AND P5, PT, R22, 0x21, PT ;  /* 0x000000211600780c */ /* 0x000fe20003fa4270 */
[----:B------:R-:W0:Y:S01]  /*5930*/  MUFU.TANH R12, R12 ;  /* 0x0000000c000c7308 */ /* 0x000e220000002400 */
[----:B---3--:R-:W-:Y:S01]  /*5940*/  FSEL R37, R8, -INF , P1 ;  /* 0xff80000008257808 */ /* 0x008fe20000800000 */
[----:B-1----:R-:W-:Y:S01]  /*5950*/  FFMA.FTZ R235, R235, UR4, -R6 ;  /* 0x00000004ebeb7c23 */ /* 0x002fe20008010806 */
[----:B------:R-:W-:Y:S01]  /*5960*/  ISETP.GT.AND P6, PT, R22, 0x30, PT ;  /* 0x000000301600780c */ /* 0x000fe20003fc4270 */
[----:B------:R-:W-:Y:S01]  /*5970*/  FFMA.FTZ R8, -R8, R8, 1 ;  /* 0x3f80000008087423 */ /* 0x000fe20000010108 */
[----:B------:R-:W-:-:S02]  /*5980*/  ISETP.GT.AND P1, PT, R22, 0x31, PT ;  /* 0x000000311600780c */ /* 0x000fc40003f24270 */
[----:B------:R-:W-:Y:S01]  /*5990*/  IADD3 R23, R229, 0x8, R24 ;  /* 0x00000008e5177810 */ /* 0x000fe20007ffe018 */
[----:B------:R-:W1:Y:S01]  /*59a0*/  MUFU.TANH R15, R15 ;  /* 0x0000000f000f7308 */ /* 0x000e620000002400 */
[----:B----4-:R-:W-:Y:S01]  /*59b0*/  FSEL R35, R11, -INF , P2 ;  /* 0xff8000000b237808 */ /* 0x010fe20001000000 */
[----:B------:R-:W-:Y:S01]  /*59c0*/  FMUL.FTZ R24, R39, UR8 ;  /* 0x0000000827187c20 */ /* 0x000fe20008410000 */
[----:B------:R-:W-:Y:S01]  /*59d0*/  ISETP.GT.AND P2, PT, R22, 0x40, PT ;  /* 0x000000401600780c */ /* 0x000fe20003f44270 */
[----:B------:R-:W-:Y:S01]  /*59e0*/  FFMA.FTZ R11, -R11, R11, 1 ;  /* 0x3f8000000b0b7423 */ /* 0x000fe2000001010b */
[----:B------:R-:W-:Y:S01]  /*59f0*/  VIMNMX R28, R230, R23, PT ;  /* 0x00000017e61c7248 */ /* 0x000fe20003fe0100 */
[----:B------:R-:W-:Y:S01]  /*5a00*/  FMUL.FTZ R23, R38, UR8 ;  /* 0x0000000826177c20 */ /* 0x000fe20008410000 */
[----:B------:R-:W-:Y:S01]  /*5a10*/  FFMA.FTZ R42, R35, UR4, -R6 ;  /* 0x00000004232a7c23 */ /* 0x000fe20008010806 */
[----:B------:R-:W3:Y:S01]  /*5a20*/  MUFU.TANH R16, R16 ;  /* 0x0000001000107308 */ /* 0x000ee20000002400 */
[----:B0-----:R-:W-:-:S02]  /*5a30*/  FSEL R27, R12, -INF , P3 ;  /* 0xff8000000c1b7808 */ /* 0x001fc40001800000 */
[----:B------:R-:W-:Y:S01]  /*5a40*/  ISETP.GT.AND P3, PT, R22, 0x41, PT ;  /* 0x000000411600780c */ /* 0x000fe20003f64270 */
[----:B------:R-:W-:Y:S02]  /*5a50*/  FMUL.FTZ R22, R41, UR8 ;  /* 0x0000000829167c20 */ /* 0x000fe40008410000 */
[----:B------:R-:W-:Y:S02]  /*5a60*/  FFMA.FTZ R41, R27, UR4, -R6 ;  /* 0x000000041b297c23 */ /* 0x000fe40008010806 */
[----:B------:R-:W0:Y:S01]  /*5a70*/  MUFU.TANH R19, R19 ;  /* 0x0000001300137308 */ /* 0x000e220000002400 */
[----:B-1----:R-:W-:Y:S02]  /*5a80*/  FSEL R39, R15, -INF , P4 ;  /* 0xff8000000f277808 */ /* 0x002fe40002000000 */
[----:B------:R-:W-:-:S03]  /*5a90*/  ISETP.GT.AND P4, PT, R28, RZ, PT ;  /* 0x000000ff1c00720c */ /* 0x000fc60003f84270 */
[----:B------:R-:W-:Y:S02]  /*5aa0*/  FFMA.FTZ R39, R39, UR4, -R6 ;  /* 0x0000000427277c23 */ /* 0x000fe40008010806 */
[----:B------:R-:W1:Y:S01]  /*5ab0*/  MUFU.TANH R20, R20 ;  /* 0x0000001400147308 */ /* 0x000e620000002400 */
[----:B---3--:R-:W-:Y:S02]  /*5ac0*/  FSEL R36, R16, -INF , P5 ;  /* 0xff80000010247808 */ /* 0x008fe40002800000 */
[----:B------:R-:W-:-:S03]  /*5ad0*/  ISETP.GT.AND P5, PT, R28, 0x1, PT ;  /* 0x000000011c00780c */ /* 0x000fc60003fa4270 */
[----:B------:R-:W-:Y:S02]  /*5ae0*/  FFMA.FTZ R36, R36, UR4, -R6 ;  /* 0x0000000424247c23 */ /* 0x000fe40008010806 */
[----:B------:R-:W3:Y:S01]  /*5af0*/  MUFU.TANH R9, R9 ;  /* 0x0000000900097308 */ /* 0x000ee20000002400 */
[----:B0-----:R-:W-:Y:S02]  /*5b00*/  FSEL R32, R19, -INF , P6 ;  /* 0xff80000013207808 */ /* 0x001fe40003000000 */
[----:B------:R-:W-:-:S03]  /*5b10*/  ISETP.GT.AND P6, PT, R28, 0x10, PT ;  /* 0x000000101c00780c */ /* 0x000fc60003fc4270 */
[----:B------:R-:W-:Y:S02]  /*5b20*/  FFMA.FTZ R27, R32, UR4, -R6 ;  /* 0x00000004201b7c23 */ /* 0x000fe40008010806 */
[----:B------:R-:W0:Y:S01]  /*5b30*/  MUFU.TANH R10, R10 ;  /* 0x0000000a000a7308 */ /* 0x000e220000002400 */
[----:B-1----:R-:W-:Y:S02]  /*5b40*/  FSEL R26, R20, -INF , P1 ;  /* 0xff800000141a7808 */ /* 0x002fe40000800000 */
[----:B------:R-:W-:-:S03]  /*5b50*/  ISETP.GT.AND P1, PT, R28, 0x11, PT ;  /* 0x000000111c00780c */ /* 0x000fc60003f24270 */
[----:B------:R-:W-:Y:S02]  /*5b60*/  FFMA.FTZ R26, R26, UR4, -R6 ;  /* 0x000000041a1a7c23 */ /* 0x000fe40008010806 */
[----:B------:R-:W1:Y:S01]  /*5b70*/  MUFU.TANH R13, R13 ;  /* 0x0000000d000d7308 */ /* 0x000e620000002400 */
[----:B---3--:R-:W-:Y:S02]  /*5b80*/  FSEL R30, R9, -INF , P4 ;  /* 0xff800000091e7808 */ /* 0x008fe40002000000 */
[----:B------:R-:W-:-:S05]  /*5b90*/  ISETP.GT.AND P4, PT, R28, 0x30, PT ;  /* 0x000000301c00780c */ /* 0x000fca0003f84270 */
[----:B------:R-:W3:Y:S01]  /*5ba0*/  MUFU.TANH R14, R14 ;  /* 0x0000000e000e7308 */ /* 0x000ee20000002400 */
[----:B0-----:R-:W-:Y:S02]  /*5bb0*/  FSEL R231, R10, -INF , P5 ;  /* 0xff8000000ae77808 */ /* 0x001fe40002800000 */
[----:B------:R-:W-:-:S03]  /*5bc0*/  ISETP.GT.AND P5, PT, R28, 0x31, PT ;  /* 0x000000311c00780c */ /* 0x000fc60003fa4270 */
[----:B--2---:R-:W-:Y:S02]  /*5bd0*/  FFMA.FTZ R231, R231, UR4, -R5 ;  /* 0x00000004e7e77c23 */ /* 0x004fe40008010805 */
[----:B------:R-:W0:Y:S01]  /*5be0*/  MUFU.TANH R21, R21 ;  /* 0x0000001500157308 */ /* 0x000e220000002400 */
[----:B-1----:R-:W-:Y:S02]  /*5bf0*/  FSEL R34, R13, -INF , P6 ;  /* 0xff8000000d227808 */ /* 0x002fe40003000000 */
[----:B------:R-:W-:-:S03]  /*5c00*/  ISETP.GT.AND P6, PT, R28, 0x40, PT ;  /* 0x000000401c00780c */ /* 0x000fc60003fc4270 */
[----:B------:R-:W-:Y:S02]  /*5c10*/  FFMA.FTZ R34, R34, UR4, -R5 ;  /* 0x0000000422227c23 */ /* 0x000fe40008010805 */
[----:B------:R-:W1:Y:S01]  /*5c20*/  MUFU.TANH R22, R22 ;  /* 0x0000001600167308 */ /* 0x000e620000002400 */
[----:B---3--:R-:W-:Y:S02]  /*5c30*/  FSEL R31, R14, -INF , P1 ;  /* 0xff8000000e1f7808 */ /* 0x008fe40000800000 */
[----:B------:R-:W-:-:S03]  /*5c40*/  ISETP.GT.AND P1, PT, R28, 0x41, PT ;  /* 0x000000411c00780c */ /* 0x000fc60003f24270 */
[----:B------:R-:W-:Y:S02]  /*5c50*/  FFMA.FTZ R31, R31, UR4, -R5 ;  /* 0x000000041f1f7c23 */ /* 0x000fe40008010805 */
[----:B------:R-:W2:Y:S01]  /*5c60*/  MUFU.TANH R17, R17 ;  /* 0x0000001100117308 */ /* 0x000ea20000002400 */
[----:B0-----:R-:W-:Y:S02]  /*5c70*/  FSEL R29, R21, -INF , P2 ;  /* 0xff800000151d7808 */ /* 0x001fe40001000000 */
[----:B------:R-:W-:-:S03]  /*5c80*/  ISETP.GT.AND P2, PT, R28, 0x20, PT ;  /* 0x000000201c00780c */ /* 0x000fc60003f44270 */
[--C-:B------:R-:W-:Y:S02]  /*5c90*/  FFMA.FTZ R29, R29, UR4, -R6.reuse ;  /* 0x000000041d1d7c23 */ /* 0x100fe40008010806 */
[----:B------:R-:W0:Y:S01]  /*5ca0*/  MUFU.TANH R18, R18 ;  /* 0x0000001200127308 */ /* 0x000e220000002400 */
[----:B-1----:R-:W-:Y:S02]  /*5cb0*/  FSEL R33, R22, -INF , P3 ;  /* 0xff80000016217808 */ /* 0x002fe40001800000 */
[----:B------:R-:W-:Y:S01]  /*5cc0*/  ISETP.GT.AND P3, PT, R28, 0x21, PT ;  /* 0x000000211c00780c */ /* 0x000fe20003f64270 */
[----:B------:R-:W-:Y:S01]  /*5cd0*/  FMUL.FTZ R28, R43, UR8 ;  /* 0x000000082b1c7c20 */ /* 0x000fe20008410000 */
[--C-:B------:R-:W-:Y:S01]  /*5ce0*/  FFMA.FTZ R43, R37, UR4, -R6.reuse ;  /* 0x00000004252b7c23 */ /* 0x100fe20008010806 */
[----:B------:R-:W-:Y:S01]  /*5cf0*/  FFMA.FTZ R33, R33, UR4, -R6 ;  /* 0x0000000421217c23 */ /* 0x000fe20008010806 */
[----:B------:R-:W-:Y:S01]  /*5d00*/  FFMA.FTZ R6, R30, UR4, -R5 ;  /* 0x000000041e067c23 */ /* 0x000fe20008010805 */
[----:B------:R-:W1:Y:S01]  /*5d10*/  MUFU.TANH R23, R23 ;  /* 0x0000001700177308 */ /* 0x000e620000002400 */
[----:B--2---:R-:W-:-:S05]  /*5d20*/  FSEL R38, R17, -INF , P2 ;  /* 0xff80000011267808 */ /* 0x004fca0001000000 */
[----:B------:R-:W-:Y:S02]  /*5d30*/  FFMA.FTZ R38, R38, UR4, -R5 ;  /* 0x0000000426267c23 */ /* 0x000fe40008010805 */
[----:B------:R-:W2:Y:S01]  /*5d40*/  MUFU.TANH R24, R24 ;  /* 0x0000001800187308 */ /* 0x000ea20000002400 */
[----:B0-----:R-:W-:-:S05]  /*5d50*/  FSEL R30, R18, -INF , P3 ;  /* 0xff800000121e7808 */ /* 0x001fca0001800000 */
[----:B------:R-:W-:Y:S02]  /*5d60*/  FFMA.FTZ R30, R30, UR4, -R5 ;  /* 0x000000041e1e7c23 */ /* 0x000fe40008010805 */
[----:B------:R-:W0:Y:S01]  /*5d70*/  MUFU.TANH R25, R25 ;  /* 0x0000001900197308 */ /* 0x000e220000002400 */
[----:B-1----:R-:W-:-:S05]  /*5d80*/  FSEL R32, R23, -INF , P4 ;  /* 0xff80000017207808 */ /* 0x002fca0002000000 */
[----:B------:R-:W-:Y:S02]  /*5d90*/  FFMA.FTZ R32, R32, UR4, -R5 ;  /* 0x0000000420207c23 */ /* 0x000fe40008010805 */
[----:B------:R-:W1:Y:S01]  /*5da0*/  MUFU.TANH R28, R28 ;  /* 0x0000001c001c7308 */ /* 0x000e620000002400 */
[----:B--2---:R-:W-:-:S05]  /*5db0*/  FSEL R37, R24, -INF , P5 ;  /* 0xff80000018257808 */ /* 0x004fca0002800000 */
[----:B------:R-:W-:Y:S02]  /*5dc0*/  FFMA.FTZ R37, R37, UR4, -R5 ;  /* 0x0000000425257c23 */ /* 0x000fe40008010805 */
[----:B------:R-:W-:Y:S01]  /*5dd0*/  MUFU.EX2 R235, R235 ;  /* 0x000000eb00eb7308 */ /* 0x000fe20000000800 */
[----:B0-----:R-:W-:-:S05]  /*5de0*/  FSEL R35, R25, -INF , P6 ;  /* 0xff80000019237808 */ /* 0x001fca0003000000 */
[----:B------:R-:W-:Y:S02]  /*5df0*/  FFMA.FTZ R35, R35, UR4, -R5 ;  /* 0x0000000423237c23 */ /* 0x000fe40008010805 */
[----:B------:R-:W0:Y:S01]  /*5e00*/  MUFU.EX2 R43, R43 ;  /* 0x0000002b002b7308 */ /* 0x000e220000000800 */
[----:B-1----:R-:W-:-:S05]  /*5e10*/  FSEL R40, R28, -INF , P1 ;  /* 0xff8000001c287808 */ /* 0x002fca0000800000 */
[----:B------:R-:W-:Y:S02]  /*5e20*/  FFMA.FTZ R40, R40, UR4, -R5 ;  /* 0x0000000428287c23 */ /* 0x000fe40008010805 */
[----:B------:R-:W1:Y:S01]  /*5e30*/  LDS R5, [R234+0x2c300] ;  /* 0x02c30000ea057984 */ /* 0x000e620000000800 */
[----:B------:R0:W-:Y:S03]  /*5e40*/  MUFU.EX2 R237, R6 ;  /* 0x0000000600ed7308 */ /* 0x0001e60000000800 */
[----:B------:R-:W2:Y:S01]  /*5e50*/  LDS R234, [R234+0x2c320] ;  /* 0x02c32000eaea7984 */ /* 0x000ea20000000800 */
[----:B------:R-:W-:-:S04]  /*5e60*/  WARPGROUP.DEPBAR.LE gsb0, 0x0 ;  /* 0x00008000000079c5 */ /* 0x000fc80000010000 */
[----:B------:R-:W-:Y:S01]  /*5e70*/  MUFU.EX2 R231, R231 ;  /* 0x000000e700e77308 */ /* 0x000fe20000000800 */
[----:B0-----:R-:W-:-:S07]  /*5e80*/  F2FP.BF16.F32.PACK_AB R6, R43, R235 ;  /* 0x000000eb2b06723e */ /* 0x001fce00000010ff */
[----:B------:R-:W0:Y:S08]  /*5e90*/  MUFU.EX2 R42, R42 ;  /* 0x0000002a002a7308 */ /* 0x000e300000000800 */
[----:B------:R-:W3:Y:S08]  /*5ea0*/  MUFU.EX2 R41, R41 ;  /* 0x0000002900297308 */ /* 0x000ef00000000800 */
[----:B------:R-:W4:Y:S01]  /*5eb0*/  MUFU.EX2 R39, R39 ;  /* 0x0000002700277308 */ /* 0x000f220000000800 */
[--C-:B-1----:R-:W-:Y:S01]  /*5ec0*/  FADD.FTZ R44, R44, -R5.reuse ;  /* 0x800000052c2c7221 */ /* 0x102fe20000010000 */
[--C-:B------:R-:W-:Y:S01]  /*5ed0*/  FADD.FTZ R48, R48, -R5.reuse ;  /* 0x8000000530307221 */ /* 0x100fe20000010000 */
[----:B------:R-:W-:-:S02]  /*5ee0*/  FADD.FTZ R45, R45, -R5 ;  /* 0x800000052d2d7221 */ /* 0x000fc40000010000 */
[----:B------:R-:W-:Y:S01]  /*5ef0*/  FMUL.FTZ R44, R235, R44 ;  /* 0x0000002ceb2c7220 */ /* 0x000fe20000410000 */
[----:B0-----:R-:W-:Y:S02]  /*5f00*/  FMUL.FTZ R48, R42, R48 ;  /* 0x000000302a307220 */ /* 0x001fe40000410000 */
[----:B------:R-:W0:Y:S01]  /*5f10*/  MUFU.EX2 R36, R36 ;  /* 0x0000002400247308 */ /* 0x000e220000000800 */
[----:B------:R-:W-:Y:S01]  /*5f20*/  FMUL.FTZ R45, R43, R45 ;  /* 0x0000002d2b2d7220 */ /* 0x000fe20000410000 */
[----:B------:R-:W-:Y:S01]  /*5f30*/  FMUL.FTZ R44, R7, R44 ;  /* 0x0000002c072c7220 */ /* 0x000fe20000410000 */
[----:B------:R-:W-:Y:S01]  /*5f40*/  F2FP.BF16.F32.PACK_AB R7, R231, R237 ;  /* 0x000000ede707723e */ /* 0x000fe200000010ff */
[----:B------:R-:W-:Y:S01]  /*5f50*/  BAR.SYNC.DEFER_BLOCKING 0x9, 0x100 ;  /* 0x0244000000007b1d */ /* 0x000fe20000010000 */
[----:B------:R-:W-:Y:S01]  /*5f60*/  FMUL.FTZ R11, R11, R48 ;  /* 0x000000300b0b7220 */ /* 0x000fe20000410000 */
[----:B------:R-:W-:-:S04]  /*5f70*/  FADD.FTZ R48, R49, -R5 ;  /* 0x8000000531307221 */ /* 0x000fc80000010000 */
[----:B------:R-:W1:Y:S01]  /*5f80*/  MUFU.EX2 R27, R27 ;  /* 0x0000001b001b7308 */ /* 0x000e620000000800 */
[----:B---3--:R-:W-:Y:S01]  /*5f90*/  FMUL.FTZ R48, R41, R48 ;  /* 0x0000003029307220 */ /* 0x008fe20000410000 */
[----:B------:R-:W-:-:S06]  /*5fa0*/  FADD.FTZ R52, R52, -R5 ;  /* 0x8000000534347221 */ /* 0x000fcc0000010000 */
[----:B------:R-:W-:Y:S01]  /*5fb0*/  MUFU.EX2 R29, R29 ;  /* 0x0000001d001d7308 */ /* 0x000fe20000000800 */
[--C-:B------:R-:W-:Y:S01]  /*5fc0*/  FADD.FTZ R53, R53, -R5.reuse ;  /* 0x8000000535357221 */ /* 0x100fe20000010000 */
[----:B------:R-:W-:Y:S01]  /*5fd0*/  FFMA.FTZ R15, -R15, R15, 1 ;  /* 0x3f8000000f0f7423 */ /* 0x000fe2000001010f */
[----:B------:R-:W-:Y:S01]  /*5fe0*/  FFMA.FTZ R10, -R10, R10, 1 ;  /* 0x3f8000000a0a7423 */ /* 0x000fe2000001010a */
[--C-:B------:R-:W-:Y:S01]  /*5ff0*/  FADD.FTZ R216, R216, -R5.reuse ;  /* 0x80000005d8d87221 */ /* 0x100fe20000010000 */
[--C-:B------:R-:W-:Y:S01]  /*6000*/  FADD.FTZ R217, R217, -R5.reuse ;  /* 0x80000005d9d97221 */ /* 0x100fe20000010000 */
[----:B------:R-:W-:Y:S01]  /*6010*/  FADD.FTZ R220, R220, -R5 ;  /* 0x80000005dcdc7221 */ /* 0x000fe20000010000 */
[----:B--2---:R-:W-:Y:S01]  /*6020*/  FADD.FTZ R50, R50, -R234 ;  /* 0x800000ea32327221 */ /* 0x004fe20000010000 */
[----:B------:R-:W2:Y:S01]  /*6030*/  MUFU.EX2 R43, R34 ;  /* 0x00000022002b7308 */ /* 0x000ea20000000800 */
[----:B------:R-:W-:Y:S01]  /*6040*/  FFMA.FTZ R19, -R19, R19, 1 ;  /* 0x3f80000013137423 */ /* 0x000fe20000010113 */
[----:B------:R3:W-:Y:S01]  /*6050*/  STSM.16.M88.2 [R0+0x2c500], R6 ;  /* 0x02c5000600007844 */ /* 0x0007e20000000100 */
[----:B------:R-:W-:-:S05]  /*6060*/  FFMA.FTZ R21, -R21, R21, 1 ;  /* 0x3f80000015157423 */ /* 0x000fca0000010115 */
[----:B------:R-:W-:Y:S08]  /*6070*/  MUFU.EX2 R26, R26 ;  /* 0x0000001a001a7308 */ /* 0x000ff00000000800 */
[----:B------:R-:W-:Y:S01]  /*6080*/  MUFU.EX2 R30, R30 ;  /* 0x0000001e001e7308 */ /* 0x000fe20000000800 */
[----:B---3--:R-:W-:Y:S01]  /*6090*/  FFMA.FTZ R7, -R12, R12, 1 ;  /* 0x3f8000000c077423 */ /* 0x008fe2000001010c */
[----:B------:R-:W-:-:S06]  /*60a0*/  FADD.FTZ R6, R47, -R234 ;  /* 0x800000ea2f067221 */ /* 0x000fcc0000010000 */
[----:B------:R-:W-:Y:S01]  /*60b0*/  MUFU.EX2 R40, R40 ;  /* 0x0000002800287308 */ /* 0x000fe20000000800 */
[--C-:B------:R-:W-:Y:S01]  /*60c0*/  FADD.FTZ R222, R222, -R234.reuse ;  /* 0x800000eadede7221 */ /* 0x100fe20000010000 */
[----:B------:R-:W-:Y:S01]  /*60d0*/  F2FP.BF16.F32.PACK_AB R42, R41, R42 ;  /* 0x0000002a292a723e */ /* 0x000fe200000010ff */
[--C-:B------:R-:W-:Y:S01]  /*60e0*/  FADD.FTZ R46, R46, -R234.reuse ;  /* 0x800000ea2e2e7221 */ /* 0x100fe20000010000 */
[----:B------:R-:W-:Y:S01]  /*60f0*/  FFMA.FTZ R9, -R9, R9, 1 ;  /* 0x3f80000009097423 */ /* 0x000fe20000010109 */
[--C-:B------:R-:W-:Y:S01]  /*6100*/  FADD.FTZ R51, R51, -R234.reuse ;  /* 0x800000ea33337221 */ /* 0x100fe20000010000 */
[----:B------:R-:W-:Y:S01]  /*6110*/  FMUL.FTZ R8, R8, R45 ;  /* 0x0000002d08087220 */ /* 0x000fe20000410000 */
[--C-:B------:R-:W-:Y:S01]  /*6120*/  FADD.FTZ R54, R54, -R234.reuse ;  /* 0x800000ea36367221 */ /* 0x100fe20000010000 */
[----:B------:R3:W5:Y:S01]  /*6130*/  MUFU.EX2 R12, R33 ;  /* 0x00000021000c7308 */ /* 0x0007620000000800 */
[----:B------:R-:W-:Y:S01]  /*6140*/  FMUL.FTZ R231, R231, R6 ;  /* 0x00000006e7e77220 */ /* 0x000fe20000410000 */
[----:B------:R-:W-:Y:S01]  /*6150*/  FMUL.FTZ R6, R7, R48 ;  /* 0x0000003007067220 */ /* 0x000fe20000410000 */
[----:B------:R-:W-:Y:S01]  /*6160*/  FFMA.FTZ R7, -R16, R16, 1 ;  /* 0x3f80000010077423 */ /* 0x000fe20000010110 */
[----:B----4-:R-:W-:Y:S01]  /*6170*/  FMUL.FTZ R16, R39, R52 ;  /* 0x0000003427107220 */ /* 0x010fe20000410000 */
[----:B------:R-:W-:Y:S01]  /*6180*/  FADD.FTZ R5, R221, -R5 ;  /* 0x80000005dd057221 */ /* 0x000fe20000010000 */
[----:B0-----:R-:W-:Y:S01]  /*6190*/  FMUL.FTZ R48, R36, R53 ;  /* 0x0000003524307220 */ /* 0x001fe20000410000 */
[----:B------:R-:W-:Y:S01]  /*61a0*/  FMUL.FTZ R231, R10, R231 ;  /* 0x000000e70ae77220 */ /* 0x000fe20000410000 */
[----:B------:R-:W-:Y:S01]  /*61b0*/  FMUL.FTZ R16, R15, R16 ;  /* 0x000000100f107220 */ /* 0x000fe20000410000 */
[----:B------:R-:W-:Y:S01]  /*61c0*/  FFMA.FTZ R15, -R20, R20, 1 ;  /* 0x3f800000140f7423 */ /* 0x000fe20000010114 */
[----:B------:R-:W-:Y:S01]  /*61d0*/  FFMA.FTZ R10, -R13, R13, 1 ;  /* 0x3f8000000d0a7423 */ /* 0x000fe2000001010d */
[----:B-1----:R-:W-:Y:S01]  /*61e0*/  FMUL.FTZ R20, R27, R216 ;  /* 0x000000d81b147220 */ /* 0x002fe20000410000 */
[----:B---3--:R-:W-:Y:S01]  /*61f0*/  FFMA.FTZ R33, -R22, R22, 1 ;  /* 0x3f80000016217423 */ /* 0x008fe20000010116 */
[----:B--2---:R-:W-:Y:S01]  /*6200*/  FMUL.FTZ R13, R43, R50 ;  /* 0x000000322b0d7220 */ /* 0x004fe20000410000 */
[----:B------:R-:W-:Y:S01]  /*6210*/  FMUL.FTZ R22, R29, R220 ;  /* 0x000000dc1d167220 */ /* 0x000fe20000410000 */
[----:B------:R-:W-:Y:S01]  /*6220*/  FADD.FTZ R55, R55, -R234 ;  /* 0x800000ea37377221 */ /* 0x000fe20000010000 */
[----:B------:R-:W-:-:S02]  /*6230*/  IMAD R4, R3, 0x2000, R4 ;  /* 0x0000200003047824 */ /* 0x000fc400078e0204 */
[----:B-----5:R-:W-:Y:S01]  /*6240*/  FMUL.FTZ R34, R12, R5 ;  /* 0x000000050c227220 */ /* 0x020fe20000410000 */
[----:B------:R-:W-:Y:S01]  /*6250*/  FMUL.FTZ R7, R7, R48 ;  /* 0x0000003007077220 */ /* 0x000fe20000410000 */
[----:B------:R-:W-:Y:S01]  /*6260*/  FMUL.FTZ R20, R19, R20 ;  /* 0x0000001413147220 */ /* 0x000fe20000410000 */
[----:B------:R-:W0:Y:S01]  /*6270*/  MUFU.EX2 R48, R31 ;  /* 0x0000001f00307308 */ /* 0x000e220000000800 */
[----:B------:R-:W-:Y:S01]  /*6280*/  FMUL.FTZ R22, R21, R22 ;  /* 0x0000001615167220 */ /* 0x000fe20000410000 */
[----:B------:R-:W-:Y:S01]  /*6290*/  FMUL.FTZ R5, R33, R34 ;  /* 0x0000002221057220 */ /* 0x000fe20000410000 */
[----:B------:R-:W-:Y:S01]  /*62a0*/  FMUL.FTZ R10, R10, R13 ;  /* 0x0000000d0a0a7220 */ /* 0x000fe20000410000 */
[--C-:B------:R-:W-:Y:S01]  /*62b0*/  FADD.FTZ R218, R218, -R234.reuse ;  /* 0x800000eadada7221 */ /* 0x100fe20000010000 */
[--C-:B------:R-:W-:Y:S01]  /*62c0*/  FADD.FTZ R219, R219, -R234.reuse ;  /* 0x800000eadbdb7221 */ /* 0x100fe20000010000 */
[----:B------:R-:W-:Y:S01]  /*62d0*/  FADD.FTZ R223, R223, -R234 ;  /* 0x800000eadfdf7221 */ /* 0x000fe20000010000 */
[----:B------:R-:W-:Y:S01]  /*62e0*/  FFMA.FTZ R17, -R17, R17, 1 ;  /* 0x3f80000011117423 */ /* 0x000fe20000010111 */
[----:B------:R-:W1:Y:S01]  /*62f0*/  MUFU.EX2 R19, R38 ;  /* 0x0000002600137308 */ /* 0x000e620000000800 */
[----:B------:R-:W-:Y:S01]  /*6300*/  FFMA.FTZ R28, -R28, R28, 1 ;  /* 0x3f8000001c1c7423 */ /* 0x000fe2000001011c */
[----:B------:R-:W-:Y:S01]  /*6310*/  UMOV UR57, 0x40000040 ;  /* 0x4000004000397882 */ /* 0x000fe20000000000 */
[----:B------:R-:W-:Y:S01]  /*6320*/  UMOV UR59, 0x40 ;  /* 0x00000040003b7882 */ /* 0x000fe20000000000 */
[----:B------:R-:W-:Y:S01]  /*6330*/  UMOV UR15, 0x40 ;  /* 0x00000040000f7882 */ /* 0x000fe20000000000 */
[----:B------:R-:W-:Y:S01]  /*6340*/  UMOV UR19, 0x40 ;  /* 0x0000004000137882 */ /* 0x000fe20000000000 */
[----:B------:R-:W-:Y:S01]  /*6350*/  UMOV UR45, 0x40000040 ;  /* 0x40000040002d7882 */ /* 0x000fe20000000000 */
[----:B------:R-:W-:Y:S01]  /*6360*/  UMOV UR47, 0x40 ;  /* 0x00000040002f7882 */ /* 0x000fe20000000000 */
[----:B------:R-:W-:Y:S01]  /*6370*/  MUFU.EX2 R21, R32 ;  /* 0x0000002000157308 */ /* 0x000fe20000000800 */
[----:B------:R-:W-:Y:S01]  /*6380*/  UMOV UR55, 0x40 ;  /* 0x0000004000377882 */ /* 0x000fe20000000000 */
[----:B------:R-:W-:Y:S01]  /*6390*/  UMOV UR51, 0x40 ;  /* 0x0000004000337882 */ /* 0x000fe20000000000 */
[----:B------:R-:W-:Y:S01]  /*63a0*/  UMOV UR43, 0x40 ;  /* 0x00000040002b7882 */ /* 0x000fe20000000000 */
[----:B------:R-:W-:Y:S01]  /*63b0*/  UMOV UR25, 0x40000040 ;  /* 0x4000004000197882 */ /* 0x000fe20000000000 */
[----:B------:R-:W-:Y:S01]  /*63c0*/  UMOV UR27, 0x40 ;  /* 0x00000040001b7882 */ /* 0x000fe20000000000 */
[----:B------:R-:W-:Y:S01]  /*63d0*/  UMOV UR39, 0x40 ;  /* 0x0000004000277882 */ /* 0x000fe20000000000 */
[----:B------:R-:W-:Y:S01]  /*63e0*/  UMOV UR35, 0x40 ;  /* 0x0000004000237882 */ /* 0x000fe20000000000 */
[----:B------:R1:W2:Y:S01]  /*63f0*/  MUFU.EX2 R34, R37 ;  /* 0x0000002500227308 */ /* 0x0002a20000000800 */
[----:B------:R-:W-:Y:S01]  /*6400*/  UMOV UR31, 0x40 ;  /* 0x00000040001f7882 */ /* 0x000fe20000000000 */
[----:B------:R-:W-:Y:S01]  /*6410*/  UMOV UR23, 0x40 ;  /* 0x0000004000177882 */ /* 0x000fe20000000000 */
[----:B------:R-:W3:Y:S01]  /*6420*/  LDL R235, [R1] ;  /* 0x0000000001eb7983 */ /* 0x000ee20000100800 */
[----:B------:R-:W-:Y:S01]  /*6430*/  FMUL.FTZ R52, R26, R217 ;  /* 0x000000d91a347220 */ /* 0x000fe20000410000 */
[----:B0-----:R-:W-:Y:S01]  /*6440*/  F2FP.BF16.F32.PACK_AB R43, R48, R43 ;  /* 0x0000002b302b723e */ /* 0x001fe200000010ff */
[----:B------:R-:W-:Y:S01]  /*6450*/  FMUL.FTZ R46, R237, R46 ;  /* 0x0000002eed2e7220 */ /* 0x000fe20000410000 */
[----:B------:R-:W-:Y:S01]  /*6460*/  F2FP.BF16.F32.PACK_AB R36, R36, R39 ;  /* 0x000000272424723e */ /* 0x000fe200000010ff */
[----:B------:R-:W0:Y:S01]  /*6470*/  MUFU.EX2 R13, R35 ;  /* 0x00000023000d7308 */ /* 0x000e220000000800 */
[----:B-1----:R-:W-:Y:S01]  /*6480*/  F2FP.BF16.F32.PACK_AB R37, R30, R19 ;  /* 0x000000131e25723e */ /* 0x002fe200000010ff */
[----:B------:R-:W-:Y:S01]  /*6490*/  STSM.16.M88.2 [R0+0x2cd00], R42 ;  /* 0x02cd002a00007844 */ /* 0x000fe20000000100 */
[----:B------:R-:W-:Y:S01]  /*64a0*/  F2FP.BF16.F32.PACK_AB R26, R26, R27 ;  /* 0x0000001b1a1a723e */ /* 0x000fe200000010ff */
[----:B------:R-:W-:Y:S01]  /*64b0*/  FMUL.FTZ R46, R9, R46 ;  /* 0x0000002e092e7220 */ /* 0x000fe20000410000 */
[----:B------:R-:W-:Y:S01]  /*64c0*/  F2FP.BF16.F32.PACK_AB R12, R12, R29 ;  /* 0x0000001d0c0c723e */ /* 0x000fe200000010ff */
[----:B------:R-:W-:Y:S01]  /*64d0*/  STSM.16.M88.2 [R0+0x2d500], R36 ;  /* 0x02d5002400007844 */ /* 0x000fe20000000100 */
[----:B------:R-:W-:-:S02]  /*64e0*/  VIADD R9, R225, 0x2c500 ;  /* 0x0002c500e1097836 */ /* 0x000fc40000000000 */
[----:B------:R-:W-:Y:S01]  /*64f0*/  FMUL.FTZ R54, R19, R54 ;  /* 0x0000003613367220 */ /* 0x000fe20000410000 */
[----:B--2---:R-:W-:Y:S01]  /*6500*/  F2FP.BF16.F32.PACK_AB R27, R34, R21 ;  /* 0x00000015221b723e */ /* 0x004fe200000010ff */
[----:B------:R-:W-:Y:S01]  /*6510*/  FMUL.FTZ R55, R30, R55 ;  /* 0x000000371e377220 */ /* 0x000fe20000410000 */
[----:B------:R-:W-:Y:S01]  /*6520*/  F2FP.BF16.F32.PACK_AB R44, R8, R44 ;  /* 0x0000002c082c723e */ /* 0x000fe200000010ff */
[C---:B------:R-:W-:Y:S01]  /*6530*/  FMUL.FTZ R223, R40.reuse, R223 ;  /* 0x000000df28df7220 */ /* 0x040fe20000410000 */
[----:B------:R-:W-:Y:S01]  /*6540*/  SHF.R.U32.HI R9, RZ, 0x4, R9 ;  /* 0x00000004ff097819 */ /* 0x000fe20000011609 */
[----:B------:R-:W-:Y:S01]  /*6550*/  STSM.16.M88.2 [R0+0x2dd00], R26 ;  /* 0x02dd001a00007844 */ /* 0x000fe20000000100 */
[----:B------:R-:W-:Y:S01]  /*6560*/  SHF.R.U32.HI R8, RZ, 0x4, R4 ;  /* 0x00000004ff087819 */ /* 0x000fe20000011604 */
[----:B------:R-:W-:Y:S01]  /*6570*/  FMUL.FTZ R17, R17, R54 ;  /* 0x0000003611117220 */ /* 0x000fe20000410000 */
[----:B0-----:R-:W-:Y:S01]  /*6580*/  FMUL.FTZ R33, R13, R222 ;  /* 0x000000de0d217220 */ /* 0x001fe20000410000 */
[----:B------:R-:W-:Y:S01]  /*6590*/  F2FP.BF16.F32.PACK_AB R13, R40, R13 ;  /* 0x0000000d280d723e */ /* 0x000fe200000010ff */
[----:B------:R-:W-:Y:S01]  /*65a0*/  FMUL.FTZ R15, R15, R52 ;  /* 0x000000340f0f7220 */ /* 0x000fe20000410000 */
[----:B------:R-:W-:Y:S01]  /*65b0*/  LOP3.LUT R9, R9, 0x3fff, RZ, 0xc0, !PT ;  /* 0x00003fff09097812 */ /* 0x000fe200078ec0ff */
[----:B------:R-:W-:Y:S01]  /*65c0*/  FMUL.FTZ R223, R28, R223 ;  /* 0x000000df1cdf7220 */ /* 0x000fe20000410000 */
[----:B------:R-:W-:Y:S01]  /*65d0*/  F2FP.BF16.F32.PACK_AB R30, R6, R11 ;  /* 0x0000000b061e723e */ /* 0x000fe200000010ff */
[----:B------:R0:W-:Y:S01]  /*65e0*/  STSM.16.M88.2 [R0+0x2e500], R12 ;  /* 0x02e5000c00007844 */ /* 0x0001e20000000100 */
[----:B------:R-:W-:Y:S01]  /*65f0*/  LOP3.LUT R9, R9, 0x80000, RZ, 0xfc, !PT ;  /* 0x0008000009097812 */ /* 0x000fe200078efcff */
[----:B------:R-:W-:Y:S01]  /*6600*/  UMOV UR13, UR57 ;  /* 0x00000039000d7c82 */ /* 0x000fe20008000000 */
[----:B------:R-:W-:Y:S01]  /*6610*/  LOP3.LUT R6, R8, 0x3fff, RZ, 0xc0, !PT ;  /* 0x00003fff08067812 */ /* 0x000fe200078ec0ff */
[----:B------:R1:W-:Y:S06]  /*6620*/  MEMBAR.ALL.CTA ;  /* 0x0000000000007992 */ /* 0x0003ec0000008000 */
[----:B-1----:R-:W1:Y:S01]  /*6630*/  FENCE.VIEW.ASYNC.S ;  /* 0x00000000000073c6 */ /* 0x002e620000000000 */
[----:B------:R-:W-:Y:S01]  /*6640*/  F2FP.BF16.F32.PACK_AB R45, R231, R46 ;  /* 0x0000002ee72d723e */ /* 0x000fe200000010ff */
[----:B------:R-:W-:Y:S01]  /*6650*/  VIADD R31, R9, 0x80 ;  /* 0x00000080091f7836 */ /* 0x000fe20000000000 */
[----:B------:R-:W-:Y:S01]  /*6660*/  F2FP.BF16.F32.PACK_AB R16, R7, R16 ;  /* 0x000000100710723e */ /* 0x000fe200000010ff */
[----:B------:R-:W-:Y:S01]  /*6670*/  VIADD R32, R9, 0x100 ;  /* 0x0000010009207836 */ /* 0x000fe20000000000 */
[----:B------:R-:W-:Y:S01]  /*6680*/  R2UR UR56, R6 ;  /* 0x00000000063872ca */ /* 0x000fe200000e0000 */
[----:B------:R-:W-:Y:S01]  /*6690*/  UMOV UR11, UR15 ;  /* 0x0000000f000b7c82 */ /* 0x000fe20008000000 */
[----:B------:R-:W-:Y:S01]  /*66a0*/  R2UR UR4, R31 ;  /* 0x000000001f0472ca */ /* 0x000fe200000e0000 */
[----:B------:R-:W-:Y:S01]  /*66b0*/  FFMA.FTZ R31, -R14, R14, 1 ;  /* 0x3f8000000e1f7423 */ /* 0x000fe2000001010e */
[----:B------:R-:W-:Y:S01]  /*66c0*/  FFMA.FTZ R14, -R18, R18, 1 ;  /* 0x3f800000120e7423 */ /* 0x000fe20000010112 */
[----:B------:R-:W-:Y:S01]  /*66d0*/  FMUL.FTZ R18, R48, R51 ;  /* 0x0000003330127220 */ /* 0x000fe20000410000 */
[----:B------:R-:W-:Y:S01]  /*66e0*/  R2UR UR5, R32 ;  /* 0x00000000200572ca */ /* 0x000fe200000e0000 */
[----:B------:R-:W-:-:S02]  /*66f0*/  VIADD R32, R9, 0x180 ;  /* 0x0000018009207836 */ /* 0x000fc40000000000 */
[----:B------:R-:W-:Y:S01]  /*6700*/  FMUL.FTZ R14, R14, R55 ;  /* 0x000000370e0e7220 */ /* 0x000fe20000410000 */
[----:B------:R-:W-:Y:S01]  /*6710*/  FMUL.FTZ R31, R31, R18 ;  /* 0x000000121f1f7220 */ /* 0x000fe20000410000 */
[----:B------:R-:W-:Y:S01]  /*6720*/  FFMA.FTZ R18, -R23, R23, 1 ;  /* 0x3f80000017127423 */ /* 0x000fe20000010117 */
[----:B------:R-:W-:Y:S01]  /*6730*/  FFMA.FTZ R23, -R24, R24, 1 ;  /* 0x3f80000018177423 */ /* 0x000fe20000010118 */
[----:B------:R-:W-:Y:S01]  /*6740*/  R2UR UR6, R32 ;  /* 0x00000000200672ca */ /* 0x000fe200000e0000 */
[----:B------:R-:W-:Y:S01]  /*6750*/  FFMA.FTZ R24, -R25, R25, 1 ;  /* 0x3f80000019187423 */ /* 0x000fe20000010119 */
[----:B------:R-:W-:Y:S01]  /*6760*/  FMUL.FTZ R25, R21, R218 ;  /* 0x000000da15197220 */ /* 0x000fe20000410000 */
[----:B------:R-:W-:Y:S01]  /*6770*/  FMUL.FTZ R32, R34, R219 ;  /* 0x000000db22207220 */ /* 0x000fe20000410000 */
[----:B------:R-:W-:Y:S01]  /*6780*/  F2FP.BF16.F32.PACK_AB R31, R31, R10 ;  /* 0x0000000a1f1f723e */ /* 0x000fe200000010ff */
[----:B------:R-:W-:Y:S01]  /*6790*/  FMUL.FTZ R24, R24, R33 ;  /* 0x0000002118187220 */ /* 0x000fe20000410000 */
[----:B------:R-:W-:Y:S01]  /*67a0*/  FMUL.FTZ R18, R18, R25 ;  /* 0x0000001912127220 */ /* 0x000fe20000410000 */
[----:B-1----:R-:W-:Y:S01]  /*67b0*/  BAR.SYNC.DEFER_BLOCKING 0x9, 0x100 ;  /* 0x0244000000007b1d */ /* 0x002fe20000010000 */
[----:B------:R-:W-:Y:S01]  /*67c0*/  FMUL.FTZ R23, R23, R32 ;  /* 0x0000002017177220 */ /* 0x000fe20000410000 */
[----:B------:R-:W-:Y:S01]  /*67d0*/  F2FP.BF16.F32.PACK_AB R17, R14, R17 ;  /* 0x000000110e11723e */ /* 0x000fe200000010ff */
[----:B------:R-:W-:Y:S01]  /*67e0*/  VIADD R7, R9, 0x10 ;  /* 0x0000001009077836 */ /* 0x000fe20000000000 */
[----:B------:R-:W-:Y:S01]  /*67f0*/  F2FP.BF16.F32.PACK_AB R20, R15, R20 ;  /* 0x000000140f14723e */ /* 0x000fe200000010ff */
[C---:B------:R-:W-:Y:S01]  /*6800*/  VIADD R8, R6.reuse, 0x180 ;  /* 0x0000018006087836 */ /* 0x040fe20000000000 */
[----:B------:R-:W-:Y:S01]  /*6810*/  R2UR UR58, R9 ;  /* 0x00000000093a72ca */ /* 0x000fe200000e0000 */
[----:B------:R-:W-:Y:S01]  /*6820*/  UMOV UR12, UR56 ;  /* 0x00000038000c7c82 */ /* 0x000fe20008000000 */
[----:B------:R-:W-:Y:S01]  /*6830*/  F2FP.BF16.F32.PACK_AB R21, R23, R18 ;  /* 0x000000121715723e */ /* 0x000fe200000010ff */
[----:B------:R-:W-:Y:S01]  /*6840*/  UMOV UR14, UR4 ;  /* 0x00000004000e7c82 */ /* 0x000fe20008000000 */
[----:B------:R-:W-:Y:S01]  /*6850*/  F2FP.BF16.F32.PACK_AB R22, R5, R22 ;  /* 0x000000160516723e */ /* 0x000fe200000010ff */
[----:B------:R-:W-:Y:S01]  /*6860*/  VIADD R5, R9, 0x200 ;  /* 0x0000020009057836 */ /* 0x000fe20000000000 */
[----:B------:R-:W-:Y:S01]  /*6870*/  F2FP.BF16.F32.PACK_AB R23, R223, R24 ;  /* 0x00000018df17723e */ /* 0x000fe200000010ff */
[----:B------:R-:W-:Y:S01]  /*6880*/  UMOV UR10, UR14 ;  /* 0x0000000e000a7c82 */ /* 0x000fe20008000000 */
[----:B------:R-:W-:Y:S01]  /*6890*/  UMOV UR16, UR56 ;  /* 0x0000003800107c82 */ /* 0x000fe20008000000 */
[----:B------:R-:W-:Y:S01]  /*68a0*/  UMOV UR17, UR57 ;  /* 0x0000003900117c82 */ /* 0x000fe20008000000 */
[----:B------:R-:W-:Y:S01]  /*68b0*/  R2UR UR7, R5 ;  /* 0x00000000050772ca */ /* 0x000fe200000e0000 */
[----:B------:R-:W-:Y:S01]  /*68c0*/  UMOV UR18, UR6 ;  /* 0x0000000600127c82 */ /* 0x000fe20008000000 */
[----:B------:R-:W-:Y:S01]  /*68d0*/  UMOV UR9, UR19 ;  /* 0x0000001300097c82 */ /* 0x000fe20008000000 */
[----:B------:R-:W-:Y:S01]  /*68e0*/  UMOV UR8, UR18 ;  /* 0x0000001200087c82 */ /* 0x000fe20008000000 */
[C---:B------:R-:W-:Y:S01]  /*68f0*/  VIADD R5, R6.reuse, 0x80 ;  /* 0x0000008006057836 */ /* 0x040fe20000000000 */
[----:B------:R-:W-:Y:S01]  /*6900*/  R2UR UR46, R7 ;  /* 0x00000000072e72ca */ /* 0x000fe200000e0000 */
[----:B------:R-:W-:Y:S01]  /*6910*/  VIADD R7, R9, 0x110 ;  /* 0x0000011009077836 */ /* 0x000fe20000000000 */
[----:B------:R-:W-:Y:S01]  /*6920*/  MOV R11, UR59 ;  /* 0x0000003b000b7c02 */ /* 0x000fe20008000f00 */
[----:B------:R-:W-:Y:S01]  /*6930*/  STSM.16.M88.2 [R0+0x2ed00], R44 ;  /* 0x02ed002c00007844 */ /* 0x000fe20000000100 */
[----:B------:R-:W-:Y:S01]  /*6940*/  R2UR UR44, R5 ;  /* 0x00000000052c72ca */ /* 0x000fe200000e0000 */
[----:B------:R-:W-:Y:S01]  /*6950*/  VIADD R5, R9, 0x90 ;  /* 0x0000009009057836 */ /* 0x000fe20000000000 */
[----:B------:R-:W-:Y:S01]  /*6960*/  R2UR UR54, R7 ;  /* 0x00000000073672ca */ /* 0x000fe200000e0000 */
[----:B------:R-:W-:Y:S01]  /*6970*/  STSM.16.M88.2 [R0+0x2f500], R30 ;  /* 0x02f5001e00007844 */ /* 0x000fe20000000100 */
[----:B------:R-:W-:Y:S01]  /*6980*/  MOV R10, UR58 ;  /* 0x0000003a000a7c02 */ /* 0x000fe20008000f00 */
[----:B------:R-:W-:Y:S01]  /*6990*/  UMOV UR53, UR45 ;  /* 0x0000002d00357c82 */ /* 0x000fe20008000000 */
[----:B------:R-:W-:Y:S01]  /*69a0*/  R2UR UR4, R5 ;  /* 0x00000000050472ca */ /* 0x000fe200000e0000 */
[----:B------:R1:W-:Y:S01]  /*69b0*/  STSM.16.M88.2 [R0+0x2fd00], R16 ;  /* 0x02fd001000007844 */ /* 0x0003e20000000100 */
[C---:B------:R-:W-:Y:S01]  /*69c0*/  VIADD R5, R9.reuse, 0x190 ;  /* 0x0000019009057836 */ /* 0x040fe20000000000 */
[----:B------:R-:W-:Y:S01]  /*69d0*/  UMOV UR49, UR45 ;  /* 0x0000002d00317c82 */ /* 0x000fe20008000000 */
[----:B------:R-:W-:Y:S01]  /*69e0*/  UMOV UR41, UR45 ;  /* 0x0000002d00297c82 */ /* 0x000fe20008000000 */
[----:B------:R2:W-:Y:S01]  /*69f0*/  STSM.16.M88.2 [R0+0x30500], R20 ;  /* 0x0305001400007844 */ /* 0x0005e20000000100 */
[----:B------:R-:W-:Y:S01]  /*6a00*/  VIADD R7, R9, 0x20 ;  /* 0x0000002009077836 */ /* 0x000fe20000000000 */
[----:B------:R-:W-:Y:S01]  /*6a10*/  R2UR UR50, R5 ;  /* 0x00000000053272ca */ /* 0x000fe200000e0000 */
[----:B------:R-:W-:Y:S01]  /*6a20*/  VIADD R5, R9, 0x210 ;  /* 0x0000021009057836 */ /* 0x000fe20000000000 */
[----:B------:R4:W-:Y:S01]  /*6a30*/  STSM.16.M88.2 [R0+0x30d00], R22 ;  /* 0x030d001600007844 */ /* 0x0009e20000000100 */
[----:B------:R-:W-:Y:S01]  /*6a40*/  WARPGROUP.ARRIVE ;  /* 0x00000000000079c5 */ /* 0x000fe20000000000 */
[----:B------:R-:W-:Y:S01]  /*6a50*/  UMOV UR52, UR44 ;  /* 0x0000002c00347c82 */ /* 0x000fe20008000000 */
[----:B------:R-:W-:Y:S01]  /*6a60*/  UMOV UR48, UR44 ;  /* 0x0000002c00307c82 */ /* 0x000fe20008000000 */
[----:B------:R-:W-:Y:S01]  /*6a70*/  R2UR UR42, R5 ;  /* 0x00000000052a72ca */ /* 0x000fe200000e0000 */
[----:B------:R-:W-:Y:S01]  /*6a80*/  UMOV UR40, UR44 ;  /* 0x0000002c00287c82 */ /* 0x000fe20008000000 */
[----:B------:R-:W-:Y:S01]  /*6a90*/  VIADD R5, R6, 0x100 ;  /* 0x0000010006057836 */ /* 0x000fe20000000000 */
[----:B------:R-:W-:Y:S01]  /*6aa0*/  HGMMA.64x16x16.F32.BF16 R136, gdesc[UR56].tnspA.tnspB, R136 ;  /* 0x60200000388879f0 */ /* 0x000fe20008701888 */
[----:B------:R-:W-:Y:S01]  /*6ab0*/  R2UR UR26, R7 ;  /* 0x00000000071a72ca */ /* 0x000fe200000e0000 */
[----:B------:R-:W-:Y:S01]  /*6ac0*/  VIADD R7, R9, 0x120 ;  /* 0x0000012009077836 */ /* 0x000fe20000000000 */
[----:B------:R-:W-:Y:S01]  /*6ad0*/  UMOV UR37, UR25 ;  /* 0x0000001900257c82 */ /* 0x000fe20008000000 */
[----:B------:R-:W-:Y:S01]  /*6ae0*/  HGMMA.64x16x16.F32.BF16 R152, gdesc[UR12].tnspA.tnspB, R152 ;  /* 0x602000000c9879f0 */ /* 0x000fe20008701898 */
[----:B------:R-:W-:Y:S01]  /*6af0*/  UMOV UR12, UR56 ;  /* 0x00000038000c7c82 */ /* 0x000fe20008000000 */
[----:B------:R-:W-:Y:S01]  /*6b00*/  UMOV UR13, UR57 ;  /* 0x00000039000d7c82 */ /* 0x000fe20008000000 */
[----:B------:R-:W-:Y:S01]  /*6b10*/  UMOV UR14, UR5 ;  /* 0x00000005000e7c82 */ /* 0x000fe20008000000 */
[----:B------:R-:W-:Y:S01]  /*6b20*/  UMOV UR15, 0x40 ;  /* 0x00000040000f7882 */ /* 0x000fe20000000000 */
[----:B------:R-:W-:Y:S01]  /*6b30*/  R2UR UR24, R5 ;  /* 0x00000000051872ca */ /* 0x000fe200000e0000 */
[----:B------:R-:W-:Y:S01]  /*6b40*/  HGMMA.64x16x16.F32.BF16 R168, gdesc[UR12].tnspA.tnspB, R168 ;  /* 0x602000000ca879f0 */ /* 0x000fe200087018a8 */
[----:B------:R-:W-:Y:S01]  /*6b50*/  VIADD R5, R9, 0xa0 ;  /* 0x000000a009057836 */ /* 0x000fe20000000000 */
[----:B------:R-:W-:Y:S01]  /*6b60*/  R2UR UR34, R7 ;  /* 0x00000000072272ca */ /* 0x000fe200000e0000 */
        /* <DEDUP_REMOVED lines=13> */
[----:B------:R-:W-:Y:S01]  /*6c40*/  R2UR UR38, R5 ;  /* 0x00000000052672ca */ /* 0x000fe200000e0000 */
[----:B------:R-:W-:Y:S01]  /*6c50*/  VIADD R5, R9, 0x1a0 ;  /* 0x000001a009057836 */ /* 0x000fe20000000000 */
[----:B------:R-:W-:Y:S01]  /*6c60*/  UMOV UR36, UR24 ;  /* 0x0000001800247c82 */ /* 0x000fe20008000000 */
[----:B------:R-:W-:Y:S01]  /*6c70*/  UMOV UR32, UR24 ;  /* 0x0000001800207c82 */ /* 0x000fe20008000000 */
[----:B------:R-:W-:Y:S01]  /*6c80*/  UMOV UR28, UR24 ;  /* 0x00000018001c7c82 */ /* 0x000fe20008000000 */
[----:B------:R-:W-:Y:S01]  /*6c90*/  UMOV UR29, UR25 ;  /* 0x00000019001d7c82 */ /* 0x000fe20008000000 */
[----:B------:R-:W-:Y:S01]  /*6ca0*/  R2UR UR30, R5 ;  /* 0x00000000051e72ca */ /* 0x000fe200000e0000 */
[----:B------:R-:W-:Y:S01]  /*6cb0*/  VIADD R5, R9, 0x220 ;  /* 0x0000022009057836 */ /* 0x000fe20000000000 */
[----:B------:R-:W-:Y:S01]  /*6cc0*/  UMOV UR20, UR24 ;  /* 0x0000001800147c82 */ /* 0x000fe20008000000 */
[----:B------:R-:W-:Y:S01]  /*6cd0*/  UMOV UR21, UR25 ;  /* 0x0000001900157c82 */ /* 0x000fe20008000000 */
[----:B------:R-:W-:Y:S01]  /*6ce0*/  VIADD R7, R225, 0x2ed00 ;  /* 0x0002ed00e1077836 */ /* 0x000fe20000000000 */
[----:B------:R-:W-:Y:S01]  /*6cf0*/  UMOV UR56, UR18 ;  /* 0x0000001200387c82 */ /* 0x000fe20008000000 */
[----:B------:R-:W-:Y:S01]  /*6d00*/  R2UR UR22, R5 ;  /* 0x00000000051672ca */ /* 0x000fe200000e0000 */
[----:B------:R-:W-:Y:S01]  /*6d10*/  IMAD R5, R3, 0x2800, R225 ;  /* 0x0000280003057824 */ /* 0x000fe200078e02e1 */
[----:B------:R-:W-:Y:S01]  /*6d20*/  UMOV UR12, UR14 ;  /* 0x0000000e000c7c82 */ /* 0x000fe20008000000 */
[C---:B0-----:R-:W-:Y:S01]  /*6d30*/  VIADD R13, R9.reuse, 0x30 ;  /* 0x00000030090d7836 */ /* 0x041fe20000000000 */
[----:B------:R-:W-:Y:S01]  /*6d40*/  SHF.R.U32.HI R7, RZ, 0x4, R7 ;  /* 0x00000004ff077819 */ /* 0x000fe20000011607 */
[----:B------:R-:W-:Y:S01]  /*6d50*/  VIADD R25, R9, 0xb0 ;  /* 0x000000b009197836 */ /* 0x000fe20000000000 */
[----:B------:R-:W-:Y:S01]  /*6d60*/  SHF.R.U32.HI R5, RZ, 0x4, R5 ;  /* 0x00000004ff057819 */ /* 0x000fe20000011605 */
[----:B------:R-:W-:Y:S01]  /*6d70*/  UMOV UR57, UR19 ;  /* 0x0000001300397c82 */ /* 0x000fe20008000000 */
[----:B------:R-:W-:Y:S01]  /*6d80*/  MOV R12, UR56 ;  /* 0x00000038000c7c02 */ /* 0x000fe20008000f00 */
[----:B------:R-:W-:Y:S01]  /*6d90*/  UMOV UR56, UR12 ;  /* 0x0000000c00387c82 */ /* 0x000fe20008000000 */
[----:B------:R-:W-:Y:S01]  /*6da0*/  R2UR UR6, R25 ;  /* 0x00000000190672ca */ /* 0x000fe200000e0000 */
[----:B------:R-:W-:Y:S01]  /*6db0*/  VIADD R25, R9, 0x130 ;  /* 0x0000013009197836 */ /* 0x000fe20000000000 */
[----:B------:R-:W-:Y:S01]  /*6dc0*/  MOV R15, UR58 ;  /* 0x0000003a000f7c02 */ /* 0x000fe20008000f00 */
[----:B------:R-:W-:Y:S01]  /*6dd0*/  UMOV UR58, UR10 ;  /* 0x0000000a003a7c82 */ /* 0x000fe20008000000 */
[----:B------:R-:W-:Y:S01]  /*6de0*/  HGMMA.64x16x16.F32.BF16 R136, gdesc[UR44].tnspA.tnspB, R136 ;  /* 0x602000002c8879f0 */ /* 0x000fe20008701888 */
[----:B------:R-:W-:Y:S01]  /*6df0*/  UMOV UR13, UR15 ;  /* 0x0000000f000d7c82 */ /* 0x000fe20008000000 */
[----:B------:R-:W-:Y:S01]  /*6e00*/  R2UR UR10, R25 ;  /* 0x00000000190a72ca */ /* 0x000fe200000e0000 */
[----:B------:R-:W-:Y:S01]  /*6e10*/  UMOV UR7, 0x40 ;  /* 0x0000004000077882 */ /* 0x000fe20000000000 */
[----:B------:R-:W-:Y:S01]  /*6e20*/  HGMMA.64x16x16.F32.BF16 R152, gdesc[UR16].tnspA.tnspB, R152 ;  /* 0x60200000109879f0 */ /* 0x000fe20008701898 */
[----:B------:R-:W-:Y:S01]  /*6e30*/  R2UR UR16, R8 ;  /* 0x00000000081072ca */ /* 0x000fe200000e0000 */
[----:B------:R-:W-:Y:S01]  /*6e40*/  UMOV UR17, 0x40000040 ;  /* 0x4000004000117882 */ /* 0x000fe20000000000 */
[----:B------:R-:W-:Y:S01]  /*6e50*/  R2UR UR18, R13 ;  /* 0x000000000d1272ca */ /* 0x000fe200000e0000 */
[----:B------:R-:W-:Y:S01]  /*6e60*/  UMOV UR19, 0x40 ;  /* 0x0000004000137882 */ /* 0x000fe20000000000 */
[----:B------:R-:W-:Y:S01]  /*6e70*/  LOP3.LUT R8, R7, 0x3fff, RZ, 0xc0, !PT ;  /* 0x00003fff07087812 */ /* 0x000fe200078ec0ff */
[----:B------:R-:W-:Y:S01]  /*6e80*/  HGMMA.64x16x16.F32.BF16 R168, gdesc[UR52].tnspA.tnspB, R168 ;  /* 0x6020000034a879f0 */ /* 0x000fe200087018a8 */
[----:B------:R-:W-:Y:S01]  /*6e90*/  VIADD R7, R9, 0x1b0 ;  /* 0x000001b009077836 */ /* 0x000fe20000000000 */
[----:B------:R-:W-:Y:S01]  /*6ea0*/  LOP3.LUT R13, R5, 0x3fff, RZ, 0xc0, !PT ;  /* 0x00003fff050d7812 */ /* 0x000fe200078ec0ff */
[----:B------:R-:W-:Y:S01]  /*6eb0*/  VIADD R9, R9, 0x230 ;  /* 0x0000023009097836 */ /* 0x000fe20000000000 */
[----:B------:R-:W-:Y:S01]  /*6ec0*/  HGMMA.64x16x16.F32.BF16 R184, gdesc[UR48].tnspA.tnspB, R184 ;  /* 0x6020000030b879f0 */ /* 0x000fe200087018b8 */
[----:B-1----:R-:W-:Y:S01]  /*6ed0*/  MOV R16, UR59 ;  /* 0x0000003b00107c02 */ /* 0x002fe20008000f00 */
[----:B------:R-:W-:Y:S01]  /*6ee0*/  UMOV UR59, UR11 ;  /* 0x0000000b003b7c82 */ /* 0x000fe20008000000 */
[----:B------:R-:W-:Y:S01]  /*6ef0*/  R2UR UR12, R13 ;  /* 0x000000000d0c72ca */ /* 0x000fe200000e0000 */
[----:B------:R-:W-:Y:S01]  /*6f00*/  UMOV UR52, UR8 ;  /* 0x0000000800347c82 */ /* 0x000fe20008000000 */
[----:B------:R-:W-:Y:S01]  /*6f10*/  R2UR UR14, R7 ;  /* 0x00000000070e72ca */ /* 0x000fe200000e0000 */
[----:B------:R-:W-:Y:S01]  /*6f20*/  HGMMA.64x16x16.F32.BF16 R200, gdesc[UR40].tnspA.tnspB, R200 ;  /* 0x6020000028c879f0 */ /* 0x000fe200087018c8 */
[----:B------:R-:W-:Y:S01]  /*6f30*/  MOV R14, UR57 ;  /* 0x00000039000e7c02 */ /* 0x000fe20008000f00 */
[----:B------:R-:W-:Y:S01]  /*6f40*/  UMOV UR53, UR9 ;  /* 0x0000000900357c82 */ /* 0x000fe20008000000 */
[----:B------:R-:W-:Y:S01]  /*6f50*/  MOV R17, UR56 ;  /* 0x0000003800117c02 */ /* 0x000fe20008000f00 */
[----:B------:R-:W-:Y:S01]  /*6f60*/  UMOV UR4, UR16 ;  /* 0x0000001000047c82 */ /* 0x000fe20008000000 */
[----:B------:R-:W-:Y:S01]  /*6f70*/  UMOV UR5, UR17 ;  /* 0x0000001100057c82 */ /* 0x000fe20008000000 */
[----:B------:R-:W-:Y:S01]  /*6f80*/  UMOV UR57, UR13 ;  /* 0x0000000d00397c82 */ /* 0x000fe20008000000 */
[----:B------:R-:W-:Y:S01]  /*6f90*/  UMOV UR8, UR16 ;  /* 0x0000001000087c82 */ /* 0x000fe20008000000 */
[----:B------:R-:W-:Y:S01]  /*6fa0*/  UMOV UR9, UR17 ;  /* 0x0000001100097c82 */ /* 0x000fe20008000000 */
[----:B------:R-:W-:Y:S01]  /*6fb0*/  UMOV UR11, 0x40 ;  /* 0x00000040000b7882 */ /* 0x000fe20000000000 */
[----:B------:R-:W-:Y:S01]  /*6fc0*/  UMOV UR56, UR12 ;  /* 0x0000000c00387c82 */ /* 0x000fe20008000000 */
[----:B--2---:R-:W-:Y:S01]  /*6fd0*/  MOV R21, UR55 ;  /* 0x0000003700157c02 */ /* 0x004fe20008000f00 */
[----:B------:R-:W-:Y:S01]  /*6fe0*/  UMOV UR12, UR16 ;  /* 0x00000010000c7c82 */ /* 0x000fe20008000000 */
[----:B----4-:R-:W-:Y:S01]  /*6ff0*/  MOV R22, UR54 ;  /* 0x0000003600167c02 */ /* 0x010fe20008000f00 */
[----:B------:R-:W-:Y:S01]  /*7000*/  UMOV UR13, UR17 ;  /* 0x00000011000d7c82 */ /* 0x000fe20008000000 */
[----:B------:R-:W-:Y:S01]  /*7010*/  MOV R23, UR53 ;  /* 0x0000003500177c02 */ /* 0x000fe20008000f00 */
[----:B------:R-:W-:Y:S01]  /*7020*/  UMOV UR15, 0x40 ;  /* 0x00000040000f7882 */ /* 0x000fe20000000000 */
[----:B------:R-:W-:Y:S01]  /*7030*/  MOV R24, UR52 ;  /* 0x0000003400187c02 */ /* 0x000fe20008000f00 */
[----:B------:R-:W-:Y:S01]  /*7040*/  UMOV UR52, UR16 ;  /* 0x0000001000347c82 */ /* 0x000fe20008000000 */
[----:B------:R-:W-:Y:S01]  /*7050*/  UMOV UR53, UR17 ;  /* 0x0000001100357c82 */ /* 0x000fe20008000000 */
[----:B------:R-:W-:Y:S01]  /*7060*/  UMOV UR55, 0x40 ;  /* 0x0000004000377882 */ /* 0x000fe20000000000 */
[----:B------:R-:W-:Y:S01]  /*7070*/  LOP3.LUT R5, R8, 0x400000, RZ, 0xfc, !PT ;  /* 0x0040000008057812 */ /* 0x000fe200078efcff */
[----:B------:R-:W-:Y:S01]  /*7080*/  VIADD R7, R13, 0x80 ;  /* 0x000000800d077836 */ /* 0x000fe20000000000 */
[----:B------:R-:W-:Y:S01]  /*7090*/  MOV R19, UR59 ;  /* 0x0000003b00137c02 */ /* 0x000fe20008000f00 */
[----:B------:R-:W-:Y:S01]  /*70a0*/  UMOV UR59, 0x8 ;  /* 0x00000008003b7882 */ /* 0x000fe20000000000 */
[----:B------:R-:W-:Y:S01]  /*70b0*/  MOV R20, UR58 ;  /* 0x0000003a00147c02 */ /* 0x000fe20008000f00 */
[----:B------:R-:W-:Y:S01]  /*70c0*/  IMAD.U32 R223, RZ, RZ, UR59 ;  /* 0x0000003bffdf7e24 */ /* 0x000fe2000f8e00ff */
[----:B------:R-:W-:Y:S01]  /*70d0*/  MOV R18, UR57 ;  /* 0x0000003900127c02 */ /* 0x000fe20008000f00 */
[----:B------:R-:W-:Y:S01]  /*70e0*/  UMOV UR57, 0x40000040 ;  /* 0x4000004000397882 */ /* 0x000fe20000000000 */
[----:B------:R-:W-:Y:S01]  /*70f0*/  VIADD R4, R4, 0xffff0000 ;  /* 0xffff000004047836 */ /* 0x000fe20000000000 */
[----:B------:R-:W-:Y:S01]  /*7100*/  LOP3.LUT R8, R8, 0x80000, RZ, 0xfc, !PT ;  /* 0x0008000008087812 */ /* 0x000fe200078efcff */
[----:B------:R-:W-:Y:S01]  /*7110*/  HGMMA.64x16x16.F32.BF16 R136, gdesc[UR24].tnspA.tnspB, R136 ;  /* 0x60200000188879f0 */ /* 0x000fe20008701888 */
[----:B------:R-:W-:-:S02]  /*7120*/  UMOV UR25, 0x40000040 ;  /* 0x4000004000197882 */ /* 0x000fc40000000000 */
[----:B------:R-:W-:Y:S01]  /*7130*/  SHF.R.U32.HI R4, RZ, 0x4, R4 ;  /* 0x00000004ff047819 */ /* 0x000fe20000011604 */
[----:B------:R-:W-:Y:S04]  /*7140*/  HGMMA.64x16x16.F32.BF16 R152, gdesc[UR36].tnspA.tnspB, R152 ;  /* 0x60200000249879f0 */ /* 0x000fe80008701898 */
[----:B------:R-:W-:Y:S01]  /*7150*/  HGMMA.64x16x16.F32.BF16 R168, gdesc[UR32].tnspA.tnspB, R168 ;  /* 0x6020000020a879f0 */ /* 0x000fe200087018a8 */
[----:B------:R-:W-:-:S03]  /*7160*/  UMOV UR33, UR25 ;  /* 0x0000001900217c82 */ /* 0x000fc60008000000 */
[----:B------:R-:W-:Y:S01]  /*7170*/  HGMMA.64x16x16.F32.BF16 R184, gdesc[UR28].tnspA.tnspB, R184 ;  /* 0x602000001cb879f0 */ /* 0x000fe200087018b8 */
[----:B------:R-:W-:-:S03]  /*7180*/  UMOV UR29, UR25 ;  /* 0x00000019001d7c82 */ /* 0x000fc60008000000 */
[----:B------:R-:W-:Y:S01]  /*7190*/  HGMMA.64x16x16.F32.BF16 R200, gdesc[UR20].tnspA.tnspB, R200 ;  /* 0x6020000014c879f0 */ /* 0x000fe200087018c8 */
[----:B------:R-:W-:Y:S01]  /*71a0*/  R2UR UR20, R9 ;  /* 0x00000000091472ca */ /* 0x000fe200000e0000 */
[C---:B------:R-:W-:Y:S01]  /*71b0*/  VIADD R9, R5.reuse, 0x80 ;  /* 0x0000008005097836 */ /* 0x040fe20000000000 */
[----:B------:R-:W-:-:S11]  /*71c0*/  R2UR UR21, R5 ;  /* 0x00000000051572ca */ /* 0x000fd600000e0000 */
[----:B------:R-:W-:Y:S02]  /*71d0*/  UMOV UR54, UR20 ;  /* 0x0000001400367c82 */ /* 0x000fe40008000000 */
[----:B------:R-:W-:Y:S01]  /*71e0*/  UMOV UR58, UR21 ;  /* 0x00000015003a7c82 */ /* 0x000fe20008000000 */
[----:B------:R-:W-:Y:S01]  /*71f0*/  UMOV UR21, UR25 ;  /* 0x0000001900157c82 */ /* 0x000fe20008000000 */
[----:B------:R-:W-:Y:S01]  /*7200*/  IMAD.U32 R222, RZ, RZ, UR58 ;  /* 0x0000003affde7e24 */ /* 0x000fe2000f8e00ff */
[----:B------:R-:W-:Y:S01]  /*7210*/  HGMMA.64x16x16.F32.BF16 R136, gdesc[UR16].tnspA.tnspB, R136 ;  /* 0x60200000108879f0 */ /* 0x000fe20008701888 */
[----:B------:R-:W-:-:S03]  /*7220*/  UMOV UR17, 0x40000040 ;  /* 0x4000004000117882 */ /* 0x000fc60000000000 */
[----:B------:R-:W-:Y:S01]  /*7230*/  HGMMA.64x16x16.F32.BF16 R152, gdesc[UR4].tnspA.tnspB, R152 ;  /* 0x60200000049879f0 */ /* 0x000fe20008701898 */
[----:B------:R-:W-:Y:S01]  /*7240*/  R2UR UR4, R7 ;  /* 0x00000000070472ca */ /* 0x000fe200000e0000 */
[----:B------:R-:W-:Y:S01]  /*7250*/  VIADD R7, R13, 0x100 ;  /* 0x000001000d077836 */ /* 0x000fe20000000000 */
[----:B------:R-:W-:Y:S01]  /*7260*/  R2UR UR5, R9 ;  /* 0x00000000090572ca */ /* 0x000fe200000e0000 */
[----:B------:R-:W-:Y:S01]  /*7270*/  VIADD R9, R5, 0x100 ;  /* 0x0000010005097836 */ /* 0x000fe20000000000 */
[----:B------:R-:W-:Y:S01]  /*7280*/  HGMMA.64x16x16.F32.BF16 R168, gdesc[UR8].tnspA.tnspB, R168 ;  /* 0x6020000008a879f0 */ /* 0x000fe200087018a8 */
[----:B------:R-:W-:Y:S01]  /*7290*/  UMOV UR8, UR54 ;  /* 0x0000003600087c82 */ /* 0x000fe20008000000 */
[----:B------:R-:W-:Y:S02]  /*72a0*/  UMOV UR9, UR55 ;  /* 0x0000003700097c82 */ /* 0x000fe40008000000 */
[----:B------:R-:W-:Y:S01]  /*72b0*/  HGMMA.64x16x16.F32.BF16 R184, gdesc[UR12].tnspA.tnspB, R184 ;  /* 0x602000000cb879f0 */ /* 0x000fe200087018b8 */
[----:B------:R-:W-:-:S03]  /*72c0*/  UMOV UR13, UR17 ;  /* 0x00000011000d7c82 */ /* 0x000fc60008000000 */
[----:B------:R-:W-:Y:S01]  /*72d0*/  HGMMA.64x16x16.F32.BF16 R200, gdesc[UR52].tnspA.tnspB, R200, gsb0 ;  /* 0x6020000034c879f0 */ /* 0x000fe200080018c8 */
[----:B------:R0:W-:Y:S06]  /*72e0*/  MEMBAR.ALL.CTA ;  /* 0x0000000000007992 */ /* 0x0001ec0000008000 */
[----:B0-----:R-:W0:Y:S01]  /*72f0*/  FENCE.VIEW.ASYNC.S ;  /* 0x00000000000073c6 */ /* 0x001e220000000000 */
[----:B------:R-:W-:Y:S02]  /*7300*/  R2UR UR52, R24 ;  /* 0x00000000183472ca */ /* 0x000fe400000e0000 */
[----:B------:R-:W-:-:S02]  /*7310*/  R2UR UR53, R23 ;  /* 0x00000000173572ca */ /* 0x000fc400000e0000 */
[----:B------:R-:W-:Y:S02]  /*7320*/  R2UR UR54, R22 ;  /* 0x00000000163672ca */ /* 0x000fe400000e0000 */
[----:B------:R-:W-:-:S07]  /*7330*/  R2UR UR55, R21 ;  /* 0x00000000153772ca */ /* 0x000fce00000e0000 */
[----:B------:R-:W-:Y:S02]  /*7340*/  UMOV UR44, UR52 ;  /* 0x00000034002c7c82 */ /* 0x000fe40008000000 */
[----:B------:R-:W-:Y:S01]  /*7350*/  UMOV UR45, UR53 ;  /* 0x00000035002d7c82 */ /* 0x000fe20008000000 */
[----:B0-----:R-:W-:Y:S06]  /*7360*/  BAR.SYNC.DEFER_BLOCKING 0x9, 0x100 ;  /* 0x0244000000007b1d */ /* 0x001fec0000010000 */
[----:B------:R-:W-:-:S06]  /*7370*/  WARPGROUP.ARRIVE ;  /* 0x00000000000079c5 */ /* 0x000fcc0000000000 */
[----:B------:R-:W-:Y:S01]  /*7380*/  HGMMA.64x64x16.F32.BF16 R24, gdesc[UR56].tnspA, RZ, !UPT ;  /* 0x20e00000381879f0 */ /* 0x000fe2000c7018ff */
[----:B------:R-:W-:Y:S01]  /*7390*/  UMOV UR56, UR4 ;  /* 0x0000000400387c82 */ /* 0x000fe20008000000 */
[----:B------:R-:W-:Y:S01]  /*73a0*/  UMOV UR57, 0x40000040 ;  /* 0x4000004000397882 */ /* 0x000fe20000000000 */
[----:B------:R-:W-:Y:S01]  /*73b0*/  UMOV UR58, UR5 ;  /* 0x00000005003a7c82 */ /* 0x000fe20008000000 */
[----:B------:R-:W-:Y:S01]  /*73c0*/  UMOV UR59, 0x8 ;  /* 0x00000008003b7882 */ /* 0x000fe20000000000 */
[----:B------:R-:W-:Y:S01]  /*73d0*/  IMAD.U32 R220, RZ, RZ, UR58 ;  /* 0x0000003affdc7e24 */ /* 0x000fe2000f8e00ff */
[----:B------:R-:W-:Y:S01]  /*73e0*/  R2UR UR4, R7 ;  /* 0x00000000070472ca */ /* 0x000fe200000e0000 */
[----:B------:R-:W-:Y:S01]  /*73f0*/  IMAD.U32 R221, RZ, RZ, UR59 ;  /* 0x0000003bffdd7e24 */ /* 0x000fe2000f8e00ff */
[----:B------:R-:W-:Y:S01]  /*7400*/  R2UR UR5, R9 ;  /* 0x00000000090572ca */ /* 0x000fe200000e0000 */
[----:B------:R-:W-:Y:S02]  /*7410*/  VIADD R7, R13, 0x180 ;  /* 0x000001800d077836 */ /* 0x000fe40000000000 */
[----:B------:R-:W-:-:S02]  /*7420*/  VIADD R9, R5, 0x180 ;  /* 0x0000018005097836 */ /* 0x000fc40000000000 */
[----:B------:R-:W-:Y:S01]  /*7430*/  VIADD R5, R5, 0x200 ;  /* 0x0000020005057836 */ /* 0x000fe20000000000 */
[----:B------:R-:W-:Y:S01]  /*7440*/  HGMMA.64x64x16.F32.BF16 R24, gdesc[UR56].tnspA, R24 ;  /* 0x20e00000381879f0 */ /* 0x000fe20008701818 */
[----:B------:R-:W-:Y:S02]  /*7450*/  R2UR UR59, R19 ;  /* 0x00000000133b72ca */ /* 0x000fe400000e0000 */
[----:B------:R-:W-:Y:S02]  /*7460*/  R2UR UR58, R20 ;  /* 0x00000000143a72ca */ /* 0x000fe400000e0000 */
[----:B------:R-:W-:Y:S02]  /*7470*/  R2UR UR57, R18 ;  /* 0x00000000123972ca */ /* 0x000fe400000e0000 */
[----:B------:R-:W-:-:S07]  /*7480*/  R2UR UR56, R17 ;  /* 0x00000000113872ca */ /* 0x000fce00000e0000 */
        /* <DEDUP_REMOVED lines=9> */
[----:B------:R-:W-:Y:S01]  /*7520*/  R2UR UR4, R7 ;  /* 0x00000000070472ca */ /* 0x000fe200000e0000 */
[----:B------:R-:W-:Y:S01]  /*7530*/  IMAD.U32 R219, RZ, RZ, UR59 ;  /* 0x0000003bffdb7e24 */ /* 0x000fe2000f8e00ff */
[----:B------:R-:W-:Y:S01]  /*7540*/  R2UR UR5, R9 ;  /* 0x00000000090572ca */ /* 0x000fe200000e0000 */
[----:B------:R-:W-:-:S02]  /*7550*/  VIADD R7, R13, 0x200 ;  /* 0x000002000d077836 */ /* 0x000fc40000000000 */
[----:B------:R-:W-:Y:S01]  /*7560*/  VIADD R9, R8, 0x210 ;  /* 0x0000021008097836 */ /* 0x000fe20000000000 */
[----:B------:R-:W-:Y:S01]  /*7570*/  HGMMA.64x64x16.F32.BF16 R24, gdesc[UR56].tnspA, R24 ;  /* 0x20e00000381879f0 */ /* 0x000fe20008701818 */
[----:B------:R-:W-:-:S06]  /*7580*/  R2UR UR59, R16 ;  /* 0x00000000103b72ca */ /* 0x000fcc00000e0000 */
[----:B------:R-:W-:Y:S01]  /*7590*/  UMOV UR56, UR4 ;  /* 0x0000000400387c82 */ /* 0x000fe20008000000 */
[----:B------:R-:W-:Y:S01]  /*75a0*/  R2UR UR58, R15 ;  /* 0x000000000f3a72ca */ /* 0x000fe200000e0000 */
[----:B------:R-:W-:Y:S01]  /*75b0*/  UMOV UR57, 0x40000040 ;  /* 0x4000004000397882 */ /* 0x000fe20000000000 */
[----:B------:R-:W-:Y:S01]  /*75c0*/  R2UR UR4, R5 ;  /* 0x00000000050472ca */ /* 0x000fe200000e0000 */
[----:B------:R-:W-:-:S03]  /*75d0*/  VIADD R5, R6, 0x400 ;  /* 0x0000040006057836 */ /* 0x000fc60000000000 */
[----:B------:R-:W-:Y:S01]  /*75e0*/  UMOV UR49, UR59 ;  /* 0x0000003b00317c82 */ /* 0x000fe20008000000 */
[----:B------:R-:W-:-:S06]  /*75f0*/  UMOV UR59, 0x8 ;  /* 0x00000008003b7882 */ /* 0x000fcc0000000000 */
[----:B------:R-:W-:Y:S01]  /*7600*/  UMOV UR48, UR58 ;  /* 0x0000003a00307c82 */ /* 0x000fe20008000000 */
[----:B------:R-:W-:Y:S01]  /*7610*/  UMOV UR58, UR5 ;  /* 0x00000005003a7c82 */ /* 0x000fe20008000000 */
[----:B------:R-:W-:Y:S01]  /*7620*/  R2UR UR5, R7 ;  /* 0x00000000070572ca */ /* 0x000fe200000e0000 */
[----:B------:R-:W-:Y:S02]  /*7630*/  IMAD.U32 R216, RZ, RZ, UR58 ;  /* 0x0000003affd87e24 */ /* 0x000fe4000f8e00ff */
[----:B------:R-:W-:Y:S01]  /*7640*/  IMAD.U32 R217, RZ, RZ, UR59 ;  /* 0x0000003bffd97e24 */ /* 0x000fe2000f8e00ff */
[----:B------:R-:W-:Y:S01]  /*7650*/  HGMMA.64x64x16.F32.BF16 R24, gdesc[UR56].tnspA, R24 ;  /* 0x20e00000381879f0 */ /* 0x000fe20008701818 */
[----:B------:R-:W-:Y:S01]  /*7660*/  R2UR UR57, R14 ;  /* 0x000000000e3972ca */ /* 0x000fe200000e0000 */
[----:B------:R-:W-:Y:S01]  /*7670*/  UMOV UR58, UR4 ;  /* 0x00000004003a7c82 */ /* 0x000fe20008000000 */
[----:B------:R-:W-:Y:S01]  /*7680*/  R2UR UR56, R12 ;  /* 0x000000000c3872ca */ /* 0x000fe200000e0000 */
[----:B------:R-:W-:Y:S01]  /*7690*/  UMOV UR59, 0x8 ;  /* 0x00000008003b7882 */ /* 0x000fe20000000000 */
[----:B------:R-:W-:-:S02]  /*76a0*/  IMAD.U32 R22, RZ, RZ, UR58 ;  /* 0x0000003aff167e24 */ /* 0x000fc4000f8e00ff */
[----:B------:R-:W-:-:S07]  /*76b0*/  IMAD.U32 R23, RZ, RZ, UR59 ;  /* 0x0000003bff177e24 */ /* 0x000fce000f8e00ff */
[----:B------:R-:W-:Y:S01]  /*76c0*/  UMOV UR53, UR57 ;  /* 0x0000003900357c82 */ /* 0x000fe20008000000 */
[----:B------:R-:W-:Y:S01]  /*76d0*/  UMOV UR57, 0x40000040 ;  /* 0x4000004000397882 */ /* 0x000fe20000000000 */
[----:B------:R-:W-:Y:S01]  /*76e0*/  UMOV UR52, UR56 ;  /* 0x0000003800347c82 */ /* 0x000fe20008000000 */
[----:B------:R-:W-:Y:S01]  /*76f0*/  UMOV UR56, UR5 ;  /* 0x0000000500387c82 */ /* 0x000fe20008000000 */
[----:B------:R-:W-:Y:S01]  /*7700*/  UMOV UR5, UR17 ;  /* 0x0000001100057c82 */ /* 0x000fe20008000000 */
        /* <DEDUP_REMOVED lines=13> */
[----:B------:R-:W-:Y:S02]  /*77e0*/  UMOV UR59, UR41 ;  /* 0x00000029003b7c82 */ /* 0x000fe40008000000 */
[----:B------:R-:W-:Y:S01]  /*77f0*/  HGMMA.64x16x16.F32.BF16 R176, gdesc[UR56].tnspA.tnspB, R176 ;  /* 0x6020000038b079f0 */ /* 0x000fe200087018b0 */
[----:B------:R-:W-:Y:S01]  /*7800*/  UMOV UR58, UR44 ;  /* 0x0000002c003a7c82 */ /* 0x000fe20008000000 */
[----:B------:R-:W-:Y:S01]  /*7810*/  UMOV UR59, UR45 ;  /* 0x0000002d003b7c82 */ /* 0x000fe20008000000 */
[----:B------:R-:W-:Y:S01]  /*7820*/  R2UR UR44, R5 ;  /* 0x00000000052c72ca */ /* 0x000fe200000e0000 */
[----:B------:R-:W-:Y:S01]  /*7830*/  HGMMA.64x16x16.F32.BF16 R192, gdesc[UR56].tnspA.tnspB, R192 ;  /* 0x6020000038c079f0 */ /* 0x000fe200087018c0 */
[----:B------:R-:W-:Y:S01]  /*7840*/  UMOV UR58, UR48 ;  /* 0x00000030003a7c82 */ /* 0x000fe20008000000 */
[----:B------:R-:W-:Y:S01]  /*7850*/  UMOV UR59, UR49 ;  /* 0x00000031003b7c82 */ /* 0x000fe20008000000 */
[----:B------:R-:W-:Y:S01]  /*7860*/  UMOV UR45, 0x40000040 ;  /* 0x40000040002d7882 */ /* 0x000fe20000000000 */
[----:B------:R-:W-:Y:S01]  /*7870*/  HGMMA.64x16x16.F32.BF16 R208, gdesc[UR56].tnspA.tnspB, R208 ;  /* 0x6020000038d079f0 */ /* 0x000fe200087018d0 */
[----:B------:R-:W-:Y:S01]  /*7880*/  UMOV UR49, UR45 ;  /* 0x0000002d00317c82 */ /* 0x000fe20008000000 */
[----:B------:R-:W-:Y:S01]  /*7890*/  UMOV UR41, UR45 ;  /* 0x0000002d00297c82 */ /* 0x000fe20008000000 */
[C---:B------:R-:W-:Y:S01]  /*78a0*/  VIADD R5, R6.reuse, 0x500 ;  /* 0x0000050006057836 */ /* 0x040fe20000000000 */
[----:B------:R-:W-:Y:S01]  /*78b0*/  UMOV UR58, UR8 ;  /* 0x00000008003a7c82 */ /* 0x000fe20008000000 */
[----:B------:R-:W-:Y:S01]  /*78c0*/  VIADD R6, R6, 0x580 ;  /* 0x0000058006067836 */ /* 0x000fe20000000000 */
[----:B------:R-:W-:Y:S01]  /*78d0*/  UMOV UR59, UR9 ;  /* 0x00000009003b7c82 */ /* 0x000fe20008000000 */
[----:B------:R-:W-:Y:S01]  /*78e0*/  UMOV UR9, UR17 ;  /* 0x0000001100097c82 */ /* 0x000fe20008000000 */
[----:B------:R-:W-:Y:S01]  /*78f0*/  UMOV UR48, UR44 ;  /* 0x0000002c00307c82 */ /* 0x000fe20008000000 */
[----:B------:R-:W-:Y:S01]  /*7900*/  UMOV UR40, UR44 ;  /* 0x0000002c00287c82 */ /* 0x000fe20008000000 */
[----:B------:R-:W-:-:S02]  /*7910*/  R2UR UR24, R5 ;  /* 0x00000000051872ca */ /* 0x000fc400000e0000 */
[----:B------:R-:W-:Y:S01]  /*7920*/  R2UR UR16, R6 ;  /* 0x00000000061072ca */ /* 0x000fe200000e0000 */
[----:B------:R-:W-:Y:S01]  /*7930*/  VIADD R6, R8, 0x100 ;  /* 0x0000010008067836 */ /* 0x000fe20000000000 */
[----:B------:R-:W-:Y:S01]  /*7940*/  LOP3.LUT R5, R4, 0x3fff, RZ, 0xc0, !PT ;  /* 0x00003fff04057812 */ /* 0x000fe200078ec0ff */
[----:B------:R-:W-:-:S04]  /*7950*/  VIADD R4, R8, 0x80 ;  /* 0x0000008008047836 */ /* 0x000fc80000000000 */
[----:B------:R-:W-:Y:S02]  /*7960*/  IMAD R12, R2, 0x800, R5 ;  /* 0x00000800020c7824 */ /* 0x000fe400078e0205 */
[----:B------:R-:W-:Y:S02]  /*7970*/  VIADD R5, R8, 0x10 ;  /* 0x0000001008057836 */ /* 0x000fe40000000000 */
        /* <DEDUP_REMOVED lines=8> */
[----:B------:R-:W-:Y:S01]  /*7a00*/  HGMMA.64x16x16.F32.BF16 R144, gdesc[UR44].tnspA.tnspB, R144 ;  /* 0x602000002c9079f0 */ /* 0x000fe20008701890 */
[----:B------:R-:W-:Y:S01]  /*7a10*/  UMOV UR46, UR52 ;  /* 0x00000034002e7c82 */ /* 0x000fe20008000000 */
[----:B------:R-:W-:Y:S01]  /*7a20*/  UMOV UR47, UR53 ;  /* 0x00000035002f7c82 */ /* 0x000fe20008000000 */
[----:B------:R-:W-:Y:S01]  /*7a30*/  UMOV UR52, UR44 ;  /* 0x0000002c00347c82 */ /* 0x000fe20008000000 */
[----:B------:R-:W-:Y:S01]  /*7a40*/  UMOV UR53, UR45 ;  /* 0x0000002d00357c82 */ /* 0x000fe20008000000 */
[----:B------:R-:W-:Y:S01]  /*7a50*/  HGMMA.64x16x16.F32.BF16 R160, gdesc[UR44].tnspA.tnspB, R160 ;  /* 0x602000002ca079f0 */ /* 0x000fe200087018a0 */
[----:B------:R-:W-:Y:S01]  /*7a60*/  R2UR UR46, R5 ;  /* 0x00000000052e72ca */ /* 0x000fe200000e0000 */
[C---:B------:R-:W-:Y:S01]  /*7a70*/  VIADD R5, R8.reuse, 0x90 ;  /* 0x0000009008057836 */ /* 0x040fe20000000000 */
[----:B------:R-:W-:Y:S01]  /*7a80*/  UMOV UR47, 0x40 ;  /* 0x00000040002f7882 */ /* 0x000fe20000000000 */
[----:B------:R-:W-:Y:S01]  /*7a90*/  HGMMA.64x16x16.F32.BF16 R176, gdesc[UR52].tnspA.tnspB, R176 ;  /* 0x6020000034b079f0 */ /* 0x000fe200087018b0 */
[----:B------:R-:W-:Y:S01]  /*7aa0*/  R2UR UR54, R8 ;  /* 0x00000000083672ca */ /* 0x000fe200000e0000 */
[----:B------:R-:W-:Y:S01]  /*7ab0*/  UMOV UR55, 0x40 ;  /* 0x0000004000377882 */ /* 0x000fe20000000000 */
[----:B------:R-:W-:Y:S01]  /*7ac0*/  R2UR UR52, R12 ;  /* 0x000000000c3472ca */ /* 0x000fe200000e0000 */
[----:B------:R-:W-:Y:S01]  /*7ad0*/  HGMMA.64x16x16.F32.BF16 R192, gdesc[UR48].tnspA.tnspB, R192 ;  /* 0x6020000030c079f0 */ /* 0x000fe200087018c0 */
[----:B------:R-:W-:Y:S01]  /*7ae0*/  UMOV UR53, 0x40000040 ;  /* 0x4000004000357882 */ /* 0x000fe20000000000 */
[----:B------:R-:W-:Y:S01]  /*7af0*/  UMOV UR45, 0x40000040 ;  /* 0x40000040002d7882 */ /* 0x000fe20000000000 */
[----:B------:R-:W-:Y:S01]  /*7b00*/  R2UR UR50, R9 ;  /* 0x00000000093272ca */ /* 0x000fe200000e0000 */
[----:B------:R-:W-:Y:S01]  /*7b10*/  HGMMA.64x16x16.F32.BF16 R208, gdesc[UR40].tnspA.tnspB, R208 ;  /* 0x6020000028d079f0 */ /* 0x000fe200087018d0 */
[----:B------:R-:W-:Y:S01]  /*7b20*/  UMOV UR49, UR45 ;  /* 0x0000002d00317c82 */ /* 0x000fe20008000000 */
[----:B------:R-:W-:Y:S01]  /*7b30*/  UMOV UR51, 0x40 ;  /* 0x0000004000337882 */ /* 0x000fe20000000000 */
[C---:B------:R-:W-:Y:S01]  /*7b40*/  VIADD R9, R8.reuse, 0x20 ;  /* 0x0000002008097836 */ /* 0x040fe20000000000 */
[----:B------:R-:W-:Y:S01]  /*7b50*/  UMOV UR43, 0x40 ;  /* 0x00000040002b7882 */ /* 0x000fe20000000000 */
[----:B------:R-:W-:Y:S03]  /*7b60*/  HGMMA.64x16x16.F32.BF16 R144, gdesc[UR24].tnspA.tnspB, R144 ;  /* 0x60200000189079f0 */ /* 0x000fe60008701890 */
[----:B------:R-:W-:Y:S01]  /*7b70*/  R2UR UR26, R9 ;  /* 0x00000000091a72ca */ /* 0x000fe200000e0000 */
[C---:B------:R-:W-:Y:S01]  /*7b80*/  VIADD R9, R8.reuse, 0xa0 ;  /* 0x000000a008097836 */ /* 0x040fe20000000000 */
[----:B------:R-:W-:Y:S01]  /*7b90*/  R2UR UR24, R231 ;  /* 0x00000000e71872ca */ /* 0x000fe200000e0000 */
[----:B------:R-:W-:Y:S01]  /*7ba0*/  UMOV UR27, 0x40 ;  /* 0x00000040001b7882 */ /* 0x000fe20000000000 */
[----:B------:R-:W-:Y:S01]  /*7bb0*/  HGMMA.64x16x16.F32.BF16 R160, gdesc[UR36].tnspA.tnspB, R160 ;  /* 0x6020000024a079f0 */ /* 0x000fe200087018a0 */
[----:B------:R-:W-:Y:S01]  /*7bc0*/  UMOV UR25, 0x40000040 ;  /* 0x4000004000197882 */ /* 0x000fe20000000000 */
[----:B------:R-:W-:Y:S01]  /*7bd0*/  R2UR UR42, R9 ;  /* 0x00000000092a72ca */ /* 0x000fe200000e0000 */
[C---:B------:R-:W-:Y:S01]  /*7be0*/  VIADD R9, R8.reuse, 0x1a0 ;  /* 0x000001a008097836 */ /* 0x040fe20000000000 */
[----:B------:R-:W-:Y:S01]  /*7bf0*/  HGMMA.64x16x16.F32.BF16 R176, gdesc[UR32].tnspA.tnspB, R176 ;  /* 0x6020000020b079f0 */ /* 0x000fe200087018b0 */
[C---:B------:R-:W-:Y:S01]  /*7c00*/  VIADD R231, R8.reuse, 0x120 ;  /* 0x0000012008e77836 */ /* 0x040fe20000000000 */
[----:B------:R-:W-:Y:S01]  /*7c10*/  UMOV UR41, UR25 ;  /* 0x0000001900297c82 */ /* 0x000fe20008000000 */
[----:B------:R-:W-:Y:S01]  /*7c20*/  UMOV UR37, UR25 ;  /* 0x0000001900257c82 */ /* 0x000fe20008000000 */
[----:B------:R-:W-:Y:S01]  /*7c30*/  HGMMA.64x16x16.F32.BF16 R192, gdesc[UR28].tnspA.tnspB, R192 ;  /* 0x602000001cc079f0 */ /* 0x000fe200087018c0 */
[----:B------:R-:W-:Y:S01]  /*7c40*/  R2UR UR34, R9 ;  /* 0x00000000092272ca */ /* 0x000fe200000e0000 */
[----:B------:R-:W-:Y:S01]  /*7c50*/  VIADD R9, R8, 0x220 ;  /* 0x0000022008097836 */ /* 0x000fe20000000000 */
[----:B------:R-:W-:Y:S01]  /*7c60*/  R2UR UR38, R231 ;  /* 0x00000000e72672ca */ /* 0x000fe200000e0000 */
[----:B------:R-:W-:Y:S01]  /*7c70*/  HGMMA.64x16x16.F32.BF16 R208, gdesc[UR20].tnspA.tnspB, R208 ;  /* 0x6020000014d079f0 */ /* 0x000fe200087018d0 */
[----:B------:R-:W-:Y:S01]  /*7c80*/  R2UR UR21, R4 ;  /* 0x00000000041572ca */ /* 0x000fe200000e0000 */
[----:B------:R-:W-:Y:S01]  /*7c90*/  VIADD R4, R8, 0x180 ;  /* 0x0000018008047836 */ /* 0x000fe20000000000 */
[----:B------:R-:W-:Y:S01]  /*7ca0*/  R2UR UR20, R6 ;  /* 0x00000000061472ca */ /* 0x000fe200000e0000 */
[----:B------:R-:W-:Y:S01]  /*7cb0*/  UMOV UR40, UR24 ;  /* 0x0000001800287c82 */ /* 0x000fe20008000000 */
[----:B------:R-:W-:Y:S01]  /*7cc0*/  R2UR UR30, R9 ;  /* 0x00000000091e72ca */ /* 0x000fe200000e0000 */
        /* <DEDUP_REMOVED lines=9> */
[----:B------:R-:W-:Y:S01]  /*7d60*/  UMOV UR23, 0x40 ;  /* 0x0000004000177882 */ /* 0x000fe20000000000 */
[----:B------:R-:W-:Y:S01]  /*7d70*/  VIADD R231, R12, 0x180 ;  /* 0x000001800ce77836 */ /* 0x000fe20000000000 */
[----:B------:R-:W-:Y:S01]  /*7d80*/  HGMMA.64x16x16.F32.BF16 R144, gdesc[UR16].tnspA.tnspB, R144 ;  /* 0x60200000109079f0 */ /* 0x000fe20008701890 */
[----:B------:R-:W-:Y:S01]  /*7d90*/  UMOV UR18, UR58 ;  /* 0x0000003a00127c82 */ /* 0x000fe20008000000 */
[----:B------:R-:W-:-:S02]  /*7da0*/  UMOV UR19, UR59 ;  /* 0x0000003b00137c82 */ /* 0x000fc40008000000 */
[----:B------:R-:W-:Y:S01]  /*7db0*/  HGMMA.64x16x16.F32.BF16 R160, gdesc[UR4].tnspA.tnspB, R160 ;  /* 0x6020000004a079f0 */ /* 0x000fe200087018a0 */
[----:B------:R-:W-:Y:S01]  /*7dc0*/  R2UR UR4, R4 ;  /* 0x00000000040472ca */ /* 0x000fe200000e0000 */
[----:B------:R-:W-:Y:S01]  /*7dd0*/  VIADD R4, R8, 0x200 ;  /* 0x0000020008047836 */ /* 0x000fe20000000000 */
[----:B------:R-:W-:Y:S01]  /*7de0*/  UMOV UR7, 0x40 ;  /* 0x0000004000077882 */ /* 0x000fe20000000000 */
[----:B------:R-:W-:Y:S01]  /*7df0*/  HGMMA.64x16x16.F32.BF16 R176, gdesc[UR8].tnspA.tnspB, R176 ;  /* 0x6020000008b079f0 */ /* 0x000fe200087018b0 */
[----:B------:R-:W-:Y:S01]  /*7e00*/  UMOV UR8, UR52 ;  /* 0x0000003400087c82 */ /* 0x000fe20008000000 */
[----:B------:R-:W-:Y:S01]  /*7e10*/  UMOV UR9, UR53 ;  /* 0x0000003500097c82 */ /* 0x000fe20008000000 */
[----:B------:R-:W-:Y:S01]  /*7e20*/  UMOV UR10, UR21 ;  /* 0x00000015000a7c82 */ /* 0x000fe20008000000 */
[----:B------:R-:W-:Y:S01]  /*7e30*/  HGMMA.64x16x16.F32.BF16 R192, gdesc[UR12].tnspA.tnspB, R192 ;  /* 0x602000000cc079f0 */ /* 0x000fe200087018c0 */
[----:B------:R-:W-:Y:S01]  /*7e40*/  UMOV UR11, 0x40 ;  /* 0x00000040000b7882 */ /* 0x000fe20000000000 */
[----:B------:R-:W-:Y:S01]  /*7e50*/  IMAD.U32 R20, RZ, RZ, UR10 ;  /* 0x0000000aff147e24 */ /* 0x000fe2000f8e00ff */
[----:B------:R-:W-:Y:S01]  /*7e60*/  UMOV UR15, 0x40 ;  /* 0x00000040000f7882 */ /* 0x000fe20000000000 */
[----:B------:R-:W-:Y:S01]  /*7e70*/  HGMMA.64x16x16.F32.BF16 R208, gdesc[UR16].tnspA.tnspB, R208, gsb0 ;  /* 0x6020000010d079f0 */ /* 0x000fe200080018d0 */
[----:B------:R-:W-:Y:S01]  /*7e80*/  IMAD.U32 R21, RZ, RZ, UR11 ;  /* 0x0000000bff157e24 */ /* 0x000fe2000f8e00ff */
[----:B------:R-:W-:Y:S01]  /*7e90*/  UMOV UR19, 0x40 ;  /* 0x0000004000137882 */ /* 0x000fe20000000000 */
[----:B------:R-:W-:-:S02]  /*7ea0*/  WARPGROUP.DEPBAR.LE gsb0, 0x1 ;  /* 0x00008000000079c5 */ /* 0x000fc40000010100 */
[----:B------:R-:W-:-:S06]  /*7eb0*/  WARPGROUP.ARRIVE ;  /* 0x00000000000079c5 */ /* 0x000fcc0000000000 */
[----:B------:R-:W-:Y:S04]  /*7ec0*/  HGMMA.64x16x16.F32.BF16 R56, gdesc[UR52].tnspA.tnspB, R56 ;  /* 0x60200000343879f0 */ /* 0x000fe80008701838 */
[----:B------:R-:W-:Y:S01]  /*7ed0*/  HGMMA.64x16x16.F32.BF16 R64, gdesc[UR8].tnspA.tnspB, R64 ;  /* 0x60200000084079f0 */ /* 0x000fe20008701840 */
[----:B------:R-:W-:Y:S01]  /*7ee0*/  UMOV UR8, UR52 ;  /* 0x0000003400087c82 */ /* 0x000fe20008000000 */
[----:B------:R-:W-:Y:S01]  /*7ef0*/  UMOV UR9, UR53 ;  /* 0x0000003500097c82 */ /* 0x000fe20008000000 */
[----:B------:R-:W-:Y:S01]  /*7f00*/  UMOV UR10, UR20 ;  /* 0x00000014000a7c82 */ /* 0x000fe20008000000 */
[----:B------:R-:W-:Y:S01]  /*7f10*/  UMOV UR11, 0x40 ;  /* 0x00000040000b7882 */ /* 0x000fe20000000000 */
[----:B------:R-:W-:Y:S01]  /*7f20*/  IMAD.U32 R18, RZ, RZ, UR10 ;  /* 0x0000000aff127e24 */ /* 0x000fe2000f8e00ff */
[----:B------:R-:W-:Y:S01]  /*7f30*/  HGMMA.64x16x16.F32.BF16 R72, gdesc[UR8].tnspA.tnspB, R72 ;  /* 0x60200000084879f0 */ /* 0x000fe20008701848 */
[----:B------:R-:W-:Y:S01]  /*7f40*/  UMOV UR10, UR4 ;  /* 0x00000004000a7c82 */ /* 0x000fe20008000000 */
[----:B------:R-:W-:Y:S01]  /*7f50*/  R2UR UR4, R4 ;  /* 0x00000000040472ca */ /* 0x000fe200000e0000 */
[----:B------:R-:W-:Y:S01]  /*7f60*/  IMAD.U32 R19, RZ, RZ, UR11 ;  /* 0x0000000bff137e24 */ /* 0x000fe2000f8e00ff */
        /* <DEDUP_REMOVED lines=8> */
[----:B------:R-:W-:Y:S01]  /*7ff0*/  UMOV UR11, 0x40 ;  /* 0x00000040000b7882 */ /* 0x000fe20000000000 */
[----:B------:R-:W-:Y:S01]  /*8000*/  VIADD R4, R12, 0x80 ;  /* 0x000000800c047836 */ /* 0x000fe20000000000 */
[----:B------:R-:W-:Y:S01]  /*8010*/  ULDC.64 UR52, c[0x0][0x208] ;  /* 0x0000820000347ab9 */ /* 0x000fe20000000a00 */
[----:B------:R-:W-:Y:S01]  /*8020*/  UMOV UR10, UR4 ;  /* 0x00000004000a7c82 */ /* 0x000fe20008000000 */
[----:B------:R-:W-:Y:S01]  /*8030*/  R2UR UR4, R5 ;  /* 0x00000000050472ca */ /* 0x000fe200000e0000 */
[----:B------:R-:W-:Y:S01]  /*8040*/  HGMMA.64x16x16.F32.BF16 R88, gdesc[UR8].tnspA.tnspB, R88 ;  /* 0x60200000085879f0 */ /* 0x000fe20008701858 */
[----:B------:R-:W-:Y:S01]  /*8050*/  R2UR UR44, R4 ;  /* 0x00000000042c72ca */ /* 0x000fe200000e0000 */
[C---:B------:R-:W-:Y:S01]  /*8060*/  VIADD R4, R8.reuse, 0x110 ;  /* 0x0000011008047836 */ /* 0x040fe20000000000 */
[----:B------:R-:W-:Y:S01]  /*8070*/  UMOV UR9, UR45 ;  /* 0x0000002d00097c82 */ /* 0x000fe20008000000 */
[----:B------:R-:W-:-:S02]  /*8080*/  VIADD R5, R8, 0x190 ;  /* 0x0000019008057836 */ /* 0x000fc40000000000 */
[----:B------:R-:W-:Y:S01]  /*8090*/  IMAD.U32 R14, RZ, RZ, UR10 ;  /* 0x0000000aff0e7e24 */ /* 0x000fe2000f8e00ff */
[----:B------:R-:W-:Y:S01]  /*80a0*/  R2UR UR5, R4 ;  /* 0x00000000040572ca */ /* 0x000fe200000e0000 */
[----:B------:R-:W-:Y:S01]  /*80b0*/  IMAD.U32 R15, RZ, RZ, UR11 ;  /* 0x0000000bff0f7e24 */ /* 0x000fe2000f8e00ff */
[----:B------:R-:W-:Y:S01]  /*80c0*/  R2UR UR6, R5 ;  /* 0x00000000050672ca */ /* 0x000fe200000e0000 */
[----:B------:R-:W-:Y:S02]  /*80d0*/  UMOV UR11, 0x40 ;  /* 0x00000040000b7882 */ /* 0x000fe40000000000 */
[----:B------:R-:W-:Y:S01]  /*80e0*/  UMOV UR10, UR4 ;  /* 0x00000004000a7c82 */ /* 0x000fe20008000000 */
[----:B------:R-:W-:Y:S01]  /*80f0*/  IMAD.U32 R11, RZ, RZ, UR11 ;  /* 0x0000000bff0b7e24 */ /* 0x000fe2000f8e00ff */
[----:B------:R-:W-:Y:S01]  /*8100*/  UMOV UR8, UR44 ;  /* 0x0000002c00087c82 */ /* 0x000fe20008000000 */
[----:B------:R-:W-:Y:S01]  /*8110*/  IMAD.U32 R10, RZ, RZ, UR10 ;  /* 0x0000000aff0a7e24 */ /* 0x000fe2000f8e00ff */
[----:B------:R-:W-:Y:S01]  /*8120*/  UMOV UR48, UR44 ;  /* 0x0000002c00307c82 */ /* 0x000fe20008000000 */
[----:B------:R-:W-:Y:S01]  /*8130*/  R2UR UR4, R231 ;  /* 0x00000000e70472ca */ /* 0x000fe200000e0000 */
[----:B------:R-:W-:-:S05]  /*8140*/  VIADD R231, R8, 0x130 ;  /* 0x0000013008e77836 */ /* 0x000fca0000000000 */
[----:B------:R-:W-:Y:S01]  /*8150*/  R2UR UR18, R231 ;  /* 0x00000000e71272ca */ /* 0x000fe200000e0000 */
        /* <DEDUP_REMOVED lines=14> */
[C---:B------:R-:W-:Y:S01]  /*8240*/  VIADD R9, R8.reuse, 0xb0 ;  /* 0x000000b008097836 */ /* 0x040fe20000000000 */
[----:B------:R-:W-:Y:S01]  /*8250*/  HGMMA.64x16x16.F32.BF16 R80, gdesc[UR8].tnspA.tnspB, R80 ;  /* 0x60200000085079f0 */ /* 0x000fe20008701850 */
[----:B------:R-:W-:Y:S01]  /*8260*/  UMOV UR5, 0x40000040 ;  /* 0x4000004000057882 */ /* 0x000fe20000000000 */
[----:B------:R-:W-:Y:S01]  /*8270*/  UMOV UR20, UR4 ;  /* 0x0000000400147c82 */ /* 0x000fe20008000000 */
[----:B------:R-:W-:Y:S01]  /*8280*/  UMOV UR16, UR4 ;  /* 0x0000000400107c82 */ /* 0x000fe20008000000 */
[----:B------:R-:W-:Y:S01]  /*8290*/  UMOV UR12, UR4 ;  /* 0x00000004000c7c82 */ /* 0x000fe20008000000 */
[----:B------:R-:W-:Y:S01]  /*82a0*/  UMOV UR8, UR4 ;  /* 0x0000000400087c82 */ /* 0x000fe20008000000 */
[----:B------:R-:W-:Y:S01]  /*82b0*/  R2UR UR22, R9 ;  /* 0x00000000091672ca */ /* 0x000fe200000e0000 */
[C---:B------:R-:W-:Y:S01]  /*82c0*/  VIADD R9, R8.reuse, 0x1b0 ;  /* 0x000001b008097836 */ /* 0x040fe20000000000 */
[----:B------:R-:W-:Y:S01]  /*82d0*/  UMOV UR21, UR5 ;  /* 0x0000000500157c82 */ /* 0x000fe20008000000 */
[----:B------:R-:W-:Y:S01]  /*82e0*/  HGMMA.64x16x16.F32.BF16 R88, gdesc[UR48].tnspA.tnspB, R88 ;  /* 0x60200000305879f0 */ /* 0x000fe20008701858 */
[----:B------:R-:W-:Y:S01]  /*82f0*/  VIADD R8, R8, 0x230 ;  /* 0x0000023008087836 */ /* 0x000fe20000000000 */
[----:B------:R-:W-:Y:S01]  /*8300*/  UMOV UR17, UR5 ;  /* 0x0000000500117c82 */ /* 0x000fe20008000000 */
[----:B------:R-:W-:Y:S01]  /*8310*/  R2UR UR14, R9 ;  /* 0x00000000090e72ca */ /* 0x000fe200000e0000 */
[----:B------:R-:W-:Y:S01]  /*8320*/  UMOV UR13, UR5 ;  /* 0x00000005000d7c82 */ /* 0x000fe20008000000 */
[----:B------:R-:W-:Y:S01]  /*8330*/  UMOV UR9, UR5 ;  /* 0x0000000500097c82 */ /* 0x000fe20008000000 */
[----:B------:R-:W-:Y:S01]  /*8340*/  IMAD.U32 R6, RZ, RZ, UR10 ;  /* 0x0000000aff067e24 */ /* 0x000fe2000f8e00ff */
[----:B------:R-:W-:Y:S01]  /*8350*/  R2UR UR10, R8 ;  /* 0x00000000080a72ca */ /* 0x000fe200000e0000 */
[----:B------:R-:W-:Y:S01]  /*8360*/  IMAD.U32 R7, RZ, RZ, UR11 ;  /* 0x0000000bff077e24 */ /* 0x000fe2000f8e00ff */
[----:B------:R-:W-:Y:S01]  /*8370*/  UMOV UR11, 0x40 ;  /* 0x00000040000b7882 */ /* 0x000fe20000000000 */
[----:B------:R-:W-:Y:S04]  /*8380*/  HGMMA.64x16x16.F32.BF16 R56, gdesc[UR24].tnspA.tnspB, R56 ;  /* 0x60200000183879f0 */ /* 0x000fe80008701838 */
[----:B------:R-:W-:Y:S04]  /*8390*/  HGMMA.64x16x16.F32.BF16 R64, gdesc[UR40].tnspA.tnspB, R64 ;  /* 0x60200000284079f0 */ /* 0x000fe80008701840 */
[----:B------:R-:W-:Y:S04]  /*83a0*/  HGMMA.64x16x16.F32.BF16 R72, gdesc[UR36].tnspA.tnspB, R72 ;  /* 0x60200000244879f0 */ /* 0x000fe80008701848 */
[----:B------:R-:W-:Y:S04]  /*83b0*/  HGMMA.64x16x16.F32.BF16 R80, gdesc[UR32].tnspA.tnspB, R80 ;  /* 0x60200000205079f0 */ /* 0x000fe80008701850 */
[----:B------:R-:W-:Y:S04]  /*83c0*/  HGMMA.64x16x16.F32.BF16 R88, gdesc[UR28].tnspA.tnspB, R88 ;  /* 0x602000001c5879f0 */ /* 0x000fe80008701858 */
[----:B------:R-:W-:Y:S01]  /*83d0*/  HGMMA.64x16x16.F32.BF16 R56, gdesc[UR4].tnspA.tnspB, R56 ;  /* 0x60200000043879f0 */ /* 0x000fe20008701838 */
[----:B------:R-:W-:-:S03]  /*83e0*/  USHF.L.U32 UR4, UR60, 0xe, URZ ;  /* 0x0000000e3c047899 */ /* 0x000fc6000800063f */
[----:B------:R-:W-:Y:S03]  /*83f0*/  HGMMA.64x16x16.F32.BF16 R64, gdesc[UR20].tnspA.tnspB, R64 ;  /* 0x60200000144079f0 */ /* 0x000fe60008701840 */
[----:B------:R-:W-:Y:S01]  /*8400*/  IMAD.U32 R231, RZ, RZ, UR4 ;  /* 0x00000004ffe77e24 */ /* 0x000fe2000f8e00ff */
[----:B------:R-:W-:Y:S01]  /*8410*/  IADD3 R9, P1, R232, UR4, RZ ;  /* 0x00000004e8097c10 */ /* 0x000fe2000ff3e0ff */
[----:B------:R-:W-:Y:S01]  /*8420*/  ULDC.64 UR4, c[0x0][0x2c0] ;  /* 0x0000b00000047ab9 */ /* 0x000fe20000000a00 */
[----:B------:R-:W-:Y:S02]  /*8430*/  HGMMA.64x16x16.F32.BF16 R72, gdesc[UR16].tnspA.tnspB, R72 ;  /* 0x60200000104879f0 */ /* 0x000fe40008701848 */
[----:B------:R-:W-:Y:S02]  /*8440*/  LEA R8, P2, R9, UR4, 0x2 ;  /* 0x0000000409087c11 */ /* 0x000fe4000f8410ff */
[----:B---3--:R-:W-:-:S04]  /*8450*/  LEA.HI.X.SX32 R231, R231, R235, 0x1, P1 ;  /* 0x000000ebe7e77211 */ /* 0x008fc800008f0eff */
[----:B------:R-:W-:Y:S01]  /*8460*/  LEA.HI.X R9, R9, UR5, R231, 0x2, P2 ;  /* 0x0000000509097c11 */ /* 0x000fe200090f14e7 */
[----:B------:R-:W-:Y:S04]  /*8470*/  HGMMA.64x16x16.F32.BF16 R80, gdesc[UR12].tnspA.tnspB, R80 ;  /* 0x602000000c5079f0 */ /* 0x000fe80008701850 */
[----:B------:R0:W-:Y:S04]  /*8480*/  REDG.E.ADD.F32x4.FTZ.RN.STRONG.GPU desc[UR52][R8.64], R24 ;  /* 0x00000018080079a6 */ /* 0x0001e8000c10f7b4 */
[----:B------:R0:W-:Y:S01]  /*8490*/  REDG.E.ADD.F32x4.FTZ.RN.STRONG.GPU desc[UR52][R8.64+0x800], R28 ;  /* 0x0008001c080079a6 */ /* 0x0001e2000c10f7b4 */
[----:B------:R-:W-:Y:S03]  /*84a0*/  HGMMA.64x16x16.F32.BF16 R88, gdesc[UR8].tnspA.tnspB, R88, gsb0 ;  /* 0x60200000085879f0 */ /* 0x000fe60008001858 */
[----:B------:R0:W-:Y:S04]  /*84b0*/  REDG.E.ADD.F32x4.FTZ.RN.STRONG.GPU desc[UR52][R8.64+0x1000], R32 ;  /* 0x00100020080079a6 */ /* 0x0001e8000c10f7b4 */
[----:B------:R0:W-:Y:S01]  /*84c0*/  REDG.E.ADD.F32x4.FTZ.RN.STRONG.GPU desc[UR52][R8.64+0x1800], R36 ;  /* 0x00180024080079a6 */ /* 0x0001e2000c10f7b4 */
[----:B------:R-:W-:-:S03]  /*84d0*/  WARPGROUP.DEPBAR.LE gsb0, 0x1 ;  /* 0x00008000000079c5 */ /* 0x000fc60000010100 */
[----:B------:R0:W-:Y:S04]  /*84e0*/  REDG.E.ADD.F32x4.FTZ.RN.STRONG.GPU desc[UR52][R8.64+0x2000], R40 ;  /* 0x00200028080079a6 */ /* 0x0001e8000c10f7b4 */
[----:B------:R0:W-:Y:S04]  /*84f0*/  REDG.E.ADD.F32x4.FTZ.RN.STRONG.GPU desc[UR52][R8.64+0x2800], R44 ;  /* 0x0028002c080079a6 */ /* 0x0001e8000c10f7b4 */
[----:B------:R0:W-:Y:S04]  /*8500*/  REDG.E.ADD.F32x4.FTZ.RN.STRONG.GPU desc[UR52][R8.64+0x3000], R48 ;  /* 0x00300030080079a6 */ /* 0x0001e8000c10f7b4 */
[----:B------:R0:W-:Y:S01]  /*8510*/  REDG.E.ADD.F32x4.FTZ.RN.STRONG.GPU desc[UR52][R8.64+0x3800], R52 ;  /* 0x00380034080079a6 */ /* 0x0001e2000c10f7b4 */
[----:B------:R-:W-:Y:S05]  /*8520*/  @!P0 BRA `(.L_x_872) ;  /* 0x0000000000048947 */ /* 0x000fea0003800000 */
[----:B------:R-:W-:Y:S01]  /*8530*/  BPT.TRAP 0x1 ;  /* 0x000000040000795c */ /* 0x000fe20000300000 */
.L_x_872:
[----:B0-----:R-:W-:Y:S01]  /*8540*/  VIADD R24, R13, 0x500 ;  /* 0x000005000d187836 */ /* 0x001fe20000000000 */
        /* <DEDUP_REMOVED lines=37> */
[----:B------:R-:W-:Y:S01]  /*87a0*/  UMOV UR45, 0x40000040 ;  /* 0x40000040002d7882 */ /* 0x000fe20000000000 */
[----:B------:R-:W-:Y:S02]  /*87b0*/  WARPGROUP.DEPBAR.LE gsb0, 0x0 ;  /* 0x00008000000079c5 */ /* 0x000fe40000010000 */
[----:B------:R-:W-:Y:S01]  /*87c0*/  WARPGROUP.ARRIVE ;  /* 0x00000000000079c5 */ /* 0x000fe20000000000 */
[----:B------:R-:W-:Y:S04]  /*87d0*/  REDG.E.ADD.F32x4.FTZ.RN.STRONG.GPU desc[UR4][R8.64+0x4000], R24 ;  /* 0x00400018080079a6 */ /* 0x000fe8000c10f784 */
[----:B------:R-:W-:Y:S03]  /*87e0*/  REDG.E.ADD.F32x4.FTZ.RN.STRONG.GPU desc[UR4][R8.64+0x4800], R28 ;  /* 0x0048001c080079a6 */ /* 0x000fe6000c10f784 */
[----:B------:R-:W-:Y:S01]  /*87f0*/  HGMMA.64x16x16.F32.BF16 R96, gdesc[UR52].tnspA.tnspB, R96 ;  /* 0x60200000346079f0 */ /* 0x000fe20008701860 */
[----:B------:R-:W-:-:S02]  /*8800*/  R2UR UR54, R20 ;  /* 0x00000000143672ca */ /* 0x000fc400000e0000 */
[----:B------:R-:W-:Y:S01]  /*8810*/  R2UR UR55, R21 ;  /* 0x00000000153772ca */ /* 0x000fe200000e0000 */
[----:B------:R-:W-:Y:S04]  /*8820*/  REDG.E.ADD.F32x4.FTZ.RN.STRONG.GPU desc[UR4][R8.64+0x5000], R32 ;  /* 0x00500020080079a6 */ /* 0x000fe8000c10f784 */
[----:B------:R-:W-:Y:S04]  /*8830*/  REDG.E.ADD.F32x4.FTZ.RN.STRONG.GPU desc[UR4][R8.64+0x5800], R36 ;  /* 0x00580024080079a6 */ /* 0x000fe8000c10f784 */
[----:B------:R-:W-:Y:S04]  /*8840*/  REDG.E.ADD.F32x4.FTZ.RN.STRONG.GPU desc[UR4][R8.64+0x6000], R40 ;  /* 0x00600028080079a6 */ /* 0x000fe8000c10f784 */
[----:B------:R-:W-:Y:S01]  /*8850*/  HGMMA.64x16x16.F32.BF16 R104, gdesc[UR52].tnspA.tnspB, R104 ;  /* 0x60200000346879f0 */ /* 0x000fe20008701868 */
[----:B------:R-:W-:Y:S01]  /*8860*/  R2UR UR54, R18 ;  /* 0x00000000123672ca */ /* 0x000fe200000e0000 */
[----:B------:R-:W-:Y:S01]  /*8870*/  REDG.E.ADD.F32x4.FTZ.RN.STRONG.GPU desc[UR4][R8.64+0x6800], R44 ;  /* 0x0068002c080079a6 */ /* 0x000fe2000c10f784 */
[----:B------:R-:W-:-:S03]  /*8880*/  R2UR UR55, R19 ;  /* 0x00000000133772ca */ /* 0x000fc600000e0000 */
[----:B------:R-:W-:Y:S04]  /*8890*/  REDG.E.ADD.F32x4.FTZ.RN.STRONG.GPU desc[UR4][R8.64+0x7000], R48 ;  /* 0x00700030080079a6 */ /* 0x000fe8000c10f784 */
[----:B------:R0:W-:Y:S01]  /*88a0*/  REDG.E.ADD.F32x4.FTZ.RN.STRONG.GPU desc[UR4][R8.64+0x7800], R52 ;  /* 0x00780034080079a6 */ /* 0x0001e2000c10f784 */
[----:B------:R-:W-:Y:S01]  /*88b0*/  UMOV UR25, 0x40000040 ;  /* 0x4000004000197882 */ /* 0x000fe20000000000 */
[----:B------:R-:W-:Y:S01]  /*88c0*/  UMOV UR5, 0x40000040 ;  /* 0x4000004000057882 */ /* 0x000fe20000000000 */
[----:B------:R-:W-:Y:S01]  /*88d0*/  UMOV UR41, UR25 ;  /* 0x0000001900297c82 */ /* 0x000fe20008000000 */
[----:B------:R-:W-:Y:S01]  /*88e0*/  UMOV UR37, UR25 ;  /* 0x0000001900257c82 */ /* 0x000fe20008000000 */
[----:B------:R-:W-:Y:S01]  /*88f0*/  UMOV UR33, UR25 ;  /* 0x0000001900217c82 */ /* 0x000fe20008000000 */
[----:B------:R-:W-:Y:S01]  /*8900*/  HGMMA.64x16x16.F32.BF16 R112, gdesc[UR52].tnspA.tnspB, R112 ;  /* 0x60200000347079f0 */ /* 0x000fe20008701870 */
[----:B------:R-:W-:Y:S01]  /*8910*/  R2UR UR54, R16 ;  /* 0x00000000103672ca */ /* 0x000fe200000e0000 */
[----:B------:R-:W-:Y:S01]  /*8920*/  UMOV UR21, UR5 ;  /* 0x0000000500157c82 */ /* 0x000fe20008000000 */
[----:B------:R-:W-:Y:S01]  /*8930*/  R2UR UR55, R17 ;  /* 0x00000000113772ca */ /* 0x000fe200000e0000 */
[----:B------:R-:W-:Y:S01]  /*8940*/  UMOV UR17, UR5 ;  /* 0x0000000500117c82 */ /* 0x000fe20008000000 */
[----:B------:R-:W-:Y:S01]  /*8950*/  UMOV UR13, UR5 ;  /* 0x00000005000d7c82 */ /* 0x000fe20008000000 */
[----:B0-----:R-:W-:-:S10]  /*8960*/  VIADD R8, R12, 0x480 ;  /* 0x000004800c087836 */ /* 0x001fd40000000000 */
[----:B------:R-:W-:Y:S01]  /*8970*/  HGMMA.64x16x16.F32.BF16 R120, gdesc[UR52].tnspA.tnspB, R120 ;  /* 0x60200000347879f0 */ /* 0x000fe20008701878 */
[----:B------:R-:W-:Y:S02]  /*8980*/  R2UR UR54, R14 ;  /* 0x000000000e3672ca */ /* 0x000fe400000e0000 */
[----:B------:R-:W-:Y:S02]  /*8990*/  R2UR UR55, R15 ;  /* 0x000000000f3772ca */ /* 0x000fe400000e0000 */
[----:B------:R-:W-:-:S11]  /*89a0*/  R2UR UR44, R8 ;  /* 0x00000000082c72ca */ /* 0x000fd600000e0000 */
[----:B------:R-:W-:Y:S04]  /*89b0*/  HGMMA.64x16x16.F32.BF16 R128, gdesc[UR52].tnspA.tnspB, R128 ;  /* 0x60200000348079f0 */ /* 0x000fe80008701880 */
[----:B------:R-:W-:Y:S01]  /*89c0*/  HGMMA.64x16x16.F32.BF16 R96, gdesc[UR44].tnspA.tnspB, R96 ;  /* 0x602000002c6079f0 */ /* 0x000fe20008701860 */
[----:B------:R-:W-:Y:S02]  /*89d0*/  R2UR UR46, R10 ;  /* 0x000000000a2e72ca */ /* 0x000fe400000e0000 */
[----:B------:R-:W-:-:S13]  /*89e0*/  R2UR UR47, R11 ;  /* 0x000000000b2f72ca */ /* 0x000fda00000e0000 */
[----:B------:R-:W-:Y:S01]  /*89f0*/  HGMMA.64x16x16.F32.BF16 R104, gdesc[UR44].tnspA.tnspB, R104 ;  /* 0x602000002c6879f0 */ /* 0x000fe20008701868 */
[----:B------:R-:W-:Y:S01]  /*8a00*/  R2UR UR46, R4 ;  /* 0x00000000042e72ca */ /* 0x000fe200000e0000 */
[C---:B------:R-:W-:Y:S01]  /*8a10*/  VIADD R4, R12.reuse, 0x500 ;  /* 0x000005000c047836 */ /* 0x040fe20000000000 */
[----:B------:R-:W-:Y:S01]  /*8a20*/  R2UR UR47, R5 ;  /* 0x00000000052f72ca */ /* 0x000fe200000e0000 */
[----:B------:R-:W-:-:S03]  /*8a30*/  VIADD R12, R12, 0x580 ;  /* 0x000005800c0c7836 */ /* 0x000fc60000000000 */
[----:B------:R-:W-:Y:S02]  /*8a40*/  R2UR UR24, R4 ;  /* 0x00000000041872ca */ /* 0x000fe400000e0000 */
[----:B------:R-:W-:-:S07]  /*8a50*/  R2UR UR4, R12 ;  /* 0x000000000c0472ca */ /* 0x000fce00000e0000 */
[----:B------:R-:W-:Y:S01]  /*8a60*/  HGMMA.64x16x16.F32.BF16 R112, gdesc[UR44].tnspA.tnspB, R112 ;  /* 0x602000002c7079f0 */ /* 0x000fe20008701870 */
[----:B------:R-:W-:Y:S02]  /*8a70*/  R2UR UR46, R6 ;  /* 0x00000000062e72ca */ /* 0x000fe400000e0000 */
[----:B------:R-:W-:Y:S01]  /*8a80*/  R2UR UR47, R7 ;  /* 0x00000000072f72ca */ /* 0x000fe200000e0000 */
[----:B------:R-:W-:Y:S01]  /*8a90*/  UMOV UR40, UR24 ;  /* 0x0000001800287c82 */ /* 0x000fe20008000000 */
[----:B------:R-:W-:Y:S01]  /*8aa0*/  UMOV UR36, UR24 ;  /* 0x0000001800247c82 */ /* 0x000fe20008000000 */
[----:B------:R-:W-:Y:S01]  /*8ab0*/  UMOV UR32, UR24 ;  /* 0x0000001800207c82 */ /* 0x000fe20008000000 */
[----:B------:R-:W-:Y:S01]  /*8ac0*/  UMOV UR20, UR4 ;  /* 0x0000000400147c82 */ /* 0x000fe20008000000 */
[----:B------:R-:W-:Y:S01]  /*8ad0*/  UMOV UR16, UR4 ;  /* 0x0000000400107c82 */ /* 0x000fe20008000000 */
[----:B------:R-:W-:-:S07]  /*8ae0*/  UMOV UR12, UR4 ;  /* 0x00000004000c7c82 */ /* 0x000fce0008000000 */
        /* <DEDUP_REMOVED lines=19> */
[----:B------:R-:W-:Y:S05]  /*8c20*/  @!P0 BRA `(.L_x_873) ;  /* 0x0000000000048947 */ /* 0x000fea0003800000 */
[----:B------:R-:W-:Y:S01]  /*8c30*/  BPT.TRAP 0x1 ;  /* 0x000000040000795c */ /* 0x000fe20000300000 */
.L_x_873:
[----:B------:R-:W-:Y:S01]  /*8c40*/  UIADD3 UR60, UR60, 0x1, URZ ;  /* 0x000000013c3c7890 */ /* 0x000fe2000fffe03f */
[----:B------:R-:W-:Y:S01]  /*8c50*/  VIADD R2, R2, 0x1 ;  /* 0x0000000102027836 */ /* 0x000fe20000000000 */
[----:B------:R-:W-:Y:S01]  /*8c60*/  LOP3.LUT R226, R226, 0x1, RZ, 0x3c, !PT ;  /* 0x00000001e2e27812 */ /* 0x000fe200078e3cff */
[----:B------:R-:W-:Y:S01]  /*8c70*/  VIADD R224, R224, 0x31620 ;  /* 0x00031620e0e07836 */ /* 0x000fe20000000000 */
[----:B------:R-:W-:Y:S02]  /*8c80*/  UISETP.GE.AND UP0, UPT, UR60, UR61, UPT ;  /* 0x0000003d3c00728c */ /* 0x000fe4000bf06270 */
[----:B------:R-:W-:Y:S02]  /*8c90*/  ISETP.NE.AND P0, PT, R2, 0x2, PT ;  /* 0x000000020200780c */ /* 0x000fe40003f05270 */
[----:B------:R-:W-:Y:S02]  /*8ca0*/  PRMT R224, RZ, 0x654, R224 ;  /* 0x00000654ffe07816 */ /* 0x000fe400000000e0 */
[----:B------:R-:W-:-:S02]  /*8cb0*/  PLOP3.LUT P1, PT, PT, PT, UP0, 0x80, 0x0 ;  /* 0x000000000000781c */ /* 0x000fc40003f2f008 */
[----:B------:R-:W-:Y:S01]  /*8cc0*/  SEL R5, RZ, 0x1, P0 ;  /* 0x00000001ff057807 */ /* 0x000fe20000000000 */
[----:B------:R0:W-:Y:S01]  /*8cd0*/  SYNCS.ARRIVE.TRANS64.RED.A1T0 RZ, [R224+URZ], RZ ;  /* 0x000000ffe0ff79a7 */ /* 0x0001e2000810043f */
[----:B------:R-:W-:Y:S02]  /*8ce0*/  SEL R2, R2, RZ, P0 ;  /* 0x000000ff02027207 */ /* 0x000fe40000000000 */
[----:B------:R-:W-:-:S07]  /*8cf0*/  LOP3.LUT R228, R228, R5, RZ, 0x3c, !PT ;  /* 0x00000005e4e47212 */ /* 0x000fce00078e3cff */
[----:B0-----:R-:W-:Y:S05]  /*8d00*/  @!P1 BRA `(.L_x_874) ;  /* 0xffffff9000589947 */ /* 0x001fea000383ffff */
        /* <DEDUP_REMOVED lines=82> */
.L_x_861:
[----:B------:R-:W-:Y:S05]  /*9230*/  @P0 BRA `(.L_x_875) ;  /* 0x0000002400a00947 */ /* 0x000fea0003800000 */
[----:B------:R-:W2:Y:S01]  /*9240*/  S2R R4, SR_TID.X ;  /* 0x0000000000047919 */ /* 0x000ea20000002100 */
[----:B------:R-:W3:Y:S01]  /*9250*/  S2UR UR5, SR_CgaCtaId ;  /* 0x00000000000579c3 */ /* 0x000ee20000008800 */
        /* <DEDUP_REMOVED lines=13> */
[----:B------:R-:W-:Y:S01]  /*9330*/  F2FP.BF16.F32.PACK_AB R160, R161, R160 ;  /* 0x000000a0a1a0723e */ /* 0x000fe200000010ff */
[----:B---3--:R-:W-:Y:S01]  /*9340*/  ULEA UR5, UR5, UR4, 0x18 ;  /* 0x0000000405057291 */ /* 0x008fe2000f8ec03f */
[----:B------:R-:W-:Y:S02]  /*9350*/  F2FP.BF16.F32.PACK_AB R154, R157, R156 ;  /* 0x0000009c9d9a723e */ /* 0x000fe400000010ff */
[----:B------:R-:W-:-:S02]  /*9360*/  F2FP.BF16.F32.PACK_AB R155, R159, R158 ;  /* 0x0000009e9f9b723e */ /* 0x000fc400000010ff */
[----:B------:R-:W-:Y:S01]  /*9370*/  F2FP.BF16.F32.PACK_AB R161, R163, R162 ;  /* 0x000000a2a3a1723e */ /* 0x000fe200000010ff */
[----:B--2---:R-:W-:Y:S01]  /*9380*/  VIADD R4, R4, 0xffffff80 ;  /* 0xffffff8004047836 */ /* 0x004fe20000000000 */
[----:B------:R-:W-:Y:S02]  /*9390*/  F2FP.BF16.F32.PACK_AB R168, R169, R168 ;  /* 0x000000a8a9a8723e */ /* 0x000fe400000010ff */
[----:B------:R-:W-:Y:S01]  /*93a0*/  F2FP.BF16.F32.PACK_AB R162, R165, R164 ;  /* 0x000000a4a5a2723e */ /* 0x000fe200000010ff */
[----:B-1----:R-:W-:Y:S01]  /*93b0*/  IMAD.SHL.U32 R2, R4, 0x40, RZ ;  /* 0x0000004004027824 */ /* 0x002fe200078e00ff */
[----:B------:R-:W-:Y:S02]  /*93c0*/  SHF.R.S32.HI R11, RZ, 0x1f, R4 ;  /* 0x0000001fff0b7819 */ /* 0x000fe40000011404 */
[----:B------:R-:W-:Y:S02]  /*93d0*/  F2FP.BF16.F32.PACK_AB R163, R167, R166 ;  /* 0x000000a6a7a3723e */ /* 0x000fe400000010ff */
[----:B------:R-:W-:-:S02]  /*93e0*/  LEA.HI R5, R11, R4, RZ, 0x5 ;  /* 0x000000040b057211 */ /* 0x000fc400078f28ff */
[----:B------:R-:W-:Y:S02]  /*93f0*/  LOP3.LUT R2, R2, 0x1c0, RZ, 0xc0, !PT ;  /* 0x000001c002027812 */ /* 0x000fe400078ec0ff */
[----:B------:R-:W-:Y:S02]  /*9400*/  SHF.R.S32.HI R0, RZ, 0x5, R5 ;  /* 0x00000005ff007819 */ /* 0x000fe40000011405 */
[CC--:B------:R-:W-:Y:S02]  /*9410*/  LEA.HI R9, R11.reuse, R4.reuse, RZ, 0x4 ;  /* 0x000000040b097211 */ /* 0x0c0fe400078f20ff */
[CC--:B------:R-:W-:Y:S01]  /*9420*/  LEA.HI R3, R11.reuse, R4.reuse, RZ, 0x3 ;  /* 0x000000040b037211 */ /* 0x0c0fe200078f18ff */
[----:B------:R-:W-:Y:S01]  /*9430*/  IMAD.SHL.U32 R7, R0, 0x10, RZ ;  /* 0x0000001000077824 */ /* 0x000fe200078e00ff */
[----:B------:R-:W-:Y:S02]  /*9440*/  SHF.R.S32.HI R8, RZ, 0x4, R9 ;  /* 0x00000004ff087819 */ /* 0x000fe40000011409 */
[----:B------:R-:W-:-:S02]  /*9450*/  LEA.HI R11, R11, R4, RZ, 0x7 ;  /* 0x000000040b0b7211 */ /* 0x000fc400078f38ff */
[----:B------:R-:W-:Y:S02]  /*9460*/  LOP3.LUT R6, R2, 0x30, R7, 0xf8, !PT ;  /* 0x0000003002067812 */ /* 0x000fe400078ef807 */
[----:B------:R-:W-:Y:S02]  /*9470*/  SHF.R.U32.HI R2, RZ, 0x3, R2 ;  /* 0x00000003ff027819 */ /* 0x000fe40000011602 */
[----:B------:R-:W-:Y:S02]  /*9480*/  LOP3.LUT R3, R6, 0x8, R3, 0xf8, !PT ;  /* 0x0000000806037812 */ /* 0x000fe400078ef803 */
[----:B------:R-:W-:Y:S02]  /*9490*/  LEA.HI R9, R9, R8, RZ, 0x1 ;  /* 0x0000000809097211 */ /* 0x000fe400078f08ff */
[----:B------:R-:W-:Y:S02]  /*94a0*/  LOP3.LUT R6, R3, R2, RZ, 0x3c, !PT ;  /* 0x0000000203067212 */ /* 0x000fe400078e3cff */
[----:B------:R-:W1:Y:S01]  /*94b0*/  LDC.64 R2, c[0x0][0x878] ;  /* 0x00021e00ff027b82 */ /* 0x000e620000000a00 */
[----:B------:R-:W-:-:S02]  /*94c0*/  LOP3.LUT R9, R9, 0x7ffffe, RZ, 0xc0, !PT ;  /* 0x007ffffe09097812 */ /* 0x000fc400078ec0ff */
[----:B------:R-:W-:Y:S02]  /*94d0*/  F2FP.BF16.F32.PACK_AB R169, R171, R170 ;  /* 0x000000aaaba9723e */ /* 0x000fe400000010ff */
[----:B------:R-:W-:Y:S01]  /*94e0*/  F2FP.BF16.F32.PACK_AB R176, R177, R176 ;  /* 0x000000b0b1b0723e */ /* 0x000fe200000010ff */
[----:B------:R-:W-:Y:S01]  /*94f0*/  IMAD.IADD R9, R8, 0x1, -R9 ;  /* 0x0000000108097824 */ /* 0x000fe200078e0a09 */
[----:B------:R-:W-:Y:S02]  /*9500*/  SHF.R.S32.HI R8, RZ, 0x7, R11 ;  /* 0x00000007ff087819 */ /* 0x000fe4000001140b */
[----:B------:R-:W-:Y:S02]  /*9510*/  F2FP.BF16.F32.PACK_AB R170, R173, R172 ;  /* 0x000000acadaa723e */ /* 0x000fe400000010ff */
[----:B------:R-:W-:Y:S01]  /*9520*/  F2FP.BF16.F32.PACK_AB R171, R175, R174 ;  /* 0x000000aeafab723e */ /* 0x000fe200000010ff */
[----:B------:R-:W-:Y:S01]  /*9530*/  IMAD R9, R8, 0xa, R9 ;  /* 0x0000000a08097824 */ /* 0x000fe200078e0209 */
[----:B------:R-:W-:-:S02]  /*9540*/  F2FP.BF16.F32.PACK_AB R177, R179, R178 ;  /* 0x000000b2b3b1723e */ /* 0x000fc400000010ff */
[----:B------:R-:W-:Y:S01]  /*9550*/  F2FP.BF16.F32.PACK_AB R184, R185, R184 ;  /* 0x000000b8b9b8723e */ /* 0x000fe200000010ff */
[----:B------:R-:W-:Y:S01]  /*9560*/  IMAD.U32 R6, R9, 0x200, R6 ;  /* 0x0000020009067824 */ /* 0x000fe200078e0006 */
[----:B------:R-:W-:Y:S01]  /*9570*/  F2FP.BF16.F32.PACK_AB R178, R181, R180 ;  /* 0x000000b4b5b2723e */ /* 0x000fe200000010ff */
[----:B------:R-:W2:Y:S01]  /*9580*/  LDC.64 R8, c[0x0][0x870] ;  /* 0x00021c00ff087b82 */ /* 0x000ea20000000a00 */
[----:B------:R-:W-:Y:S02]  /*9590*/  F2FP.BF16.F32.PACK_AB R179, R183, R182 ;  /* 0x000000b6b7b3723e */ /* 0x000fe400000010ff */
[----:B0-----:R-:W-:Y:S02]  /*95a0*/  LEA R10, R6, UR5, 0x1 ;  /* 0x00000005060a7c11 */ /* 0x001fe4000f8e08ff */
[----:B------:R-:W-:Y:S02]  /*95b0*/  F2FP.BF16.F32.PACK_AB R185, R187, R186 ;  /* 0x000000babbb9723e */ /* 0x000fe400000010ff */
[----:B-1----:R-:W-:Y:S01]  /*95c0*/  ISETP.NE.U32.AND P1, PT, R2, RZ, PT ;  /* 0x000000ff0200720c */ /* 0x002fe20003f25070 */
        /* <DEDUP_REMOVED lines=14> */
[----:B------:R-:W-:Y:S01]  /*96b0*/  ISETP.NE.AND.EX P1, PT, R3, RZ, PT, P1 ;  /* 0x000000ff0300720c */ /* 0x000fe20003f25310 */
[----:B------:R0:W-:Y:S01]  /*96c0*/  STSM.16.MT88.4 [R10+0x10000], R176 ;  /* 0x010000b00a007844 */ /* 0x0001e20000004200 */
[----:B------:R-:W-:Y:S01]  /*96d0*/  F2FP.BF16.F32.PACK_AB R202, R205, R204 ;  /* 0x000000cccdca723e */ /* 0x000fe200000010ff */
[----:B------:R-:W1:Y:S01]  /*96e0*/  LDC.64 R2, c[0x0][0x870] ;  /* 0x00021c00ff027b82 */ /* 0x000e620000000a00 */
        /* <DEDUP_REMOVED lines=8> */
[----:B------:R-:W-:Y:S01]  /*9770*/  F2FP.BF16.F32.PACK_AB R57, R59, R58 ;  /* 0x0000003a3b39723e */ /* 0x000fe200000010ff */
[----:B------:R-:W3:Y:S01]  /*9780*/  @P1 LDC.64 R6, c[0x0][0x878] ;  /* 0x00021e00ff061b82 */ /* 0x000ee20000000a00 */
[----:B------:R-:W-:Y:S01]  /*9790*/  F2FP.BF16.F32.PACK_AB R96, R97, R96 ;  /* 0x000000606160723e */ /* 0x000fe200000010ff */
[----:B------:R0:W-:Y:S01]  /*97a0*/  STSM.16.MT88.4 [R10+0x11000], R208 ;  /* 0x011000d00a007844 */ /* 0x0001e20000004200 */
        /* <DEDUP_REMOVED lines=46> */
[----:B--2---:R-:W-:-:S03]  /*9a90*/  ISETP.NE.U32.AND P0, PT, R8, RZ, PT ;  /* 0x000000ff0800720c */ /* 0x004fc60003f05070 */
[----:B------:R0:W-:Y:S01]  /*9aa0*/  STSM.16.MT88.4 [R10+0x7000], R128 ;  /* 0x007000800a007844 */ /* 0x0001e20000004200 */
[----:B------:R-:W-:Y:S01]  /*9ab0*/  BAR.SYNC.DEFER_BLOCKING 0x1, 0x100 ;  /* 0x0044000000007b1d */ /* 0x000fe20000010000 */
[----:B------:R-:W-:Y:S01]  /*9ac0*/  ISETP.NE.AND.EX P0, PT, R9, RZ, PT, P0 ;  /* 0x000000ff0900720c */ /* 0x000fe20003f05300 */
[----:B-1----:R-:W-:-:S04]  /*9ad0*/  IMAD.WIDE R8, R236, 0x4, R2 ;  /* 0x00000004ec087825 */ /* 0x002fc800078e0202 */
[----:B---3--:R-:W-:-:S05]  /*9ae0*/  @P1 IMAD.WIDE R2, R236, 0x4, R6 ;  /* 0x00000004ec021825 */ /* 0x008fca00078e0206 */
[----:B------:R1:W2:Y:S04]  /*9af0*/  @P1 LDG.E R7, desc[UR6][R2.64] ;  /* 0x0000000602071981 */ /* 0x0002a8000c1e1900 */
[----:B------:R-:W3:Y:S01]  /*9b00*/  @P0 LDG.E R6, desc[UR6][R8.64] ;  /* 0x0000000608060981 */ /* 0x000ee2000c1e1900 */
[----:B------:R-:W-:Y:S01]  /*9b10*/  LOP3.LUT R5, R5, 0xffffffe0, RZ, 0xc0, !PT ;  /* 0xffffffe005057812 */ /* 0x000fe200078ec0ff */
[----:B------:R-:W-:-:S04]  /*9b20*/  IMAD.SHL.U32 R11, R0, 0x40, RZ ;  /* 0x00000040000b7824 */ /* 0x000fc800078e00ff */
[----:B------:R-:W-:Y:S01]  /*9b30*/  IMAD.IADD R5, R4, 0x1, -R5 ;  /* 0x0000000104057824 */ /* 0x000fe200078e0a05 */
[----:B------:R-:W-:-:S03]  /*9b40*/  LOP3.LUT R11, R11, 0x1c0, RZ, 0xc0, !PT ;  /* 0x000001c00b0b7812 */ /* 0x000fc600078ec0ff */
[----:B------:R-:W-:Y:S01]  /*9b50*/  IMAD.SHL.U32 R28, R5, 0x8, RZ ;  /* 0x00000008051c7824 */ /* 0x000fe200078e00ff */
[----:B------:R-:W-:-:S04]  /*9b60*/  SHF.R.S32.HI R12, RZ, 0x1f, R5 ;  /* 0x0000001fff0c7819 */ /* 0x000fc80000011405 */
[----:B------:R-:W-:Y:S02]  /*9b70*/  LOP3.LUT R4, R11, 0x38, R28, 0xf8, !PT ;  /* 0x000000380b047812 */ /* 0x000fe400078ef81c */
[----:B------:R-:W-:Y:S02]  /*9b80*/  SHF.R.U32.HI R11, RZ, 0x3, R11 ;  /* 0x00000003ff0b7819 */ /* 0x000fe4000001160b */
[----:B------:R-:W-:Y:S01]  /*9b90*/  LEA.HI R12, R12, R5, RZ, 0x3 ;  /* 0x000000050c0c7211 */ /* 0x000fe200078f18ff */
[----:B------:R-:W-:Y:S01]  /*9ba0*/  ULDC UR4, c[0x0][0x808] ;  /* 0x0002020000047ab9 */ /* 0x000fe20000000800 */
[----:B------:R-:W-:Y:S02]  /*9bb0*/  LOP3.LUT R11, R4, R11, RZ, 0x3c, !PT ;  /* 0x0000000b040b7212 */ /* 0x000fe400078e3cff */
[----:B------:R-:W-:Y:S02]  /*9bc0*/  SHF.R.S32.HI R12, RZ, 0x3, R12 ;  /* 0x00000003ff0c7819 */ /* 0x000fe4000001140c */
[----:B-1----:R-:W-:-:S03]  /*9bd0*/  CS2R R2, SRZ ;  /* 0x0000000000027805 */ /* 0x002fc6000001ff00 */
[----:B------:R-:W-:Y:S01]  /*9be0*/  IMAD R11, R12, 0x1400, R11 ;  /* 0x000014000c0b7824 */ /* 0x000fe200078e020b */
[----:B--2---:R-:W-:Y:S02]  /*9bf0*/  @P1 R2UR UR4, R7 ;  /* 0x00000000070412ca */ /* 0x004fe400000e0000 */
[----:B---3--:R-:W-:Y:S01]  /*9c00*/  @P0 SHF.R.S32.HI R5, RZ, 0x1f, R6 ;  /* 0x0000001fff050819 */ /* 0x008fe20000011406 */
[----:B0-----:R-:W-:-:S12]  /*9c10*/  @P1 BRA `(.L_x_876) ;  /* 0x00000000001c1947 */ /* 0x001fd80003800000 */
[----:B------:R-:W-:Y:S05]  /*9c20*/  @!P0 BRA `(.L_x_876) ;  /* 0x0000000000188947 */ /* 0x000fea0003800000 */
[----:B------:R-:W-:Y:S02]  /*9c30*/  ULDC.64 UR6, c[0x0][0x208] ;  /* 0x0000820000067ab9 */ /* 0x000fe40000000a00 */
[----:B------:R-:W2:Y:S04]  /*9c40*/  LDG.E R7, desc[UR6][R8.64] ;  /* 0x0000000608077981 */ /* 0x000ea8000c1e1900 */
[----:B------:R-:W3:Y:S01]  /*9c50*/  LDG.E R4, desc[UR6][R8.64+0x4] ;  /* 0x0000040608047981 */ /* 0x000ee2000c1e1900 */
[----:B--2---:R-:W-:Y:S02]  /*9c60*/  R2UR UR6, R7 ;  /* 0x00000000070672ca */ /* 0x004fe400000e0000 */
[----:B---3--:R-:W-:-:S13]  /*9c70*/  R2UR UR4, R4 ;  /* 0x00000000040472ca */ /* 0x008fda00000e0000 */
[----:B------:R-:W-:-:S12]  /*9c80*/  UIADD3 UR4, -UR6, UR4, URZ ;  /* 0x0000000406047290 */ /* 0x000fd8000fffe13f */
.L_x_876:
[----:B------:R-:W2:Y:S01]  /*9c90*/  LDL.LU R4, [R1+0xc] ;  /* 0x00000c0001047983 */ /* 0x000ea20000300800 */
[----:B------:R-:W-:Y:S01]  /*9ca0*/  LEA R30, R11, UR5, 0x1 ;  /* 0x000000050b1e7c11 */ /* 0x000fe2000f8e08ff */
[----:B------:R-:W-:Y:S01]  /*9cb0*/  @P0 IMAD.MOV.U32 R2, RZ, RZ, R6 ;  /* 0x000000ffff020224 */ /* 0x000fe200078e0006 */
[----:B------:R-:W-:Y:S01]  /*9cc0*/  ULDC.64 UR6, c[0x0][0x850] ;  /* 0x0002140000067ab9 */ /* 0x000fe20000000a00 */
[----:B------:R-:W3:Y:S01]  /*9cd0*/  LDL R225, [R1+0x10] ;  /* 0x0000100001e17983 */ /* 0x000ee20000100800 */
[----:B------:R-:W-:Y:S02]  /*9ce0*/  @P0 IMAD.MOV.U32 R3, RZ, RZ, R5 ;  /* 0x000000ffff030224 */ /* 0x000fe400078e0005 */
[C---:B------:R-:W-:Y:S01]  /*9cf0*/  VIADD R31, R0.reuse, 0x8 ;  /* 0x00000008001f7836 */ /* 0x040fe20000000000 */
[----:B------:R-:W4:Y:S01]  /*9d00*/  LDL R224, [R1+0x8] ;  /* 0x0000080001e07983 */ /* 0x000f220000100800 */
[C---:B------:R-:W-:Y:S01]  /*9d10*/  IADD3 R2, P1, R0.reuse, R2, RZ ;  /* 0x0000000200027210 */ /* 0x040fe20007f3e0ff */
[----:B------:R-:W-:Y:S01]  /*9d20*/  ULDC UR5, c[0x0][0x83c] ;  /* 0x00020f0000057ab9 */ /* 0x000fe20000000800 */
[----:B------:R-:W-:Y:S01]  /*9d30*/  SHF.R.S32.HI R29, RZ, 0x1f, R28 ;  /* 0x0000001fff1d7819 */ /* 0x000fe2000001141c */
[----:B------:R0:W1:Y:S01]  /*9d40*/  LDS.128 R36, [R30+0xa400] ;  /* 0x00a400001e247984 */ /* 0x0000620000000c00 */
[----:B------:R-:W-:Y:S01]  /*9d50*/  SHF.R.S32.HI R48, RZ, 0x1f, R236 ;  /* 0x0000001fff307819 */ /* 0x000fe200000114ec */
[C---:B------:R-:W-:Y:S01]  /*9d60*/  VIADD R40, R0.reuse, 0x20 ;  /* 0x0000002000287836 */ /* 0x040fe20000000000 */
[----:B------:R-:W-:Y:S01]  /*9d70*/  LEA.HI.X.SX32 R3, R0, R3, 0x1, P1 ;  /* 0x0000000300037211 */ /* 0x000fe200008f0eff */
[----:B------:R0:W0:Y:S01]  /*9d80*/  LDS.128 R8, [R30+0x1400] ;  /* 0x001400001e087984 */ /* 0x0000220000000c00 */
[----:B------:R-:W-:Y:S01]  /*9d90*/  SEL R48, R48, RZ, !P0 ;  /* 0x000000ff30307207 */ /* 0x000fe20004000000 */
[----:B------:R-:W-:Y:S01]  /*9da0*/  BSSY B1, `(.L_x_877) ;  /* 0x000002f000017945 */ /* 0x000fe20003800000 */
[----:B------:R-:W-:Y:S01]  /*9db0*/  SEL R49, R236, RZ, !P0 ;  /* 0x000000ffec317207 */ /* 0x000fe20004000000 */
[----:B------:R0:W0:Y:S04]  /*9dc0*/  LDS.128 R12, [R30+0x1800] ;  /* 0x001800001e0c7984 */ /* 0x0000280000000c00 */
[----:B------:R0:W0:Y:S04]  /*9dd0*/  LDS.128 R16, [R30+0x1c00] ;  /* 0x001c00001e107984 */ /* 0x0000280000000c00 */
[----:B------:R0:W0:Y:S04]  /*9de0*/  LDS.128 R20, [R30+0x2000] ;  /* 0x002000001e147984 */ /* 0x0000280000000c00 */
[----:B------:R0:W0:Y:S01]  /*9df0*/  LDS.128 R24, [R30+0x2400] ;  /* 0x002400001e187984 */ /* 0x0000220000000c00 */
[----:B--2---:R-:W-:-:S03]  /*9e00*/  R2UR UR8, R4 ;  /* 0x00000000040872ca */ /* 0x004fc600000e0000 */
[----:B------:R2:W0:Y:S01]  /*9e10*/  LDS.128 R4, [R30+0x1000] ;  /* 0x001000001e047984 */ /* 0x0004220000000c00 */
[----:B---3--:R-:W-:Y:S02]  /*9e20*/  IMAD R34, R225, UR6, RZ ;  /* 0x00000006e1227c24 */ /* 0x008fe4000f8e02ff */
[----:B----4-:R-:W-:-:S04]  /*9e30*/  IMAD.WIDE.U32 R32, R224, UR6, R28 ;  /* 0x00000006e0207c25 */ /* 0x010fc8000f8e001c */
[----:B------:R-:W-:-:S03]  /*9e40*/  IMAD R35, R224, UR7, R34 ;  /* 0x00000007e0237c24 */ /* 0x000fc6000f8e0222 */
[----:B------:R-:W-:Y:S01]  /*9e50*/  UIMAD UR4, UR8, -0x50, UR4 ;  /* 0xffffffb0080478a4 */ /* 0x000fe2000f8e0204 */
[----:B------:R-:W-:Y:S01]  /*9e60*/  VIADD R34, R0, 0x18 ;  /* 0x0000001800227836 */ /* 0x000fe20000000000 */
[----:B------:R-:W-:Y:S01]  /*9e70*/  ULDC.64 UR6, c[0x0][0x858] ;  /* 0x0002160000067ab9 */ /* 0x000fe20000000a00 */
[----:B------:R-:W-:Y:S01]  /*9e80*/  IMAD.IADD R33, R33, 0x1, R35 ;  /* 0x0000000121217824 */ /* 0x000fe200078e0223 */
[----:B------:R-:W-:Y:S01]  /*9e90*/  UISETP.LT.AND UP0, UPT, UR4, 0x50, UPT ;  /* 0x000000500400788c */ /* 0x000fe2000bf01270 */
[----:B------:R-:W-:Y:S02]  /*9ea0*/  IMAD.U32 R35, RZ, RZ, UR8 ;  /* 0x00000008ff237e24 */ /* 0x000fe4000f8e00ff */
[----:B------:R-:W-:Y:S01]  /*9eb0*/  IMAD.WIDE.U32 R32, R49, UR6, R32 ;  /* 0x0000000631207c25 */ /* 0x000fe2000f8e0020 */
[----:B------:R-:W-:-:S03]  /*9ec0*/  USEL UR4, UR4, 0x50, UP0 ;  /* 0x0000005004047887 */ /* 0x000fc60008000000 */
[----:B------:R-:W-:-:S03]  /*9ed0*/  IMAD.WIDE R2, R35, 0x50, R2 ;  /* 0x0000005023027825 */ /* 0x000fc600078e0202 */
[C---:B------:R-:W-:Y:S02]  /*9ee0*/  ISETP.GE.AND P4, PT, R0.reuse, UR4, PT ;  /* 0x0000000400007c0c */ /* 0x040fe4000bf86270 */
[----:B------:R-:W-:Y:S01]  /*9ef0*/  ISETP.GE.AND P6, PT, R31, UR4, PT ;  /* 0x000000041f007c0c */ /* 0x000fe2000bfc6270 */
[----:B------:R-:W-:Y:S01]  /*9f00*/  VIADD R31, R0, 0x10 ;  /* 0x00000010001f7836 */ /* 0x000fe20000000000 */
[----:B------:R-:W-:Y:S02]  /*9f10*/  ISETP.GE.OR P1, PT, R28, UR5, P4 ;  /* 0x000000051c007c0c */ /* 0x000fe4000a726670 */
[----:B------:R-:W-:Y:S02]  /*9f20*/  ISETP.GE.AND P2, PT, R34, UR4, PT ;  /* 0x0000000422007c0c */ /* 0x000fe4000bf46270 */
[----:B------:R-:W-:Y:S01]  /*9f30*/  ISETP.GE.AND P3, PT, R31, UR4, PT ;  /* 0x000000041f007c0c */ /* 0x000fe2000bf66270 */
[----:B------:R-:W-:Y:S01]  /*9f40*/  IMAD R31, R48, UR6, RZ ;  /* 0x00000006301f7c24 */ /* 0x000fe2000f8e02ff */
[----:B------:R-:W-:-:S02]  /*9f50*/  P2R R50, PR, RZ, 0x40 ;  /* 0x00000040ff327803 */ /* 0x000fc40000000000 */
[----:B------:R-:W-:Y:S01]  /*9f60*/  ISETP.GE.AND P5, PT, R40, UR4, PT ;  /* 0x0000000428007c0c */ /* 0x000fe2000bfa6270 */
[----:B------:R-:W-:Y:S01]  /*9f70*/  IMAD R31, R49, UR7, R31 ;  /* 0x00000007311f7c24 */ /* 0x000fe2000f8e021f */
[----:B------:R-:W-:Y:S02]  /*9f80*/  P2R R51, PR, RZ, 0x8 ;  /* 0x00000008ff337803 */ /* 0x000fe40000000000 */
[----:B------:R-:W-:Y:S01]  /*9f90*/  P2R R52, PR, RZ, 0x4 ;  /* 0x00000004ff347803 */ /* 0x000fe20000000000 */
[----:B------:R-:W-:Y:S01]  /*9fa0*/  IMAD.IADD R35, R33, 0x1, R31 ;  /* 0x0000000121237824 */ /* 0x000fe200078e021f */
[----:B------:R-:W-:Y:S01]  /*9fb0*/  ISETP.GE.OR P0, PT, R28, UR5, P6 ;  /* 0x000000051c007c0c */ /* 0x000fe2000b706670 */
[----:B012---:R-:W-:-:S12]  /*9fc0*/  @P1 BRA `(.L_x_878) ;  /* 0x0000000000301947 */ /* 0x007fd80003800000 */
[----:B------:R-:W0:Y:S01]  /*9fd0*/  LDS.128 R40, [R30+0xa000] ;  /* 0x00a000001e287984 */ /* 0x000e220000000c00 */
        /* <DEDUP_REMOVED lines=10> */
[----:B0-----:R0:W-:Y:S02]  /*a080*/  STG.E.128 desc[UR8][R46.64], R40 ;  /* 0x000000282e007986 */ /* 0x0011e4000c101d08 */
.L_x_878:
[----:B------:R-:W-:Y:S05]  /*a090*/  BSYNC B1 ;  /* 0x0000000000017941 */ /* 0x000fea0003800000 */
.L_x_877:
[----:B------:R-:W-:Y:S04]  /*a0a0*/  BSSY B1, `(.L_x_879) ;  /* 0x0000010000017945 */ /* 0x000fe80003800000 */
[----:B------:R-:W-:Y:S05]  /*a0b0*/  @P0 BRA `(.L_x_880) ;  /* 0x0000000000380947 */ /* 0x000fea0003800000 */
[----:B------:R-:W-:Y:S01]  /*a0c0*/  IADD3 R31, P0, R2, 0x8, RZ ;  /* 0x00000008021f7810 */ /* 0x000fe20007f1e0ff */
[----:B------:R-:W-:Y:S01]  /*a0d0*/  ULDC.64 UR6, c[0x0][0x848] ;  /* 0x0002120000067ab9 */ /* 0x000fe20000000a00 */
[----:B0-----:R-:W-:Y:S01]  /*a0e0*/  IMAD.MOV.U32 R41, RZ, RZ, R35 ;  /* 0x000000ffff297224 */ /* 0x001fe200078e0023 */
        /* <DEDUP_REMOVED lines=11> */
.L_x_880:
[----:B------:R-:W-:Y:S05]  /*a1a0*/  BSYNC B1 ;  /* 0x0000000000017941 */ /* 0x000fea0003800000 */
.L_x_879:
[----:B-1----:R1:W2:Y:S01]  /*a1b0*/  LDS.128 R36, [R30+0xa800] ;  /* 0x00a800001e247984 */ /* 0x0022a20000000c00 */
[C---:B------:R-:W-:Y:S01]  /*a1c0*/  ISETP.GE.OR P1, PT, R28.reuse, UR5, P3 ;  /* 0x000000051c007c0c */ /* 0x040fe20009f26670 */
[----:B------:R-:W-:Y:S01]  /*a1d0*/  BSSY B1, `(.L_x_881) ;  /* 0x0000011000017945 */ /* 0x000fe20003800000 */
[----:B------:R-:W-:-:S11]  /*a1e0*/  ISETP.GE.OR P0, PT, R28, UR5, P2 ;  /* 0x000000051c007c0c */ /* 0x000fd60009706670 */
[----:B-1----:R-:W-:Y:S05]  /*a1f0*/  @P1 BRA `(.L_x_882) ;  /* 0x0000000000381947 */ /* 0x002fea0003800000 */
        /* <DEDUP_REMOVED lines=14> */
.L_x_882:
[----:B------:R-:W-:Y:S05]  /*a2e0*/  BSYNC B1 ;  /* 0x0000000000017941 */ /* 0x000fea0003800000 */
.L_x_881:
[----:B-12---:R1:W2:Y:S01]  /*a2f0*/  LDS.128 R36, [R30+0xac00] ;  /* 0x00ac00001e247984 */ /* 0x0062a20000000c00 */
[----:B------:R-:W-:Y:S01]  /*a300*/  BSSY B1, `(.L_x_883) ;  /* 0x0000011000017945 */ /* 0x000fe20003800000 */
[----:B------:R-:W-:-:S03]  /*a310*/  VIADD R44, R0, 0x28 ;  /* 0x00000028002c7836 */ /* 0x000fc60000000000 */
        /* <DEDUP_REMOVED lines=15> */
.L_x_884:
[----:B------:R-:W-:Y:S05]  /*a410*/  BSYNC B1 ;  /* 0x0000000000017941 */ /* 0x000fea0003800000 */
.L_x_883:
[----:B--23--:R2:W3:Y:S01]  /*a420*/  LDS.128 R36, [R30+0xb000] ;  /* 0x00b000001e247984 */ /* 0x00c4e20000000c00 */
[----:B------:R-:W-:Y:S01]  /*a430*/  ISETP.GE.OR P0, PT, R28, UR5, P5 ;  /* 0x000000051c007c0c */ /* 0x000fe2000af06670 */
[----:B------:R-:W-:Y:S01]  /*a440*/  BSSY B1, `(.L_x_885) ;  /* 0x0000011000017945 */ /* 0x000fe20003800000 */
[----:B------:R-:W-:-:S11]  /*a450*/  ISETP.GE.AND P3, PT, R44, UR4, PT ;  /* 0x000000042c007c0c */ /* 0x000fd6000bf66270 */
        /* <DEDUP_REMOVED lines=14> */
[----:B---3--:R4:W-:Y:S02]  /*a540*/  STG.E.128 desc[UR8][R42.64], R36 ;  /* 0x000000242a007986 */ /* 0x0089e4000c101d08 */
.L_x_886:
[----:B------:R-:W-:Y:S05]  /*a550*/  BSYNC B1 ;  /* 0x0000000000017941 */ /* 0x000fea0003800000 */
.L_x_885:
[----:B---34-:R3:W4:Y:S01]  /*a560*/  LDS.128 R36, [R30+0xb400] ;  /* 0x00b400001e247984 */ /* 0x0187220000000c00 */
[----:B------:R-:W-:Y:S01]  /*a570*/  ISETP.GE.OR P0, PT, R28, UR5, P3 ;  /* 0x000000051c007c0c */ /* 0x000fe20009f06670 */
[----:B------:R-:W-:Y:S01]  /*a580*/  BSSY B1, `(.L_x_887) ;  /* 0x0000011000017945 */ /* 0x000fe20003800000 */
[----:B------:R-:W-:-:S11]  /*a590*/  VIADD R44, R0, 0x30 ;  /* 0x00000030002c7836 */ /* 0x000fd60000000000 */
        /* <DEDUP_REMOVED lines=14> */
[----:B----4-:R0:W-:Y:S02]  /*a680*/  STG.E.128 desc[UR8][R42.64], R36 ;  /* 0x000000242a007986 */ /* 0x0101e4000c101d08 */
.L_x_888:
[----:B------:R-:W-:Y:S05]  /*a690*/  BSYNC B1 ;  /* 0x0000000000017941 */ /* 0x000fea0003800000 */
.L_x_887:
[----:B0---4-:R0:W4:Y:S01]  /*a6a0*/  LDS.128 R36, [R30+0xb800] ;  /* 0x00b800001e247984 */ /* 0x0111220000000c00 */
[----:B------:R-:W-:Y:S01]  /*a6b0*/  ISETP.GE.AND P2, PT, R44, UR4, PT ;  /* 0x000000042c007c0c */ /* 0x000fe2000bf46270 */
[----:B------:R-:W-:Y:S01]  /*a6c0*/  BSSY B1, `(.L_x_889) ;  /* 0x0000012000017945 */ /* 0x000fe20003800000 */
[----:B------:R-:W-:Y:S02]  /*a6d0*/  VIADD R44, R0, 0x38 ;  /* 0x00000038002c7836 */ /* 0x000fe40000000000 */
[----:B------:R-:W-:-:S13]  /*a6e0*/  ISETP.GE.OR P0, PT, R28, UR5, P2 ;  /* 0x000000051c007c0c */ /* 0x000fda0009706670 */
[----:B0-----:R-:W-:Y:S05]  /*a6f0*/  @P0 BRA `(.L_x_890) ;  /* 0x0000000000380947 */ /* 0x001fea0003800000 */
        /* <DEDUP_REMOVED lines=14> */
.L_x_890:
[----:B------:R-:W-:Y:S05]  /*a7e0*/  BSYNC B1 ;  /* 0x0000000000017941 */ /* 0x000fea0003800000 */
.L_x_889:
        /* <DEDUP_REMOVED lines=20> */
.L_x_892:
[----:B------:R-:W-:Y:S05]  /*a930*/  BSYNC B1 ;  /* 0x0000000000017941 */ /* 0x000fea0003800000 */
.L_x_891:
        /* <DEDUP_REMOVED lines=20> */
.L_x_894:
[----:B------:R-:W-:Y:S05]  /*aa80*/  BSYNC B1 ;  /* 0x0000000000017941 */ /* 0x000fea0003800000 */
.L_x_893:
[----:B0---4-:R0:W4:Y:S01]  /*aa90*/  LDS.128 R36, [R30+0xc400] ;  /* 0x00c400001e247984 */ /* 0x0111220000000c00 */
[----:B------:R-:W-:Y:S01]  /*aaa0*/  ISETP.GE.AND P6, PT, R0, UR4, PT ;  /* 0x0000000400007c0c */ /* 0x000fe2000bfc6270 */
[----:B------:R-:W-:Y:S03]  /*aab0*/  BSSY B1, `(.L_x_895) ;  /* 0x0000011000017945 */ /* 0x000fe60003800000 */
[----:B------:R-:W-:Y:S02]  /*aac0*/  P2R R40, PR, RZ, 0x40 ;  /* 0x00000040ff287803 */ /* 0x000fe40000000000 */
[----:B------:R-:W-:-:S13]  /*aad0*/  ISETP.GE.OR P6, PT, R28, UR5, P6 ;  /* 0x000000051c007c0c */ /* 0x000fda000b7c6670 */
[----:B0-----:R-:W-:Y:S05]  /*aae0*/  @P6 BRA `(.L_x_896) ;  /* 0x0000000000346947 */ /* 0x001fea0003800000 */
[----:B------:R-:W-:Y:S01]  /*aaf0*/  IADD3 R31, P6, R2, 0x48, RZ ;  /* 0x00000048021f7810 */ /* 0x000fe20007fde0ff */
[----:B------:R-:W-:Y:S01]  /*ab00*/  ULDC.64 UR4, c[0x0][0x848] ;  /* 0x0002120000047ab9 */ /* 0x000fe20000000a00 */
[----:B------:R-:W-:Y:S01]  /*ab10*/  IMAD.MOV.U32 R33, RZ, RZ, R35 ;  /* 0x000000ffff217224 */ /* 0x000fe200078e0023 */
[----:B------:R-:W-:Y:S02]  /*ab20*/  ULDC.64 UR6, c[0x0][0x208] ;  /* 0x0000820000067ab9 */ /* 0x000fe40000000a00 */
        /* <DEDUP_REMOVED lines=8> */
[----:B----4-:R0:W-:Y:S02]  /*abb0*/  STG.E.128 desc[UR6][R34.64], R36 ;  /* 0x0000002422007986 */ /* 0x0101e4000c101d06 */
.L_x_896:
[----:B------:R-:W-:Y:S05]  /*abc0*/  BSYNC B1 ;  /* 0x0000000000017941 */ /* 0x000fea0003800000 */
.L_x_895:
[----:B------:R-:W-:Y:S01]  /*abd0*/  ULDC.64 UR4, c[0x0][0x820] ;  /* 0x0002080000047ab9 */ /* 0x000fe20000000a00 */
[----:B0-----:R-:W-:Y:S01]  /*abe0*/  P2R R34, PR, RZ, 0x2 ;  /* 0x00000002ff227803 */ /* 0x001fe20000000000 */
[----:B------:R-:W-:Y:S01]  /*abf0*/  IMAD R0, R225, UR4, RZ ;  /* 0x00000004e1007c24 */ /* 0x000fe2000f8e02ff */
[----:B------:R-:W-:Y:S01]  /*ac00*/  P2R R35, PR, RZ, 0x1 ;  /* 0x00000001ff237803 */ /* 0x000fe20000000000 */
[----:B------:R-:W-:Y:S01]  /*ac10*/  IMAD.WIDE.U32 R32, R224, UR4, R28 ;  /* 0x00000004e0207c25 */ /* 0x000fe2000f8e001c */
[----:B------:R-:W-:Y:S01]  /*ac20*/  ISETP.NE.AND P1, PT, R51, RZ, PT ;  /* 0x000000ff3300720c */ /* 0x000fe20003f25270 */
[----:B------:R-:W-:Y:S01]  /*ac30*/  ULDC UR6, c[0x0][0x80c] ;  /* 0x0002030000067ab9 */ /* 0x000fe20000000800 */
[----:B------:R-:W-:Y:S01]  /*ac40*/  ISETP.NE.AND P0, PT, R52, RZ, PT ;  /* 0x000000ff3400720c */ /* 0x000fe20003f05270 */
[----:B------:R-:W-:Y:S01]  /*ac50*/  IMAD R29, R224, UR5, R0 ;  /* 0x00000005e01d7c24 */ /* 0x000fe2000f8e0200 */
[C---:B------:R-:W-:Y:S01]  /*ac60*/  ISETP.GE.OR P1, PT, R28.reuse, UR6, P1 ;  /* 0x000000061c007c0c */ /* 0x040fe20008f26670 */
[----:B------:R-:W-:Y:S01]  /*ac70*/  ULDC.64 UR4, c[0x0][0x828] ;  /* 0x00020a0000047ab9 */ /* 0x000fe20000000a00 */
[----:B------:R-:W-:Y:S01]  /*ac80*/  ISETP.GE.OR P0, PT, R28, UR6, P0 ;  /* 0x000000061c007c0c */ /* 0x000fe20008706670 */
[----:B------:R-:W-:Y:S01]  /*ac90*/  IMAD.IADD R33, R33, 0x1, R29 ;  /* 0x0000000121217824 */ /* 0x000fe200078e021d */
[----:B------:R-:W-:Y:S01]  /*aca0*/  ISETP.NE.AND P6, PT, R40, RZ, PT ;  /* 0x000000ff2800720c */ /* 0x000fe20003fc5270 */
[----:B------:R-:W-:Y:S01]  /*acb0*/  IMAD R0, R48, UR4, RZ ;  /* 0x0000000430007c24 */ /* 0x000fe2000f8e02ff */
[----:B------:R-:W-:Y:S01]  /*acc0*/  P2R R43, PR, RZ, 0x2 ;  /* 0x00000002ff2b7803 */ /* 0x000fe20000000000 */
[C---:B------:R-:W-:Y:S01]  /*acd0*/  IMAD.WIDE.U32 R40, R49.reuse, UR4, R32 ;  /* 0x0000000431287c25 */ /* 0x040fe2000f8e0020 */
[----:B------:R-:W-:Y:S01]  /*ace0*/  P2R R44, PR, RZ, 0x1 ;  /* 0x00000001ff2c7803 */ /* 0x000fe20000000000 */
[----:B------:R-:W-:Y:S01]  /*acf0*/  BSSY B1, `(.L_x_897) ;  /* 0x000001e000017945 */ /* 0x000fe20003800000 */
[----:B------:R-:W-:Y:S01]  /*ad00*/  ISETP.NE.AND P1, PT, R34, RZ, PT ;  /* 0x000000ff2200720c */ /* 0x000fe20003f25270 */
[----:B----4-:R-:W-:Y:S01]  /*ad10*/  IMAD R37, R49, UR5, R0 ;  /* 0x0000000531257c24 */ /* 0x010fe2000f8e0200 */
[----:B------:R-:W-:-:S02]  /*ad20*/  ISETP.NE.AND P0, PT, R35, RZ, PT ;  /* 0x000000ff2300720c */ /* 0x000fc40003f05270 */
[----:B------:R0:W4:Y:S01]  /*ad30*/  LDS.128 R32, [R30] ;  /* 0x000000001e207984 */ /* 0x0001220000000c00 */
[----:B------:R-:W-:Y:S01]  /*ad40*/  ISETP.GE.OR P4, PT, R28, UR6, P4 ;  /* 0x000000061c007c0c */ /* 0x000fe2000a786670 */
[----:B------:R-:W-:Y:S01]  /*ad50*/  IMAD.IADD R37, R41, 0x1, R37 ;  /* 0x0000000129257824 */ /* 0x000fe200078e0225 */
[----:B------:R-:W-:Y:S02]  /*ad60*/  P2R R31, PR, RZ, 0x4 ;  /* 0x00000004ff1f7803 */ /* 0x000fe40000000000 */
[----:B------:R-:W-:Y:S02]  /*ad70*/  ISETP.NE.AND P2, PT, R50, RZ, PT ;  /* 0x000000ff3200720c */ /* 0x000fe40003f45270 */
[C---:B------:R-:W-:Y:S02]  /*ad80*/  ISETP.GE.OR P5, PT, R28.reuse, UR6, P5 ;  /* 0x000000061c007c0c */ /* 0x040fe4000afa6670 */
[C---:B------:R-:W-:Y:S02]  /*ad90*/  ISETP.GE.OR P2, PT, R28.reuse, UR6, P2 ;  /* 0x000000061c007c0c */ /* 0x040fe40009746670 */
[----:B------:R-:W-:-:S02]  /*ada0*/  ISETP.GE.OR P3, PT, R28, UR6, P3 ;  /* 0x000000061c007c0c */ /* 0x000fc40009f66670 */
[----:B------:R-:W-:Y:S02]  /*adb0*/  P2R R42, PR, RZ, 0x4 ;  /* 0x00000004ff2a7803 */ /* 0x000fe40000000000 */
[----:B------:R-:W-:Y:S02]  /*adc0*/  ISETP.NE.AND P2, PT, R31, RZ, PT ;  /* 0x000000ff1f00720c */ /* 0x000fe40003f45270 */
[C---:B------:R-:W-:Y:S02]  /*add0*/  ISETP.GE.OR P1, PT, R28.reuse, UR6, P1 ;  /* 0x000000061c007c0c */ /* 0x040fe40008f26670 */
[C---:B------:R-:W-:Y:S02]  /*ade0*/  ISETP.GE.OR P2, PT, R28.reuse, UR6, P2 ;  /* 0x000000061c007c0c */ /* 0x040fe40009746670 */
[C---:B------:R-:W-:Y:S02]  /*adf0*/  ISETP.GE.OR P0, PT, R28.reuse, UR6, P0 ;  /* 0x000000061c007c0c */ /* 0x040fe40008706670 */
[----:B------:R-:W-:Y:S01]  /*ae00*/  ISETP.GE.OR P6, PT, R28, UR6, P6 ;  /* 0x000000061c007c0c */ /* 0x000fe2000b7c6670 */
[----:B0-----:R-:W-:-:S12]  /*ae10*/  @P4 BRA `(.L_x_898) ;  /* 0x00000000002c4947 */ /* 0x001fd80003800000 */
        /* <DEDUP_REMOVED lines=10> */
[----:B----4-:R0:W-:Y:S02]  /*aec0*/  STG.E.128 desc[UR8][R38.64], R32 ;  /* 0x0000002026007986 */ /* 0x0101e4000c101d08 */
.L_x_898:
[----:B------:R-:W-:Y:S05]  /*aed0*/  BSYNC B1 ;  /* 0x0000000000017941 */ /* 0x000fea0003800000 */
.L_x_897:
[----:B0---4-:R0:W4:Y:S01]  /*aee0*/  LDS.128 R32, [R30+0x400] ;  /* 0x000400001e207984 */ /* 0x0111220000000c00 */
[----:B------:R-:W-:Y:S01]  /*aef0*/  ISETP.NE.AND P4, PT, R42, RZ, PT ;  /* 0x000000ff2a00720c */ /* 0x000fe20003f85270 */
[----:B------:R-:W-:-:S12]  /*af00*/  BSSY B1, `(.L_x_899) ;  /* 0x0000010000017945 */ /* 0x000fd80003800000 */
[----:B0-----:R-:W-:Y:S05]  /*af10*/  @P4 BRA `(.L_x_900) ;  /* 0x0000000000384947 */ /* 0x001fea0003800000 */
        /* <DEDUP_REMOVED lines=14> */
.L_x_900:
[----:B------:R-:W-:Y:S05]  /*b000*/  BSYNC B1 ;  /* 0x0000000000017941 */ /* 0x000fea0003800000 */
.L_x_899:
        /* <DEDUP_REMOVED lines=18> */
.L_x_902:
[----:B------:R-:W-:Y:S05]  /*b130*/  BSYNC B1 ;  /* 0x0000000000017941 */ /* 0x000fea0003800000 */
.L_x_901:
[----:B-123--:R-:W1:Y:S01]  /*b140*/  LDS.128 R28, [R30+0xc00] ;  /* 0x000c00001e1c7984 */ /* 0x00ee620000000c00 */
[----:B------:R-:W-:Y:S01]  /*b150*/  ISETP.NE.AND P4, PT, R44, RZ, PT ;  /* 0x000000ff2c00720c */ /* 0x000fe20003f85270 */
[----:B------:R-:W-:-:S12]  /*b160*/  BSSY B1, `(.L_x_903) ;  /* 0x0000010000017945 */ /* 0x000fd80003800000 */
        /* <DEDUP_REMOVED lines=14> */
[----:B-1----:R2:W-:Y:S02]  /*b250*/  STG.E.128 desc[UR8][R34.64], R28 ;  /* 0x0000001c22007986 */ /* 0x0025e4000c101d08 */
.L_x_904:
[----:B------:R-:W-:Y:S05]  /*b260*/  BSYNC B1 ;  /* 0x0000000000017941 */ /* 0x000fea0003800000 */
.L_x_903:
[----:B------:R-:W-:Y:S04]  /*b270*/  BSSY B1, `(.L_x_905) ;  /* 0x0000010000017945 */ /* 0x000fe80003800000 */
        /* <DEDUP_REMOVED lines=15> */
.L_x_906:
[----:B------:R-:W-:Y:S05]  /*b370*/  BSYNC B1 ;  /* 0x0000000000017941 */ /* 0x000fea0003800000 */
.L_x_905:
[----:B------:R-:W-:Y:S04]  /*b380*/  BSSY B1, `(.L_x_907) ;  /* 0x0000010000017945 */ /* 0x000fe80003800000 */
[----:B------:R-:W-:Y:S05]  /*b390*/  @P3 BRA `(.L_x_908) ;  /* 0x0000000000383947 */ /* 0x000fea0003800000 */
[----:B---3--:R-:W-:Y:S01]  /*b3a0*/  IADD3 R7, P3, R2, 0x28, RZ ;  /* 0x0000002802077810 */ /* 0x008fe20007f7e0ff */
        /* <DEDUP_REMOVED lines=13> */
.L_x_908:
[----:B------:R-:W-:Y:S05]  /*b480*/  BSYNC B1 ;  /* 0x0000000000017941 */ /* 0x000fea0003800000 */
.L_x_907:
        /* <DEDUP_REMOVED lines=16> */
.L_x_910:
[----:B------:R-:W-:Y:S05]  /*b590*/  BSYNC B1 ;  /* 0x0000000000017941 */ /* 0x000fea0003800000 */
.L_x_909:
        /* <DEDUP_REMOVED lines=16> */
.L_x_912:
[----:B------:R-:W-:Y:S05]  /*b6a0*/  BSYNC B1 ;  /* 0x0000000000017941 */ /* 0x000fea0003800000 */
.L_x_911:
        /* <DEDUP_REMOVED lines=16> */
.L_x_914:
[----:B------:R-:W-:Y:S05]  /*b7b0*/  BSYNC B1 ;  /* 0x0000000000017941 */ /* 0x000fea0003800000 */
.L_x_913:
[----:B------:R-:W-:Y:S05]  /*b7c0*/  @P6 BRA `(.L_x_857) ;  /* 0x0000004000b86947 */ /* 0x000fea0003800000 */
[----:B---3--:R-:W-:Y:S01]  /*b7d0*/  IADD3 R5, P0, R2, 0x48, RZ ;  /* 0x0000004802057810 */ /* 0x008fe20007f1e0ff */
        /* <DEDUP_REMOVED lines=14> */
.L_x_875:
[----:B------:R-:W2:Y:S01]  /*b8c0*/  LDC.64 R4, c[0x0][0x878] ;  /* 0x00021e00ff047b82 */ /* 0x000ea20000000a00 */
[----:B------:R-:W-:-:S07]  /*b8d0*/  ULDC.64 UR4, c[0x0][0x208] ;  /* 0x0000820000047ab9 */ /* 0x000fce0000000a00 */
[----:B------:R-:W3:Y:S08]  /*b8e0*/  LDC.64 R6, c[0x0][0x870] ;  /* 0x00021c00ff067b82 */ /* 0x000ef00000000a00 */
[----:B-1----:R-:W1:Y:S01]  /*b8f0*/  LDC.64 R2, c[0x0][0x870] ;  /* 0x00021c00ff027b82 */ /* 0x002e620000000a00 */
[----:B--2---:R-:W-:-:S04]  /*b900*/  ISETP.NE.U32.AND P0, PT, R4, RZ, PT ;  /* 0x000000ff0400720c */ /* 0x004fc80003f05070 */
[----:B------:R-:W-:Y:S02]  /*b910*/  ISETP.NE.AND.EX P0, PT, R5, RZ, PT, P0 ;  /* 0x000000ff0500720c */ /* 0x000fe40003f05300 */
[----:B---3--:R-:W-:-:S04]  /*b920*/  ISETP.NE.U32.AND P1, PT, R6, RZ, PT ;  /* 0x000000ff0600720c */ /* 0x008fc80003f25070 */
[----:B------:R-:W-:Y:S01]  /*b930*/  ISETP.NE.AND.EX P1, PT, R7, RZ, PT, P1 ;  /* 0x000000ff0700720c */ /* 0x000fe20003f25310 */
[----:B-1----:R-:W-:-:S06]  /*b940*/  IMAD.WIDE R8, R236, 0x4, R2 ;  /* 0x00000004ec087825 */ /* 0x002fcc00078e0202 */
[----:B------:R-:W1:Y:S06]  /*b950*/  @P0 LDC.64 R4, c[0x0][0x878] ;  /* 0x00021e00ff040b82 */ /* 0x000e6c0000000a00 */
[----:B------:R-:W2:Y:S01]  /*b960*/  @P1 LDG.E R7, desc[UR4][R8.64] ;  /* 0x0000000408071981 */ /* 0x000ea2000c1e1900 */
[----:B-1----:R-:W-:-:S05]  /*b970*/  @P0 IMAD.WIDE R4, R236, 0x4, R4 ;  /* 0x00000004ec040825 */ /* 0x002fca00078e0204 */
[----:B------:R1:W3:Y:S01]  /*b980*/  @P0 LDG.E R0, desc[UR4][R4.64] ;  /* 0x0000000404000981 */ /* 0x0002e2000c1e1900 */
[----:B------:R-:W-:Y:S01]  /*b990*/  ULDC UR4, c[0x0][0x808] ;  /* 0x0002020000047ab9 */ /* 0x000fe20000000800 */
[----:B------:R-:W4:Y:S02]  /*b9a0*/  S2R R2, SR_TID.X ;  /* 0x0000000000027919 */ /* 0x000f240000002100 */
[----:B----4-:R-:W-:-:S05]  /*b9b0*/  VIADD R11, R2, 0xffffff80 ;  /* 0xffffff80020b7836 */ /* 0x010fca0000000000 */
[----:B------:R-:W-:-:S04]  /*b9c0*/  SHF.R.S32.HI R2, RZ, 0x1f, R11 ;  /* 0x0000001fff027819 */ /* 0x000fc8000001140b */
[----:B0-----:R-:W-:Y:S02]  /*b9d0*/  LEA.HI R10, R2, R11, RZ, 0x5 ;  /* 0x0000000b020a7211 */ /* 0x001fe400078f28ff */
[----:B------:R-:W-:Y:S02]  /*b9e0*/  CS2R R2, SRZ ;  /* 0x0000000000027805 */ /* 0x000fe4000001ff00 */
[----:B------:R-:W-:Y:S02]  /*b9f0*/  LOP3.LUT R6, R10, 0x1fffffe0, RZ, 0xc0, !PT ;  /* 0x1fffffe00a067812 */ /* 0x000fe400078ec0ff */
[----:B------:R-:W-:-:S03]  /*ba00*/  SHF.R.S32.HI R17, RZ, 0x5, R10 ;  /* 0x00000005ff117819 */ /* 0x000fc6000001140a */
[----:B------:R-:W-:-:S04]  /*ba10*/  IMAD.IADD R10, R11, 0x1, -R6 ;  /* 0x000000010b0a7824 */ /* 0x000fc800078e0a06 */
[----:B-1----:R-:W-:-:S05]  /*ba20*/  IMAD.SHL.U32 R4, R10, 0x8, RZ ;  /* 0x000000080a047824 */ /* 0x002fca00078e00ff */
[----:B------:R-:W-:Y:S01]  /*ba30*/  SHF.R.S32.HI R5, RZ, 0x1f, R4 ;  /* 0x0000001fff057819 */ /* 0x000fe20000011404 */
[--C-:B--2---:R-:W-:Y:S01]  /*ba40*/  @P1 IMAD.MOV.U32 R2, RZ, RZ, R7.reuse ;  /* 0x000000ffff021224 */ /* 0x104fe200078e0007 */
[----:B------:R-:W-:-:S04]  /*ba50*/  @P1 SHF.R.S32.HI R3, RZ, 0x1f, R7 ;  /* 0x0000001fff031819 */ /* 0x000fc80000011407 */
[----:B------:R-:W-:Y:S02]  /*ba60*/  IADD3 R6, P2, R17, R2, RZ ;  /* 0x0000000211067210 */ /* 0x000fe40007f5e0ff */
        /* <DEDUP_REMOVED lines=9> */
.L_x_915:
[----:B------:R-:W2:Y:S01]  /*bb00*/  LDL.LU R0, [R1+0xc] ;  /* 0x00000c0001007983 */ /* 0x000ea20000300800 */
[----:B------:R-:W-:Y:S01]  /*bb10*/  ULDC.64 UR6, c[0x0][0x820] ;  /* 0x0002080000067ab9 */ /* 0x000fe20000000a00 */
[----:B------:R-:W-:Y:S02]  /*bb20*/  ULDC UR5, c[0x0][0x80c] ;  /* 0x0002030000057ab9 */ /* 0x000fe40000000800 */
[----:B------:R-:W3:Y:S04]  /*bb30*/  LDL R225, [R1+0x10] ;  /* 0x0000100001e17983 */ /* 0x000ee80000100800 */
[----:B------:R-:W4:Y:S01]  /*bb40*/  LDL R224, [R1+0x8] ;  /* 0x0000080001e07983 */ /* 0x000f220000100800 */
[C---:B------:R-:W-:Y:S01]  /*bb50*/  LEA.HI.X.SX32 R7, R17.reuse, R3, 0x1, P2 ;  /* 0x0000000311077211 */ /* 0x040fe200010f0eff */
[C---:B------:R-:W-:Y:S01]  /*bb60*/  VIADD R8, R17.reuse, 0x8 ;  /* 0x0000000811087836 */ /* 0x040fe20000000000 */
[----:B------:R-:W-:Y:S01]  /*bb70*/  SEL R15, R236, RZ, !P1 ;  /* 0x000000ffec0f7207 */ /* 0x000fe20004800000 */
[----:B------:R-:W-:Y:S01]  /*bb80*/  VIADD R10, R17, 0x20 ;  /* 0x00000020110a7836 */ /* 0x000fe20000000000 */
[----:B------:R-:W-:Y:S01]  /*bb90*/  BSSY B1, `(.L_x_916) ;  /* 0x0000029000017945 */ /* 0x000fe20003800000 */
[----:B--2---:R-:W-:Y:S01]  /*bba0*/  R2UR UR8, R0 ;  /* 0x00000000000872ca */ /* 0x004fe200000e0000 */
[----:B---3--:R-:W-:-:S04]  /*bbb0*/  IMAD R0, R225, UR6, RZ ;  /* 0x00000006e1007c24 */ /* 0x008fc8000f8e02ff */
[C---:B----4-:R-:W-:Y:S02]  /*bbc0*/  IMAD R9, R224.reuse, UR7, R0 ;  /* 0x00000007e0097c24 */ /* 0x050fe4000f8e0200 */
[----:B------:R-:W-:Y:S02]  /*bbd0*/  VIADD R0, R17, 0x10 ;  /* 0x0000001011007836 */ /* 0x000fe40000000000 */
[----:B------:R-:W-:-:S04]  /*bbe0*/  IMAD.WIDE.U32 R2, R224, UR6, R4 ;  /* 0x00000006e0027c25 */ /* 0x000fc8000f8e0004 */
[----:B------:R-:W-:Y:S01]  /*bbf0*/  UIMAD UR4, UR8, -0x50, UR4 ;  /* 0xffffffb0080478a4 */ /* 0x000fe2000f8e0204 */
[----:B------:R-:W-:Y:S01]  /*bc00*/  ULDC.64 UR6, c[0x0][0x828] ;  /* 0x00020a0000067ab9 */ /* 0x000fe20000000a00 */
[----:B------:R-:W-:Y:S02]  /*bc10*/  IMAD.IADD R3, R9, 0x1, R3 ;  /* 0x0000000109037824 */ /* 0x000fe400078e0203 */
[----:B------:R-:W-:Y:S02]  /*bc20*/  IMAD.U32 R13, RZ, RZ, UR8 ;  /* 0x00000008ff0d7e24 */ /* 0x000fe4000f8e00ff */
[----:B------:R-:W-:Y:S02]  /*bc30*/  ISETP.GE.AND P0, PT, R17, UR4, PT ;  /* 0x0000000411007c0c */ /* 0x000fe4000bf06270 */
[----:B------:R-:W-:Y:S02]  /*bc40*/  ISETP.GE.AND P5, PT, R0, UR4, PT ;  /* 0x0000000400007c0c */ /* 0x000fe4000bfa6270 */
[----:B------:R-:W-:-:S02]  /*bc50*/  SHF.R.S32.HI R0, RZ, 0x1f, R236 ;  /* 0x0000001fff007819 */ /* 0x000fc400000114ec */
[----:B------:R-:W-:Y:S02]  /*bc60*/  ISETP.GE.OR P2, PT, R4, UR5, P0 ;  /* 0x0000000504007c0c */ /* 0x000fe40008746670 */
[----:B------:R-:W-:Y:S02]  /*bc70*/  SEL R12, R0, RZ, !P1 ;  /* 0x000000ff000c7207 */ /* 0x000fe40004800000 */
[----:B------:R-:W-:Y:S01]  /*bc80*/  ISETP.GE.AND P6, PT, R8, UR4, PT ;  /* 0x0000000408007c0c */ /* 0x000fe2000bfc6270 */
[----:B------:R-:W-:Y:S01]  /*bc90*/  VIADD R8, R17, 0x18 ;  /* 0x0000001811087836 */ /* 0x000fe20000000000 */
[----:B------:R-:W-:Y:S01]  /*bca0*/  ISETP.GE.AND P3, PT, R10, UR4, PT ;  /* 0x000000040a007c0c */ /* 0x000fe2000bf66270 */
[----:B------:R-:W-:Y:S01]  /*bcb0*/  IMAD R0, R12, UR6, RZ ;  /* 0x000000060c007c24 */ /* 0x000fe2000f8e02ff */
[----:B------:R-:W-:Y:S01]  /*bcc0*/  P2R R14, PR, RZ, 0x40 ;  /* 0x00000040ff0e7803 */ /* 0x000fe20000000000 */
[----:B------:R-:W-:Y:S01]  /*bcd0*/  IMAD.WIDE.U32 R10, R15, UR6, R2 ;  /* 0x000000060f0a7c25 */ /* 0x000fe2000f8e0002 */
[----:B------:R-:W-:-:S02]  /*bce0*/  ISETP.GE.AND P4, PT, R8, UR4, PT ;  /* 0x0000000408007c0c */ /* 0x000fc4000bf86270 */
[----:B------:R-:W-:Y:S01]  /*bcf0*/  P2R R16, PR, RZ, 0x20 ;  /* 0x00000020ff107803 */ /* 0x000fe20000000000 */
[----:B------:R-:W-:Y:S01]  /*bd00*/  IMAD R9, R15, UR7, R0 ;  /* 0x000000070f097c24 */ /* 0x000fe2000f8e0200 */
[----:B------:R-:W-:Y:S01]  /*bd10*/  P2R R18, PR, RZ, 0x10 ;  /* 0x00000010ff127803 */ /* 0x000fe20000000000 */
[----:B------:R-:W-:Y:S01]  /*bd20*/  IMAD.WIDE R2, R13, 0x50, R6 ;  /* 0x000000500d027825 */ /* 0x000fe200078e0206 */
        /* <DEDUP_REMOVED lines=15> */
.L_x_917:
[----:B------:R-:W-:Y:S05]  /*be20*/  BSYNC B1 ;  /* 0x0000000000017941 */ /* 0x000fea0003800000 */
.L_x_916:
        /* <DEDUP_REMOVED lines=13> */
[----:B0-----:R-:W-:Y:S01]  /*bf00*/  LEA R20, P1, R6, UR6, 0x1 ;  /* 0x0000000606147c11 */ /* 0x001fe2000f8208ff */
[----:B------:R-:W-:-:S05]  /*bf10*/  IMAD.IADD R7, R7, 0x1, R13 ;  /* 0x0000000107077824 */ /* 0x000fca00078e020d */
[----:B------:R-:W-:-:S05]  /*bf20*/  LEA.HI.X R21, R6, UR7, R7, 0x1, P1 ;  /* 0x0000000706157c11 */ /* 0x000fca00088f0c07 */
[----:B------:R1:W-:Y:S02]  /*bf30*/  STG.E.128 desc[UR8][R20.64], RZ ;  /* 0x000000ff14007986 */ /* 0x0003e4000c101d08 */
.L_x_919:
[----:B------:R-:W-:Y:S05]  /*bf40*/  BSYNC B1 ;  /* 0x0000000000017941 */ /* 0x000fea0003800000 */
.L_x_918:
        /* <DEDUP_REMOVED lines=13> */
[----:B01----:R-:W-:Y:S01]  /*c020*/  LEA R20, P2, R6, UR6, 0x1 ;  /* 0x0000000606147c11 */ /* 0x003fe2000f8408ff */
[----:B------:R-:W-:-:S05]  /*c030*/  IMAD.IADD R7, R7, 0x1, R13 ;  /* 0x0000000107077824 */ /* 0x000fca00078e020d */
[----:B------:R-:W-:-:S05]  /*c040*/  LEA.HI.X R21, R6, UR7, R7, 0x1, P2 ;  /* 0x0000000706157c11 */ /* 0x000fca00090f0c07 */
[----:B------:R2:W-:Y:S02]  /*c050*/  STG.E.128 desc[UR8][R20.64], RZ ;  /* 0x000000ff14007986 */ /* 0x0005e4000c101d08 */
.L_x_921:
[----:B------:R-:W-:Y:S05]  /*c060*/  BSYNC B1 ;  /* 0x0000000000017941 */ /* 0x000fea0003800000 */
.L_x_920:
        /* <DEDUP_REMOVED lines=14> */
[----:B012---:R-:W-:Y:S01]  /*c150*/  LEA R20, P1, R6, UR6, 0x1 ;  /* 0x0000000606147c11 */ /* 0x007fe2000f8208ff */
[----:B------:R-:W-:-:S05]  /*c160*/  IMAD.IADD R7, R7, 0x1, R13 ;  /* 0x0000000107077824 */ /* 0x000fca00078e020d */
[----:B------:R-:W-:-:S05]  /*c170*/  LEA.HI.X R21, R6, UR7, R7, 0x1, P1 ;  /* 0x0000000706157c11 */ /* 0x000fca00088f0c07 */
[----:B------:R3:W-:Y:S02]  /*c180*/  STG.E.128 desc[UR8][R20.64], RZ ;  /* 0x000000ff14007986 */ /* 0x0007e4000c101d08 */
.L_x_923:
[----:B------:R-:W-:Y:S05]  /*c190*/  BSYNC B1 ;  /* 0x0000000000017941 */ /* 0x000fea0003800000 */
.L_x_922:
[----:B------:R-:W-:Y:S01]  /*c1a0*/  BSSY B1, `(.L_x_924) ;  /* 0x0000011000017945 */ /* 0x000fe20003800000 */
[----:B------:R-:W-:-:S03]  /*c1b0*/  ISETP.GE.AND P1, PT, R22, UR4, PT ;  /* 0x0000000416007c0c */ /* 0x000fc6000bf26270 */
        /* <DEDUP_REMOVED lines=11> */
[----:B0123--:R-:W-:Y:S01]  /*c270*/  LEA R20, P2, R6, UR6, 0x1 ;  /* 0x0000000606147c11 */ /* 0x00ffe2000f8408ff */
[----:B------:R-:W-:-:S05]  /*c280*/  IMAD.IADD R7, R7, 0x1, R13 ;  /* 0x0000000107077824 */ /* 0x000fca00078e020d */
[----:B------:R-:W-:-:S05]  /*c290*/  LEA.HI.X R21, R6, UR7, R7, 0x1, P2 ;  /* 0x0000000706157c11 */ /* 0x000fca00090f0c07 */
[----:B------:R4:W-:Y:S02]  /*c2a0*/  STG.E.128 desc[UR8][R20.64], RZ ;  /* 0x000000ff14007986 */ /* 0x0009e4000c101d08 */
.L_x_925:
[----:B------:R-:W-:Y:S05]  /*c2b0*/  BSYNC B1 ;  /* 0x0000000000017941 */ /* 0x000fea0003800000 */
.L_x_924:
[----:B------:R-:W-:Y:S01]  /*c2c0*/  ISETP.GE.OR P2, PT, R4, UR5, P1 ;  /* 0x0000000504007c0c */ /* 0x000fe20008f46670 */
[----:B------:R-:W-:Y:S01]  /*c2d0*/  BSSY B1, `(.L_x_926) ;  /* 0x0000011000017945 */ /* 0x000fe20003800000 */
[----:B------:R-:W-:-:S11]  /*c2e0*/  VIADD R22, R17, 0x30 ;  /* 0x0000003011167836 */ /* 0x000fd60000000000 */
        /* <DEDUP_REMOVED lines=15> */
.L_x_927:
[----:B------:R-:W-:Y:S05]  /*c3e0*/  BSYNC B1 ;  /* 0x0000000000017941 */ /* 0x000fea0003800000 */
.L_x_926:
[----:B------:R-:W-:Y:S01]  /*c3f0*/  ISETP.GE.AND P2, PT, R22, UR4, PT ;  /* 0x0000000416007c0c */ /* 0x000fe2000bf46270 */
[----:B------:R-:W-:Y:S01]  /*c400*/  BSSY B1, `(.L_x_928) ;  /* 0x0000014000017945 */ /* 0x000fe20003800000 */
[C---:B------:R-:W-:Y:S02]  /*c410*/  VIADD R22, R17.reuse, 0x38 ;  /* 0x0000003811167836 */ /* 0x040fe40000000000 */
        /* <DEDUP_REMOVED lines=18> */
.L_x_929:
[----:B------:R-:W-:Y:S05]  /*c540*/  BSYNC B1 ;  /* 0x0000000000017941 */ /* 0x000fea0003800000 */
.L_x_928:
[----:B------:R-:W-:Y:S01]  /*c550*/  ISETP.GE.AND P3, PT, R22, UR4, PT ;  /* 0x0000000416007c0c */ /* 0x000fe2000bf66270 */
        /* <DEDUP_REMOVED lines=17> */
.L_x_931:
[----:B------:R-:W-:Y:S05]  /*c670*/  BSYNC B1 ;  /* 0x0000000000017941 */ /* 0x000fea0003800000 */
.L_x_930:
        /* <DEDUP_REMOVED lines=18> */
.L_x_933:
[----:B------:R-:W-:Y:S05]  /*c7a0*/  BSYNC B1 ;  /* 0x0000000000017941 */ /* 0x000fea0003800000 */
.L_x_932:
        /* <DEDUP_REMOVED lines=18> */
.L_x_935:
[----:B------:R-:W-:Y:S05]  /*c8d0*/  BSYNC B1 ;  /* 0x0000000000017941 */ /* 0x000fea0003800000 */
.L_x_934:
[----:B------:R-:W-:Y:S01]  /*c8e0*/  ULDC.64 UR4, c[0x0][0x850] ;  /* 0x0002140000047ab9 */ /* 0x000fe20000000a00 */
[----:B------:R-:W-:Y:S01]  /*c8f0*/  ULDC UR6, c[0x0][0x83c] ;  /* 0x00020f0000067ab9 */ /* 0x000fe20000000800 */
[----:B------:R-:W-:Y:S01]  /*c900*/  IMAD R0, R225, UR4, RZ ;  /* 0x00000004e1007c24 */ /* 0x000fe2000f8e02ff */
[----:B0-----:R-:W-:Y:S01]  /*c910*/  P2R R8, PR, RZ, 0x8 ;  /* 0x00000008ff087803 */ /* 0x001fe20000000000 */
[----:B------:R-:W-:Y:S01]  /*c920*/  IMAD.WIDE.U32 R6, R224, UR4, R4 ;  /* 0x00000004e0067c25 */ /* 0x000fe2000f8e0004 */
[----:B------:R-:W-:Y:S01]  /*c930*/  P2R R9, PR, RZ, 0x10 ;  /* 0x00000010ff097803 */ /* 0x000fe20000000000 */
[----:B------:R-:W-:Y:S01]  /*c940*/  BSSY B1, `(.L_x_936) ;  /* 0x0000029000017945 */ /* 0x000fe20003800000 */
[----:B------:R-:W-:Y:S01]  /*c950*/  ISETP.GE.OR P0, PT, R4, UR6, P0 ;  /* 0x0000000604007c0c */ /* 0x000fe20008706670 */
[----:B------:R-:W-:Y:S01]  /*c960*/  IMAD R5, R224, UR5, R0 ;  /* 0x00000005e0057c24 */ /* 0x000fe2000f8e0200 */
[----:B------:R-:W-:Y:S01]  /*c970*/  ISETP.NE.AND P3, PT, R14, RZ, PT ;  /* 0x000000ff0e00720c */ /* 0x000fe20003f65270 */
[----:B------:R-:W-:Y:S01]  /*c980*/  ULDC.64 UR4, c[0x0][0x858] ;  /* 0x0002160000047ab9 */ /* 0x000fe20000000a00 */
[----:B------:R-:W-:Y:S01]  /*c990*/  ISETP.NE.AND P4, PT, R16, RZ, PT ;  /* 0x000000ff1000720c */ /* 0x000fe20003f85270 */
[----:B------:R-:W-:Y:S01]  /*c9a0*/  IMAD.IADD R7, R5, 0x1, R7 ;  /* 0x0000000105077824 */ /* 0x000fe200078e0207 */
[----:B------:R-:W-:Y:S01]  /*c9b0*/  P2R R10, PR, RZ, 0x20 ;  /* 0x00000020ff0a7803 */ /* 0x000fe20000000000 */
[----:B------:R-:W-:Y:S01]  /*c9c0*/  IMAD R0, R12, UR4, RZ ;  /* 0x000000040c007c24 */ /* 0x000fe2000f8e02ff */
[----:B------:R-:W-:-:S02]  /*c9d0*/  ISETP.NE.AND P5, PT, R18, RZ, PT ;  /* 0x000000ff1200720c */ /* 0x000fc40003fa5270 */
[C---:B------:R-:W-:Y:S01]  /*c9e0*/  ISETP.GE.OR P3, PT, R4.reuse, UR6, P3 ;  /* 0x0000000604007c0c */ /* 0x040fe20009f66670 */
[----:B------:R-:W-:Y:S01]  /*c9f0*/  IMAD R5, R15, UR5, R0 ;  /* 0x000000050f057c24 */ /* 0x000fe2000f8e0200 */
[C---:B------:R-:W-:Y:S02]  /*ca00*/  ISETP.GE.OR P4, PT, R4.reuse, UR6, P4 ;  /* 0x0000000604007c0c */ /* 0x040fe4000a786670 */
[----:B------:R-:W-:Y:S02]  /*ca10*/  ISETP.GE.OR P5, PT, R4, UR6, P5 ;  /* 0x0000000604007c0c */ /* 0x000fe4000afa6670 */
[----:B------:R-:W-:Y:S02]  /*ca20*/  P2R R13, PR, RZ, 0x8 ;  /* 0x00000008ff0d7803 */ /* 0x000fe40000000000 */
[----:B------:R-:W-:Y:S02]  /*ca30*/  P2R R14, PR, RZ, 0x10 ;  /* 0x00000010ff0e7803 */ /* 0x000fe40000000000 */
[----:B------:R-:W-:-:S02]  /*ca40*/  ISETP.NE.AND P3, PT, R8, RZ, PT ;  /* 0x000000ff0800720c */ /* 0x000fc40003f65270 */
[----:B------:R-:W-:Y:S01]  /*ca50*/  ISETP.NE.AND P4, PT, R9, RZ, PT ;  /* 0x000000ff0900720c */ /* 0x000fe20003f85270 */
[----:B------:R-:W-:Y:S01]  /*ca60*/  IMAD.WIDE.U32 R8, R15, UR4, R6 ;  /* 0x000000040f087c25 */ /* 0x000fe2000f8e0006 */
[----:B------:R-:W-:Y:S02]  /*ca70*/  P2R R16, PR, RZ, 0x20 ;  /* 0x00000020ff107803 */ /* 0x000fe40000000000 */
[----:B------:R-:W-:Y:S01]  /*ca80*/  ISETP.NE.AND P6, PT, R19, RZ, PT ;  /* 0x000000ff1300720c */ /* 0x000fe20003fc5270 */
[----:B------:R-:W-:Y:S01]  /*ca90*/  IMAD.IADD R7, R9, 0x1, R5 ;  /* 0x0000000109077824 */ /* 0x000fe200078e0205 */
[----:B------:R-:W-:Y:S02]  /*caa0*/  ISETP.NE.AND P5, PT, R10, RZ, PT ;  /* 0x000000ff0a00720c */ /* 0x000fe40003fa5270 */
[C---:B------:R-:W-:Y:S02]  /*cab0*/  ISETP.GE.OR P6, PT, R4.reuse, UR6, P6 ;  /* 0x0000000604007c0c */ /* 0x040fe4000b7c6670 */
        /* <DEDUP_REMOVED lines=17> */
.L_x_937:
[----:B------:R-:W-:Y:S05]  /*cbd0*/  BSYNC B1 ;  /* 0x0000000000017941 */ /* 0x000fea0003800000 */
.L_x_936:
        /* <DEDUP_REMOVED lines=17> */
.L_x_939:
[----:B------:R-:W-:Y:S05]  /*ccf0*/  BSYNC B1 ;  /* 0x0000000000017941 */ /* 0x000fea0003800000 */
.L_x_938:
        /* <DEDUP_REMOVED lines=17> */
.L_x_941:
[----:B------:R-:W-:Y:S05]  /*ce10*/  BSYNC B1 ;  /* 0x0000000000017941 */ /* 0x000fea0003800000 */
.L_x_940:
        /* <DEDUP_REMOVED lines=17> */
.L_x_943:
[----:B------:R-:W-:Y:S05]  /*cf30*/  BSYNC B1 ;  /* 0x0000000000017941 */ /* 0x000fea0003800000 */
.L_x_942:
        /* <DEDUP_REMOVED lines=16> */
.L_x_945:
[----:B------:R-:W-:Y:S05]  /*d040*/  BSYNC B1 ;  /* 0x0000000000017941 */ /* 0x000fea0003800000 */
.L_x_944:
        /* <DEDUP_REMOVED lines=16> */
.L_x_947:
[----:B------:R-:W-:Y:S05]  /*d150*/  BSYNC B1 ;  /* 0x0000000000017941 */ /* 0x000fea0003800000 */
.L_x_946:
        /* <DEDUP_REMOVED lines=16> */
.L_x_949:
[----:B------:R-:W-:Y:S05]  /*d260*/  BSYNC B1 ;  /* 0x0000000000017941 */ /* 0x000fea0003800000 */
.L_x_948:
        /* <DEDUP_REMOVED lines=16> */
.L_x_951:
[----:B------:R-:W-:Y:S05]  /*d370*/  BSYNC B1 ;  /* 0x0000000000017941 */ /* 0x000fea0003800000 */
.L_x_950:
        /* <DEDUP_REMOVED lines=16> */
.L_x_953:
[----:B------:R-:W-:Y:S05]  /*d480*/  BSYNC B1 ;  /* 0x0000000000017941 */ /* 0x000fea0003800000 */
.L_x_952:
        /* <DEDUP_REMOVED lines=16> */
.L_x_850:
[----:B------:R-:W-:-:S08]  /*d590*/  NOP ;  /* 0x0000000000007918 */ /* 0x000fd00000000000 */
[----:B------:R-:W0:-:S00]  /*d5a0*/  USETMAXREG.DEALLOC.CTAPOOL 0x18 ;  /* 0x00000018000079c8 */ /* 0x000e0000080e0500 */
[----:B0-----:R-:W-:-:S06]  /*d5b0*/  LOP3.LUT R0, R0, 0x3, RZ, 0xc0, !PT ;  /* 0x0000000300007812 */ /* 0x001fcc00078ec0ff */
[----:B------:R-:W0:Y:S02]  /*d5c0*/  SHFL.IDX PT, R0, R0, RZ, 0x1f ;  /* 0x00001fff00007589 */ /* 0x000e2400000e0000 */
[----:B0-----:R-:W-:-:S13]  /*d5d0*/  ISETP.NE.AND P0, PT, R0, RZ, PT ;  /* 0x000000ff0000720c */ /* 0x001fda0003f05270 */
[----:B------:R-:W-:Y:S05]  /*d5e0*/  @P0 BRA `(.L_x_857) ;  /* 0x0000002400300947 */ /* 0x000fea0003800000 */
[----:B------:R-:W0:Y:S01]  /*d5f0*/  S2UR UR6, SR_CTAID.X ;  /* 0x00000000000679c3 */ /* 0x000e220000002500 */
[----:B------:R-:W-:Y:S02]  /*d600*/  ULDC UR9, c[0x0][0x8d0] ;  /* 0x0002340000097ab9 */ /* 0x000fe40000000800 */
[----:B------:R-:W-:-:S11]  /*d610*/  UISETP.NE.AND UP0, UPT, UR9, 0x1, UPT ;  /* 0x000000010900788c */ /* 0x000fd6000bf05270 */
[----:B------:R-:W-:Y:S01]  /*d620*/  @UP0 ULDC UR4, c[0x0][0x8d4] ;  /* 0x0002350000040ab9 */ /* 0x000fe20000000800 */
[----:B------:R-:W-:Y:S01]  /*d630*/  @UP0 ULDC UR7, c[0x0][0x8d8] ;  /* 0x0002360000070ab9 */ /* 0x000fe20000000800 */
[----:B0-----:R-:W-:Y:S02]  /*d640*/  UIMAD.WIDE.U32 UR4, UR6, UR4, URZ ;  /* 0x00000004060472a5 */ /* 0x001fe4000f8e003f */
[----:B------:R-:W-:Y:S02]  /*d650*/  UMOV UR8, UR6 ;  /* 0x0000000600087c82 */ /* 0x000fe40008000000 */
[----:B------:R-:W-:-:S03]  /*d660*/  @UP0 USHF.R.U32.HI UR8, URZ, UR7, UR5 ;  /* 0x000000073f080299 */ /* 0x000fc60008011605 */
[----:B------:R-:W-:Y:S02]  /*d670*/  ULDC UR4, c[0x0][0x8e8] ;  /* 0x00023a0000047ab9 */ /* 0x000fe40000000800 */
[----:B------:R-:W-:Y:S02]  /*d680*/  UISETP.GE.AND UP0, UPT, UR8, UR4, UPT ;  /* 0x000000040800728c */ /* 0x000fe4000bf06270 */
[----:B------:R-:W-:-:S04]  /*d690*/  UIADD3 UR4, -UR8, URZ, URZ ;  /* 0x0000003f08047290 */ /* 0x000fc8000fffe13f */
[----:B------:R-:W-:Y:S01]  /*d6a0*/  PLOP3.LUT P0, PT, PT, PT, UP0, 0x80, 0x0 ;  /* 0x000000000000781c */ /* 0x000fe20003f0f008 */
[----:B------:R-:W-:-:S12]  /*d6b0*/  UIMAD UR9, UR9, UR4, UR6 ;  /* 0x00000004090972a4 */ /* 0x000fd8000f8e0206 */
        /* <DEDUP_REMOVED lines=9> */
.L_x_954:
[----:B------:R-:W-:Y:S01]  /*d750*/  ULDC UR5, c[0x0][0x8c4] ;  /* 0x0002310000057ab9 */ /* 0x000fe20000000800 */
[----:B------:R-:W-:Y:S01]  /*d760*/  UMOV UR4, UR9 ;  /* 0x0000000900047c82 */ /* 0x000fe20008000000 */
[----:B------:R-:W-:-:S11]  /*d770*/  UISETP.NE.AND UP0, UPT, UR5, 0x1, UPT ;  /* 0x000000010500788c */ /* 0x000fd6000bf05270 */
[----:B------:R-:W-:Y:S02]  /*d780*/  @UP0 ULDC.64 UR10, c[0x0][0x8c8] ;  /* 0x00023200000a0ab9 */ /* 0x000fe40000000a00 */
[----:B------:R-:W-:-:S04]  /*d790*/  UIMAD.WIDE.U32 UR6, UR9, UR10, URZ ;  /* 0x0000000a090672a5 */ /* 0x000fc8000f8e003f */
[----:B------:R-:W-:-:S04]  /*d7a0*/  @UP0 USHF.R.U32.HI UR4, URZ, UR11, UR7 ;  /* 0x0000000b3f040299 */ /* 0x000fc80008011607 */
[----:B------:R-:W-:-:S12]  /*d7b0*/  UIMAD UR5, UR4, UR5, URZ ;  /* 0x00000005040572a4 */ /* 0x000fd8000f8e023f */
.L_x_955:
        /* <DEDUP_REMOVED lines=9> */
[----:B------:R-:W-:-:S03]  /*d850*/  @UP0 USHF.R.U32.HI UR21, URZ, UR8, UR7 ;  /* 0x000000083f150299 */ /* 0x000fc60008011607 */
[----:B------:R-:W-:Y:S01]  /*d860*/  ULDC.64 UR6, c[0x0][0x8f8] ;  /* 0x00023e0000067ab9 */ /* 0x000fe20000000a00 */
[----:B------:R-:W-:Y:S01]  /*d870*/  UIADD3 UR20, -UR21, URZ, URZ ;  /* 0x0000003f15147290 */ /* 0x000fe2000fffe13f */
[----:B------:R-:W-:-:S03]  /*d880*/  ISETP.NE.U32.AND P0, PT, RZ, UR6, PT ;  /* 0x00000006ff007c0c */ /* 0x000fc6000bf05070 */
[----:B------:R-:W-:Y:S01]  /*d890*/  UIMAD UR20, UR10, UR20, UR5 ;  /* 0x000000140a1472a4 */ /* 0x000fe2000f8e0205 */
[----:B------:R-:W-:-:S13]  /*d8a0*/  ISETP.NE.AND.EX P0, PT, RZ, UR7, PT, P0 ;  /* 0x00000007ff007c0c */ /* 0x000fda000bf05300 */
        /* <DEDUP_REMOVED lines=9> */
.L_x_956:
[----:B------:R-:W-:Y:S02]  /*d940*/  ULDC.64 UR6, c[0x0][0x8f0] ;  /* 0x00023c0000067ab9 */ /* 0x000fe40000000a00 */
[----:B------:R-:W-:-:S04]  /*d950*/  ISETP.NE.U32.AND P0, PT, RZ, UR6, PT ;  /* 0x00000006ff007c0c */ /* 0x000fc8000bf05070 */
[----:B------:R-:W-:-:S13]  /*d960*/  ISETP.NE.AND.EX P0, PT, RZ, UR7, PT, P0 ;  /* 0x00000007ff007c0c */ /* 0x000fda000bf05300 */
[----:B------:R-:W-:Y:S05]  /*d970*/  @!P0 BRA `(.L_x_958) ;  /* 0x00000000002c8947 */ /* 0x000fea0003800000 */
[----:B------:R-:W-:Y:S01]  /*d980*/  ULDC.64 UR6, c[0x0][0x8f0] ;  /* 0x00023c0000067ab9 */ /* 0x000fe20000000a00 */
[----:B------:R-:W-:Y:S01]  /*d990*/  ULDC.64 UR8, c[0x0][0x208] ;  /* 0x0000820000087ab9 */ /* 0x000fe20000000a00 */
[----:B------:R-:W-:-:S06]  /*d9a0*/  UIMAD.WIDE UR6, UR21, 0x4, UR6 ;  /* 0x00000004150678a5 */ /* 0x000fcc000f8e0206 */
[----:B------:R-:W-:Y:S02]  /*d9b0*/  IMAD.U32 R2, RZ, RZ, UR6 ;  /* 0x00000006ff027e24 */ /* 0x000fe4000f8e00ff */
[----:B------:R-:W-:-:S05]  /*d9c0*/  IMAD.U32 R3, RZ, RZ, UR7 ;  /* 0x00000007ff037e24 */ /* 0x000fca000f8e00ff */
[----:B------:R-:W2:Y:S04]  /*d9d0*/  LDG.E R0, desc[UR8][R2.64] ;  /* 0x0000000802007981 */ /* 0x000ea8000c1e1900 */
[----:B------:R-:W3:Y:S01]  /*d9e0*/  LDG.E R4, desc[UR8][R2.64+0x4] ;  /* 0x0000040802047981 */ /* 0x000ee2000c1e1900 */
[----:B--2---:R-:W-:Y:S02]  /*d9f0*/  R2UR UR5, R0 ;  /* 0x00000000000572ca */ /* 0x004fe400000e0000 */
[----:B---3--:R-:W-:-:S13]  /*da00*/  R2UR UR6, R4 ;  /* 0x00000000040672ca */ /* 0x008fda00000e0000 */
[----:B------:R-:W-:Y:S01]  /*da10*/  UIADD3 UR5, -UR5, UR6, URZ ;  /* 0x0000000605057290 */ /* 0x000fe2000fffe13f */
[----:B------:R-:W-:Y:S11]  /*da20*/  BRA `(.L_x_957) ;  /* 0x0000000000047947 */ /* 0x000ff60003800000 */
.L_x_958:
[----:B------:R-:W-:-:S05]  /*da30*/  ULDC UR5, c[0x0][0x8ec] ;  /* 0x00023b0000057ab9 */ /* 0x000fca0000000800 */
.L_x_957:
[----:B------:R-:W-:Y:S01]  /*da40*/  UIADD3 UR5, UR5, 0x4f, URZ ;  /* 0x0000004f05057890 */ /* 0x000fe2000fffe03f */
[----:B------:R-:W-:Y:S02]  /*da50*/  IMAD.MOV.U32 R4, RZ, RZ, 0x1 ;  /* 0x00000001ff047424 */ /* 0x000fe400078e00ff */
[----:B------:R-:W-:Y:S01]  /*da60*/  IMAD.MOV.U32 R8, RZ, RZ, RZ ;  /* 0x000000ffff087224 */ /* 0x000fe200078e00ff */
[----:B------:R-:W-:Y:S01]  /*da70*/  UIMAD.WIDE UR6, UR5, 0x66666667, URZ ;  /* 0x66666667050678a5 */ /* 0x000fe2000f8e023f */
[----:B------:R-:W-:-:S03]  /*da80*/  IMAD.MOV.U32 R9, RZ, RZ, 0x1 ;  /* 0x00000001ff097424 */ /* 0x000fc600078e00ff */
[----:B------:R-:W-:-:S04]  /*da90*/  USHF.R.U32.HI UR5, URZ, 0x1f, UR7 ;  /* 0x0000001f3f057899 */ /* 0x000fc80008011607 */
[----:B------:R-:W-:-:S04]  /*daa0*/  ULEA.HI.SX32 UR5, UR7, UR5, 0x1b ;  /* 0x0000000507057291 */ /* 0x000fc8000f8fda3f */
[----:B------:R-:W-:-:S04]  /*dab0*/  UISETP.GE.AND UP0, UPT, UR4, UR5, UPT ;  /* 0x000000050400728c */ /* 0x000fc8000bf06270 */
[----:B------:R-:W-:-:S06]  /*dac0*/  USEL UR21, UR21, 0xffffffff, !UP0 ;  /* 0xffffffff15157887 */ /* 0x000fcc000c000000 */
        /* <DEDUP_REMOVED lines=16> */
[----:B------:R-:W-:Y:S01]  /*dbd0*/  UISETP.NE.AND.EX UP2, UPT, UR11, URZ, UPT, UP2 ;  /* 0x0000003f0b00728c */ /* 0x000fe2000bf45320 */
[----:B------:R-:W-:-:S04]  /*dbe0*/  ULDC.64 UR12, c[0x0][0x778] ;  /* 0x0001de00000c7ab9 */ /* 0x000fc80000000a00 */
[----:B------:R-:W2:Y:S01]  /*dbf0*/  @P1 LDG.E R7, desc[UR16][R2.64] ;  /* 0x0000001002071981 */ /* 0x000ea2000c1e1900 */
[----:B------:R-:W-:Y:S01]  /*dc00*/  PLOP3.LUT P2, PT, PT, PT, UP0, 0x80, 0x0 ;  /* 0x000000000000781c */ /* 0x000fe20003f4f008 */
[----:B------:R-:W-:Y:S01]  /*dc10*/  UIMAD.WIDE UR12, UR21, 0x4, UR12 ;  /* 0x00000004150c78a5 */ /* 0x000fe2000f8e020c */
[----:B------:R-:W-:Y:S01]  /*dc20*/  PLOP3.LUT P3, PT, PT, PT, UP2, 0x80, 0x0 ;  /* 0x000000000000781c */ /* 0x000fe20003f6f028 */
[----:B------:R0:W3:Y:S02]  /*dc30*/  @P1 LDG.E R0, desc[UR16][R2.64] ;  /* 0x0000001002001981 */ /* 0x0000e4000c1e1900 */
[----:B------:R-:W-:Y:S02]  /*dc40*/  @UP2 ULDC.64 UR6, c[0x0][0x780] ;  /* 0x0001e00000062ab9 */ /* 0x000fe40000000a00 */
[----:B------:R-:W-:Y:S01]  /*dc50*/  @UP2 UIMAD.WIDE UR6, UR21, 0x4, UR6 ;  /* 0x00000004150628a5 */ /* 0x000fe2000f8e0206 */
[----:B0-----:R-:W-:Y:S02]  /*dc60*/  IMAD.U32 R2, RZ, RZ, UR12 ;  /* 0x0000000cff027e24 */ /* 0x001fe4000f8e00ff */
[----:B------:R-:W-:-:S05]  /*dc70*/  IMAD.U32 R3, RZ, RZ, UR13 ;  /* 0x0000000dff037e24 */ /* 0x000fca000f8e00ff */
[----:B------:R0:W4:Y:S02]  /*dc80*/  @P2 LDG.E R5, desc[UR16][R2.64] ;  /* 0x0000001002052981 */ /* 0x000124000c1e1900 */
[----:B0-----:R-:W-:Y:S02]  /*dc90*/  IMAD.U32 R2, RZ, RZ, UR6 ;  /* 0x00000006ff027e24 */ /* 0x001fe4000f8e00ff */
[----:B------:R-:W-:-:S05]  /*dca0*/  IMAD.U32 R3, RZ, RZ, UR7 ;  /* 0x00000007ff037e24 */ /* 0x000fca000f8e00ff */
[----:B------:R-:W5:Y:S01]  /*dcb0*/  @P3 LDG.E R6, desc[UR16][R2.64] ;  /* 0x0000001002063981 */ /* 0x000f62000c1e1900 */
[----:B------:R-:W-:Y:S01]  /*dcc0*/  ULDC.64 UR16, c[0x0][0x788] ;  /* 0x0001e20000107ab9 */ /* 0x000fe20000000a00 */
[----:B------:R-:W-:Y:S01]  /*dcd0*/  UMOV UR54, URZ ;  /* 0x0000003f00367c82 */ /* 0x000fe20008000000 */
[----:B------:R-:W-:Y:S01]  /*dce0*/  ISETP.NE.U32.AND P0, PT, RZ, UR16, PT ;  /* 0x00000010ff007c0c */ /* 0x000fe2000bf05070 */
[----:B------:R-:W-:-:S03]  /*dcf0*/  UMOV UR11, URZ ;  /* 0x0000003f000b7c82 */ /* 0x000fc60008000000 */
[----:B------:R-:W-:Y:S02]  /*dd00*/  ISETP.NE.AND.EX P0, PT, RZ, UR17, PT, P0 ;  /* 0x00000011ff007c0c */ /* 0x000fe4000bf05300 */
[----:B--2---:R-:W-:Y:S02]  /*dd10*/  @P1 R2UR UR5, R7 ;  /* 0x00000000070512ca */ /* 0x004fe400000e0000 */
[----:B---3--:R-:W-:-:S11]  /*dd20*/  @P1 R2UR UR54, R0 ;  /* 0x00000000003612ca */ /* 0x008fd600000e0000 */
[----:B------:R-:W-:-:S04]  /*dd30*/  @UP1 ULEA UR5, UR21, UR5, 0x6 ;  /* 0x0000000515051291 */ /* 0x000fc8000f8e303f */
[----:B------:R-:W-:-:S04]  /*dd40*/  @UP1 USHF.R.S32.HI UR6, URZ, 0x1f, UR5 ;  /* 0x0000001f3f061899 */ /* 0x000fc80008011405 */
[----:B------:R-:W-:Y:S01]  /*dd50*/  @UP1 ULEA.HI UR6, UR6, UR5, URZ, 0x6 ;  /* 0x0000000506061291 */ /* 0x000fe2000f8f303f */
[----:B----4-:R-:W-:Y:S02]  /*dd60*/  @P2 R2UR UR11, R5 ;  /* 0x00000000050b22ca */ /* 0x010fe400000e0000 */
[----:B------:R-:W-:Y:S01]  /*dd70*/  ULDC UR5, c[0x0][0x280] ;  /* 0x0000a00000057ab9 */ /* 0x000fe20000000800 */
[----:B------:R-:W-:-:S04]  /*dd80*/  @UP1 ULOP3.LUT UR7, UR6, 0xffffffc0, URZ, 0xc0, !UPT ;  /* 0xffffffc006071892 */ /* 0x000fc8000f8ec03f */
[----:B------:R-:W-:Y:S01]  /*dd90*/  @UP1 USHF.R.S32.HI UR10, URZ, 0x1f, UR7 ;  /* 0x0000001f3f0a1899 */ /* 0x000fe20008011407 */
[----:B-----5:R-:W-:Y:S01]  /*dda0*/  @P3 R2UR UR5, R6 ;  /* 0x00000000060532ca */ /* 0x020fe200000e0000 */
        /* <DEDUP_REMOVED lines=10> */
.L_x_960:
        /* <DEDUP_REMOVED lines=14> */
.L_x_961:
        /* <DEDUP_REMOVED lines=9> */
.L_x_962:
[----:B------:R-:W-:Y:S01]  /*dfc0*/  UIMAD UR7, UR4, 0x50, UR5 ;  /* 0x00000050040778a4 */ /* 0x000fe2000f8e0205 */
[----:B------:R-:W-:Y:S01]  /*dfd0*/  IMAD.MOV.U32 R8, RZ, RZ, RZ ;  /* 0x000000ffff087224 */ /* 0x000fe200078e00ff */
[----:B------:R-:W-:Y:S01]  /*dfe0*/  ULDC UR8, c[0x0][0x74c] ;  /* 0x0001d30000087ab9 */ /* 0x000fe20000000800 */
[----:B------:R-:W-:Y:S01]  /*dff0*/  UIADD3 UR5, UR5, 0x3f, URZ ;  /* 0x0000003f05057890 */ /* 0x000fe2000fffe03f */
[----:B------:R-:W-:Y:S01]  /*e000*/  IMAD.MOV.U32 R9, RZ, RZ, 0x1 ;  /* 0x00000001ff097424 */ /* 0x000fe200078e00ff */
[----:B------:R-:W-:Y:S02]  /*e010*/  UIADD3 UR7, UR7, -UR8, -UR6 ;  /* 0x8000000807077290 */ /* 0x000fe4000fffe806 */
[----:B------:R-:W-:Y:S02]  /*e020*/  USHF.R.S32.HI UR6, URZ, 0x1f, UR5 ;  /* 0x0000001f3f067899 */ /* 0x000fe40008011405 */
[----:B------:R-:W-:Y:S02]  /*e030*/  USHF.R.S32.HI UR8, URZ, 0x1f, UR7 ;  /* 0x0000001f3f087899 */ /* 0x000fe40008011407 */
[----:B------:R-:W-:-:S02]  /*e040*/  ULEA.HI UR6, UR6, UR5, URZ, 0x6 ;  /* 0x0000000506067291 */ /* 0x000fc4000f8f303f */
[----:B------:R-:W-:Y:S02]  /*e050*/  ULEA.HI UR8, UR8, UR7, URZ, 0x6 ;  /* 0x0000000708087291 */ /* 0x000fe4000f8f303f */
[----:B------:R-:W-:Y:S02]  /*e060*/  USHF.R.S32.HI UR55, URZ, 0x6, UR6 ;  /* 0x000000063f377899 */ /* 0x000fe40008011406 */
[----:B------:R-:W-:-:S06]  /*e070*/  USHF.R.S32.HI UR8, URZ, 0x6, UR8 ;  /* 0x000000063f087899 */ /* 0x000fcc0008011408 */
[----:B------:R-:W-:-:S04]  /*e080*/  VIMNMX R0, RZ, UR8, !PT ;  /* 0x00000008ff007c48 */ /* 0x000fc8000ffe0100 */
[----:B------:R-:W-:-:S13]  /*e090*/  ISETP.LT.AND P0, PT, R0, UR55, PT ;  /* 0x0000003700007c0c */ /* 0x000fda000bf01270 */
[----:B------:R-:W-:Y:S05]  /*e0a0*/  @!P0 BRA `(.L_x_959) ;  /* 0x0000001400f88947 */ /* 0x000fea0003800000 */
[----:B------:R-:W-:Y:S01]  /*e0b0*/  ULDC UR5, c[0x0][0x2e8] ;  /* 0x0000ba0000057ab9 */ /* 0x000fe20000000800 */
[----:B------:R-:W-:Y:S01]  /*e0c0*/  ELECT P0, URZ, PT ;  /* 0x00000000003f782f */ /* 0x000fe20003800000 */
[----:B------:R-:W-:Y:S01]  /*e0d0*/  IMAD.MOV.U32 R8, RZ, RZ, RZ ;  /* 0x000000ffff087224 */ /* 0x000fe200078e00ff */
[----:B------:R-:W-:Y:S01]  /*e0e0*/  UISETP.NE.AND UP2, UPT, UR5, 0x1, UPT ;  /* 0x000000010500788c */ /* 0x000fe2000bf45270 */
[----:B------:R-:W-:Y:S01]  /*e0f0*/  IMAD.MOV.U32 R9, RZ, RZ, 0x1 ;  /* 0x00000001ff097424 */ /* 0x000fe200078e00ff */
[----:B------:R-:W-:Y:S02]  /*e100*/  UISETP.NE.U32.AND UP1, UPT, UR14, URZ, UPT ;  /* 0x0000003f0e00728c */ /* 0x000fe4000bf25070 */
[----:B------:R-:W-:Y:S02]  /*e110*/  USHF.R.S32.HI UR47, URZ, 0x1f, UR21 ;  /* 0x0000001f3f2f7899 */ /* 0x000fe40008011415 */
[----:B------:R-:W-:Y:S02]  /*e120*/  UISETP.NE.AND.EX UP1, UPT, UR15, URZ, UPT, UP1 ;  /* 0x0000003f0f00728c */ /* 0x000fe4000bf25310 */
[----:B------:R-:W-:Y:S01]  /*e130*/  UIMAD UR11, UR4, 0x50, UR11 ;  /* 0x00000050040b78a4 */ /* 0x000fe2000f8e020b */
        /* <DEDUP_REMOVED lines=10> */
[----:B------:R-:W-:-:S04]  /*e1e0*/  MOV R6, 0x400 ;  /* 0x0000040000067802 */ /* 0x000fc80000000f00 */
[----:B0-----:R-:W-:Y:S01]  /*e1f0*/  LEA R6, R3, R6, 0x18 ;  /* 0x0000000603067211 */ /* 0x001fe200078ec0ff */
[----:B------:R-:W-:-:S05]  /*e200*/  IMAD.MOV.U32 R3, RZ, RZ, 0x1 ;  /* 0x00000001ff037424 */ /* 0x000fca00078e00ff */
[----:B------:R-:W-:-:S04]  /*e210*/  SHF.L.U32 R3, R3, 0x1f, RZ ;  /* 0x0000001f03037819 */ /* 0x000fc800000006ff */
[----:B------:R-:W0:Y:S02]  /*e220*/  SYNCS.PHASECHK.TRANS64.TRYWAIT P0, [R6+URZ+0x31620], R3 ;  /* 0x03162003060075a7 */ /* 0x000e24000800017f */
[----:B0-----:R-:W-:Y:S05]  /*e230*/  @!P0 BRA `(.L_x_963) ;  /* 0x0000001800608947 */ /* 0x001fea0003800000 */
.L_x_978:
[----:B------:R-:W-:Y:S01]  /*e240*/  ISETP.NE.AND P0, PT, R11, RZ, PT ;  /* 0x000000ff0b00720c */ /* 0x000fe20003f05270 */
[----:B------:R-:W-:Y:S02]  /*e250*/  IMAD.U32 R14, RZ, RZ, UR20 ;  /* 0x00000014ff0e7e24 */ /* 0x000fe4000f8e00ff */
[----:B------:R-:W-:-:S03]  /*e260*/  IMAD.MOV.U32 R4, RZ, RZ, 0x1 ;  /* 0x00000001ff047424 */ /* 0x000fc600078e00ff */
[----:B------:R-:W-:-:S07]  /*e270*/  SHF.R.S32.HI R14, RZ, 0x1f, R14 ;  /* 0x0000001fff0e7819 */ /* 0x000fce000001140e */
[----:B------:R-:W-:Y:S05]  /*e280*/  @P0 BRA `(.L_x_964) ;  /* 0x0000000000140947 */ /* 0x000fea0003800000 */
[----:B------:R-:W-:Y:S01]  /*e290*/  LOP3.LUT P1, RZ, R21, 0x1f, RZ, 0xc0, !PT ;  /* 0x0000001f15ff7812 */ /* 0x000fe2000782c0ff */
[----:B0-----:R-:W-:-:S04]  /*e2a0*/  IMAD.MOV.U32 R3, RZ, RZ, 0x8100 ;  /* 0x00008100ff037424 */ /* 0x001fc800078e00ff */
[----:B------:R1:W-:Y:S08]  /*e2b0*/  SYNCS.ARRIVE.TRANS64 RZ, [R6+URZ+0x31610], R3 ;  /* 0x0316100306ff79a7 */ /* 0x0003f0000800003f */
[----:B------:R-:W-:Y:S05]  /*e2c0*/  @!P1 BRA `(.L_x_964) ;  /* 0x0000000000049947 */ /* 0x000fea0003800000 */
[----:B------:R-:W-:Y:S01]  /*e2d0*/  BPT.TRAP 0x1 ;  /* 0x000000040000795c */ /* 0x000fe20000300000 */
.L_x_964:
        /* <DEDUP_REMOVED lines=9> */
[----:B------:R-:W-:Y:S01]  /*e370*/  IMAD.U32 R10, RZ, RZ, UR55 ;  /* 0x00000037ff0a7e24 */ /* 0x000fe2000f8e00ff */
[----:B------:R-:W-:Y:S01]  /*e380*/  UMOV UR57, 0x14f00000 ;  /* 0x14f0000000397882 */ /* 0x000fe20000000000 */
[----:B------:R-:W-:Y:S01]  /*e390*/  UMOV UR18, URZ ;  /* 0x0000003f00127c82 */ /* 0x000fe20008000000 */
[----:B------:R-:W-:Y:S01]  /*e3a0*/  UIMAD UR23, UR21, UR23, UR10 ;  /* 0x00000017151772a4 */ /* 0x000fe2000f8e020a */
[----:B01----:R-:W-:Y:S01]  /*e3b0*/  IMAD.MOV.U32 R3, RZ, RZ, 0x14000 ;  /* 0x00014000ff037424 */ /* 0x003fe200078e00ff */
[----:B------:R-:W-:Y:S01]  /*e3c0*/  UIMAD UR9, UR9, UR14, URZ ;  /* 0x0000000e090972a4 */ /* 0x000fe2000f8e023f */
[----:B------:R-:W-:Y:S01]  /*e3d0*/  VIADD R10, R10, 0xffffffff ;  /* 0xffffffff0a0a7836 */ /* 0x000fe20000000000 */
[----:B------:R-:W-:Y:S01]  /*e3e0*/  USHF.L.U32 UR46, UR46, 0x6, URZ ;  /* 0x000000062e2e7899 */ /* 0x000fe2000800063f */
[----:B------:R-:W-:Y:S01]  /*e3f0*/  IMAD.MOV.U32 R8, RZ, RZ, 0x1 ;  /* 0x00000001ff087424 */ /* 0x000fe200078e00ff */
[----:B------:R-:W-:Y:S01]  /*e400*/  UIMAD UR15, UR20, UR15, UR9 ;  /* 0x0000000f140f72a4 */ /* 0x000fe2000f8e0209 */
[----:B------:R-:W-:Y:S01]  /*e410*/  IMAD.MOV.U32 R9, RZ, RZ, 0x1 ;  /* 0x00000001ff097424 */ /* 0x000fe200078e00ff */
[----:B------:R-:W-:-:S02]  /*e420*/  UIADD3 UR16, UR8, 0x14100, URZ ;  /* 0x0001410008107890 */ /* 0x000fc4000fffe03f */
        /* <DEDUP_REMOVED lines=133> */
.L_x_970:
[----:B------:R-:W-:-:S04]  /*ec80*/  SHF.L.U32 R5, R9, 0x1f, RZ ;  /* 0x0000001f09057819 */ /* 0x000fc800000006ff */
[----:B------:R-:W0:Y:S02]  /*ec90*/  SYNCS.PHASECHK.TRANS64.TRYWAIT P1, [R6+URZ+0x31638], R5 ;  /* 0x03163805060075a7 */ /* 0x000e24000802017f */
[----:B0-----:R-:W-:Y:S05]  /*eca0*/  @!P1 BRA `(.L_x_966) ;  /* 0x0000000c00d89947 */ /* 0x001fea0003800000 */
.L_x_979:
[----:B------:R-:W-:Y:S05]  /*ecb0*/  @P0 BRA `(.L_x_967) ;  /* 0x0000000000140947 */ /* 0x000fea0003800000 */
[----:B------:R-:W-:Y:S01]  /*ecc0*/  ISETP.NE.AND P1, PT, R15, RZ, PT ;  /* 0x000000ff0f00720c */ /* 0x000fe20003f25270 */
[----:B0-----:R-:W-:-:S04]  /*ecd0*/  IMAD.MOV.U32 R5, RZ, RZ, 0x8100 ;  /* 0x00008100ff057424 */ /* 0x001fc800078e00ff */
[----:B------:R1:W-:Y:S08]  /*ece0*/  SYNCS.ARRIVE.TRANS64 RZ, [R6+URZ+0x31630], R5 ;  /* 0x0316300506ff79a7 */ /* 0x0003f0000800003f */
[----:B------:R-:W-:Y:S05]  /*ecf0*/  @!P1 BRA `(.L_x_967) ;  /* 0x0000000000049947 */ /* 0x000fea0003800000 */
[----:B------:R-:W-:Y:S01]  /*ed00*/  BPT.TRAP 0x1 ;  /* 0x000000040000795c */ /* 0x000fe20000300000 */
.L_x_967:
        /* <DEDUP_REMOVED lines=47> */
.L_x_981:
[----:B------:R-:W-:Y:S01]  /*f000*/  LOP3.LUT R9, R9, 0x1, RZ, 0x3c, !PT ;  /* 0x0000000109097812 */ /* 0x000fe200078e3cff */
[----:B------:R-:W-:Y:S06]  /*f010*/  @P2 BRA `(.L_x_969) ;  /* 0x0000000000142947 */ /* 0x000fec0003800000 */
[----:B------:R-:W-:Y:S01]  /*f020*/  ISETP.NE.AND P1, PT, R15, RZ, PT ;  /* 0x000000ff0f00720c */ /* 0x000fe20003f25270 */
[----:B0-----:R-:W-:-:S04]  /*f030*/  IMAD.MOV.U32 R2, RZ, RZ, 0x8100 ;  /* 0x00008100ff027424 */ /* 0x001fc800078e00ff */
[----:B------:R1:W-:Y:S08]  /*f040*/  SYNCS.ARRIVE.TRANS64 RZ, [R20+URZ+0x31610], R2 ;  /* 0x0316100214ff79a7 */ /* 0x0003f0000800003f */
[----:B------:R-:W-:Y:S05]  /*f050*/  @!P1 BRA `(.L_x_969) ;  /* 0x0000000000049947 */ /* 0x000fea0003800000 */
[----:B------:R-:W-:Y:S01]  /*f060*/  BPT.TRAP 0x1 ;  /* 0x000000040000795c */ /* 0x000fe20000300000 */
.L_x_969:
        /* <DEDUP_REMOVED lines=53> */
.L_x_965:
[----:B------:R-:W-:Y:S01]  /*f3c0*/  SHF.L.U32 R15, R9, 0x1f, RZ ;  /* 0x0000001f090f7819 */ /* 0x000fe200000006ff */
[----:B------:R-:W0:Y:S01]  /*f3d0*/  LDC.64 R12, c[0x0][0x730] ;  /* 0x0001cc00ff0c7b82 */ /* 0x000e220000000a00 */
[----:B------:R-:W-:Y:S02]  /*f3e0*/  IMAD.U32 R16, RZ, RZ, UR38 ;  /* 0x00000026ff107e24 */ /* 0x000fe4000f8e00ff */
[----:B------:R-:W-:Y:S02]  /*f3f0*/  IMAD.U32 R2, RZ, RZ, UR38 ;  /* 0x00000026ff027e24 */ /* 0x000fe4000f8e00ff */
[----:B------:R-:W-:Y:S02]  /*f400*/  IMAD.U32 R3, RZ, RZ, UR39 ;  /* 0x00000027ff037e24 */ /* 0x000fe4000f8e00ff */
[----:B------:R-:W-:Y:S01]  /*f410*/  IMAD.MOV.U32 R2, RZ, RZ, R16 ;  /* 0x000000ffff027224 */ /* 0x000fe200078e0010 */
        /* <DEDUP_REMOVED lines=11> */
.L_x_982:
[----:B------:R-:W-:Y:S01]  /*f4d0*/  IMAD.IADD R10, R11, 0x1, R3 ;  /* 0x000000010b0a7824 */ /* 0x000fe200078e0203 */
[----:B------:R-:W-:Y:S06]  /*f4e0*/  @P0 BRA `(.L_x_972) ;  /* 0x0000000000140947 */ /* 0x000fec0003800000 */
[----:B------:R-:W-:Y:S01]  /*f4f0*/  LOP3.LUT P0, RZ, R21, 0x1f, RZ, 0xc0, !PT ;  /* 0x0000001f15ff7812 */ /* 0x000fe2000780c0ff */
[----:B------:R-:W-:-:S04]  /*f500*/  IMAD.MOV.U32 R11, RZ, RZ, 0x8100 ;  /* 0x00008100ff0b7424 */ /* 0x000fc800078e00ff */
[----:B------:R1:W-:Y:S08]  /*f510*/  SYNCS.ARRIVE.TRANS64 RZ, [R6+URZ+0x31630], R11 ;  /* 0x0316300b06ff79a7 */ /* 0x0003f0000800003f */
[----:B------:R-:W-:Y:S05]  /*f520*/  @!P0 BRA `(.L_x_972) ;  /* 0x0000000000048947 */ /* 0x000fea0003800000 */
[----:B------:R-:W-:Y:S01]  /*f530*/  BPT.TRAP 0x1 ;  /* 0x000000040000795c */ /* 0x000fe20000300000 */
.L_x_972:
        /* <DEDUP_REMOVED lines=52> */
[----:B--2---:R-:W-:Y:S01]  /*f880*/  NOP ;  /* 0x0000000000007918 */ /* 0x004fe20000000000 */
.L_x_959:
[----:B------:R-:W-:Y:S05]  /*f890*/  WARPSYNC.ALL ;  /* 0x0000000000007948 */ /* 0x000fea0003800000 */
[----:B------:R-:W-:-:S13]  /*f8a0*/  ELECT P0, URZ, PT ;  /* 0x00000000003f782f */ /* 0x000fda0003800000 */
[----:B------:R-:W-:Y:S05]  /*f8b0*/  @!P0 BRA `(.L_x_857) ;  /* 0x00000000007c8947 */ /* 0x000fea0003800000 */
[----:B------:R-:W2:Y:S02]  /*f8c0*/  LDL R0, [R1+0x14] ;  /* 0x0000140001007983 */ /* 0x000ea40000100800 */
[----:B--2---:R-:W-:-:S13]  /*f8d0*/  R2UR UR4, R0 ;  /* 0x00000000000472ca */ /* 0x004fda00000e0000 */
[----:B------:R-:W-:-:S06]  /*f8e0*/  ULOP3.LUT UR4, UR4, 0x2, URZ, 0xfc, !UPT ;  /* 0x0000000204047892 */ /* 0x000fcc000f8efc3f */
[----:B------:R-:W-:-:S05]  /*f8f0*/  IMAD.U32 R0, RZ, RZ, UR4 ;  /* 0x00000004ff007e24 */ /* 0x000fca000f8e00ff */
[----:B------:R-:W-:-:S13]  /*f900*/  ISETP.NE.AND P1, PT, R0, 0x3, PT ;  /* 0x000000030000780c */ /* 0x000fda0003f25270 */
[----:B------:R-:W-:Y:S05]  /*f910*/  @!P1 BRA `(.L_x_973) ;  /* 0x0000000000049947 */ /* 0x000fea0003800000 */
[----:B------:R-:W-:Y:S01]  /*f920*/  BPT.TRAP 0x1 ;  /* 0x000000040000795c */ /* 0x000fe20000300000 */
.L_x_973:
[----:B------:R-:W2:Y:S01]  /*f930*/  S2R R3, SR_CgaCtaId ;  /* 0x0000000000037919 */ /* 0x000ea20000008800 */
[----:B------:R-:W-:-:S04]  /*f940*/  MOV R0, 0x400 ;  /* 0x0000040000007802 */ /* 0x000fc80000000f00 */
[----:B--2---:R-:W-:Y:S02]  /*f950*/  LEA R2, R3, R0, 0x18 ;  /* 0x0000000003027211 */ /* 0x004fe400078ec0ff */
[----:B------:R-:W-:-:S03]  /*f960*/  SHF.L.U32 R0, R4, 0x1f, RZ ;  /* 0x0000001f04007819 */ /* 0x000fc600000006ff */
[----:B------:R-:W-:-:S04]  /*f970*/  VIADD R3, R2, 0x31620 ;  /* 0x0003162002037836 */ /* 0x000fc80000000000 */
[----:B------:R-:W-:-:S04]  /*f980*/  IMAD R5, R8, 0x8, R3 ;  /* 0x0000000808057824 */ /* 0x000fc800078e0203 */
[----:B------:R-:W2:Y:S02]  /*f990*/  SYNCS.PHASECHK.TRANS64.TRYWAIT P0, [R5+URZ], R0 ;  /* 0x00000000050075a7 */ /* 0x000ea4000800017f */
[----:B--2---:R-:W-:Y:S05]  /*f9a0*/  @!P0 BRA `(.L_x_974) ;  /* 0x0000000000d88947 */ /* 0x004fea0003800000 */
.L_x_983:
[----:B------:R-:W-:-:S05]  /*f9b0*/  VIADD R8, R8, 0x1 ;  /* 0x0000000108087836 */ /* 0x000fca0000000000 */
[----:B------:R-:W-:-:S04]  /*f9c0*/  ISETP.NE.AND P0, PT, R8, 0x2, PT ;  /* 0x000000020800780c */ /* 0x000fc80003f05270 */
[----:B--2---:R-:W-:Y:S02]  /*f9d0*/  SEL R5, RZ, 0x1, P0 ;  /* 0x00000001ff057807 */ /* 0x004fe40000000000 */
[----:B------:R-:W-:Y:S02]  /*f9e0*/  SEL R8, R8, RZ, P0 ;  /* 0x000000ff08087207 */ /* 0x000fe40000000000 */
[----:B------:R-:W-:-:S03]  /*f9f0*/  LOP3.LUT R0, R4, R5, RZ, 0x3c, !PT ;  /* 0x0000000504007212 */ /* 0x000fc600078e3cff */
[----:B------:R-:W-:Y:S01]  /*fa00*/  IMAD R3, R8, 0x8, R3 ;  /* 0x0000000808037824 */ /* 0x000fe200078e0203 */
[----:B------:R-:W-:-:S04]  /*fa10*/  SHF.L.U32 R0, R0, 0x1f, RZ ;  /* 0x0000001f00007819 */ /* 0x000fc800000006ff */
[----:B------:R-:W2:Y:S02]  /*fa20*/  SYNCS.PHASECHK.TRANS64.TRYWAIT P0, [R3+URZ], R0 ;  /* 0x00000000030075a7 */ /* 0x000ea4000800017f */
[----:B--2---:R-:W-:Y:S05]  /*fa30*/  @!P0 BRA `(.L_x_975) ;  /* 0x0000000000c88947 */ /* 0x004fea0003800000 */
.L_x_984:
[----:B------:R-:W-:Y:S05]  /*fa40*/  @!P1 BRA `(.L_x_976) ;  /* 0x0000000000049947 */ /* 0x000fea0003800000 */
[----:B------:R-:W-:Y:S01]  /*fa50*/  BPT.TRAP 0x1 ;  /* 0x000000040000795c */ /* 0x000fe20000300000 */
.L_x_976:
[----:B------:R-:W-:-:S07]  /*fa60*/  SHF.L.U32 R9, R9, 0x1f, RZ ;  /* 0x0000001f09097819 */ /* 0x000fce00000006ff */
.L_x_977:
[----:B---3--:R3:W4:Y:S02]  /*fa70*/  SYNCS.PHASECHK.TRANS64.TRYWAIT P0, [R2+URZ+0x31638], R9 ;  /* 0x03163809020075a7 */ /* 0x008724000800017f */
[----:B----4-:R-:W-:Y:S05]  /*fa80*/  @!P0 NANOSLEEP.SYNCS 0x989680 ;  /* 0x009896800000895d */ /* 0x010fea0003900000 */
[----:B------:R-:W4:Y:S02]  /*fa90*/  @!P0 SYNCS.PHASECHK.TRANS64 P0, [R2+URZ+0x31638], R9 ;  /* 0x03163809020085a7 */ /* 0x000f24000800007f */
[----:B----4-:R-:W-:Y:S05]  /*faa0*/  @!P0 BRA `(.L_x_977) ;  /* 0xfffffffc00f08947 */ /* 0x010fea000383ffff */
.L_x_857:
[----:B------:R-:W-:Y:S05]  /*fab0*/  BSYNC B0 ;  /* 0x0000000000007941 */ /* 0x000fea0003800000 */
.L_x_849:
[----:B------:R-:W-:Y:S05]  /*fac0*/  EXIT ;  /* 0x000000000000794d */ /* 0x000fea0003800000 */
.L_x_863:
[----:B0-----:R0:W1:Y:S02]  /*fad0*/  SYNCS.PHASECHK.TRANS64.TRYWAIT P0, [R225+URZ+0x31600], R10 ;  /* 0x0316000ae10075a7 */ /* 0x001064000800017f */
[----:B-1----:R-:W-:Y:S05]  /*fae0*/  @!P0 NANOSLEEP.SYNCS 0x989680 ;  /* 0x009896800000895d */ /* 0x002fea0003900000 */
[----:B------:R-:W1:Y:S02]  /*faf0*/  @!P0 SYNCS.PHASECHK.TRANS64 P0, [R225+URZ+0x31600], R10 ;  /* 0x0316000ae10085a7 */ /* 0x000e64000800007f */
[----:B-1----:R-:W-:Y:S05]  /*fb00*/  @!P0 BRA `(.L_x_863) ;  /* 0xfffffffc00f08947 */ /* 0x002fea000383ffff */
[----:B------:R-:W-:Y:S05]  /*fb10*/  BRA `(.L_x_862) ;  /* 0xffffff1800d07947 */ /* 0x000fea000383ffff */
.L_x_867:
[----:B-1----:R1:W2:Y:S02]  /*fb20*/  SYNCS.PHASECHK.TRANS64.TRYWAIT P1, [R224+URZ+0x31610], R7 ;  /* 0x03161007e00075a7 */ /* 0x0022a4000802017f */
[----:B--2---:R-:W-:Y:S05]  /*fb30*/  @!P1 NANOSLEEP.SYNCS 0x989680 ;  /* 0x009896800000995d */ /* 0x004fea0003900000 */
[----:B------:R-:W2:Y:S02]  /*fb40*/  @!P1 SYNCS.PHASECHK.TRANS64 P1, [R224+URZ+0x31610], R7 ;  /* 0x03161007e00095a7 */ /* 0x000ea4000802007f */
[----:B--2---:R-:W-:Y:S05]  /*fb50*/  @!P1 BRA `(.L_x_867) ;  /* 0xfffffffc00f09947 */ /* 0x004fea000383ffff */
[----:B------:R-:W-:Y:S05]  /*fb60*/  BRA `(.L_x_866) ;  /* 0xffffff2400187947 */ /* 0x000fea000383ffff */
.L_x_871:
[----:B---3--:R3:W4:Y:S02]  /*fb70*/  SYNCS.PHASECHK.TRANS64.TRYWAIT P1, [R225+URZ+0x31630], R10 ;  /* 0x0316300ae10075a7 */ /* 0x008724000802017f */
[----:B----4-:R-:W-:Y:S05]  /*fb80*/  @!P1 NANOSLEEP.SYNCS 0x989680 ;  /* 0x009896800000995d */ /* 0x010fea0003900000 */
[----:B------:R-:W4:Y:S02]  /*fb90*/  @!P1 SYNCS.PHASECHK.TRANS64 P1, [R225+URZ+0x31630], R10 ;  /* 0x0316300ae10095a7 */ /* 0x000f24000802007f */
[----:B----4-:R-:W-:Y:S05]  /*fba0*/  @!P1 BRA `(.L_x_871) ;  /* 0xfffffffc00f09947 */ /* 0x010fea000383ffff */
[----:B------:R-:W-:Y:S05]  /*fbb0*/  BRA `(.L_x_870) ;  /* 0xffffff4000187947 */ /* 0x000fea000383ffff */
.L_x_963:
[----:B0-----:R0:W1:Y:S02]  /*fbc0*/  SYNCS.PHASECHK.TRANS64.TRYWAIT P0, [R6+URZ+0x31620], R3 ;  /* 0x03162003060075a7 */ /* 0x001064000800017f */
[----:B-1----:R-:W-:Y:S05]  /*fbd0*/  @!P0 NANOSLEEP.SYNCS 0x989680 ;  /* 0x009896800000895d */ /* 0x002fea0003900000 */
[----:B------:R-:W1:Y:S02]  /*fbe0*/  @!P0 SYNCS.PHASECHK.TRANS64 P0, [R6+URZ+0x31620], R3 ;  /* 0x03162003060085a7 */ /* 0x000e64000800007f */
[----:B-1----:R-:W-:Y:S05]  /*fbf0*/  @!P0 BRA `(.L_x_963) ;  /* 0xfffffffc00f08947 */ /* 0x002fea000383ffff */
[----:B------:R-:W-:Y:S05]  /*fc00*/  BRA `(.L_x_978) ;  /* 0xffffffe4008c7947 */ /* 0x000fea000383ffff */
.L_x_966:
[----:B0-----:R0:W1:Y:S02]  /*fc10*/  SYNCS.PHASECHK.TRANS64.TRYWAIT P1, [R6+URZ+0x31638], R5 ;  /* 0x03163805060075a7 */ /* 0x001064000802017f */
[----:B-1----:R-:W-:Y:S05]  /*fc20*/  @!P1 NANOSLEEP.SYNCS 0x989680 ;  /* 0x009896800000995d */ /* 0x002fea0003900000 */
[----:B------:R-:W1:Y:S02]  /*fc30*/  @!P1 SYNCS.PHASECHK.TRANS64 P1, [R6+URZ+0x31638], R5 ;  /* 0x03163805060095a7 */ /* 0x000e64000802007f */
[----:B-1----:R-:W-:Y:S05]  /*fc40*/  @!P1 BRA `(.L_x_966) ;  /* 0xfffffffc00f09947 */ /* 0x002fea000383ffff */
[----:B------:R-:W-:Y:S05]  /*fc50*/  BRA `(.L_x_979) ;  /* 0xfffffff000147947 */ /* 0x000fea000383ffff */
.L_x_968:
[----:B------:R-:W-:-:S07]  /*fc60*/  SHF.L.U32 R2, R4, 0x1f, RZ ;  /* 0x0000001f04027819 */ /* 0x000fce00000006ff */
.L_x_980:
[----:B0-----:R0:W1:Y:S02]  /*fc70*/  SYNCS.PHASECHK.TRANS64.TRYWAIT P1, [R20+URZ+0x31620], R2 ;  /* 0x03162002140075a7 */ /* 0x001064000802017f */
[----:B-1----:R-:W-:Y:S05]  /*fc80*/  @!P1 NANOSLEEP.SYNCS 0x989680 ;  /* 0x009896800000995d */ /* 0x002fea0003900000 */
[----:B------:R-:W1:Y:S02]  /*fc90*/  @!P1 SYNCS.PHASECHK.TRANS64 P1, [R20+URZ+0x31620], R2 ;  /* 0x03162002140095a7 */ /* 0x000e64000802007f */
[----:B-1----:R-:W-:Y:S05]  /*fca0*/  @!P1 BRA `(.L_x_980) ;  /* 0xfffffffc00f09947 */ /* 0x002fea000383ffff */
[----:B------:R-:W-:Y:S05]  /*fcb0*/  BRA `(.L_x_981) ;  /* 0xfffffff000d07947 */ /* 0x000fea000383ffff */
.L_x_971:
[----:B0-----:R0:W1:Y:S02]  /*fcc0*/  SYNCS.PHASECHK.TRANS64.TRYWAIT P1, [R6+URZ+0x31638], R15 ;  /* 0x0316380f060075a7 */ /* 0x001064000802017f */
[----:B-1----:R-:W-:Y:S05]  /*fcd0*/  @!P1 NANOSLEEP.SYNCS 0x989680 ;  /* 0x009896800000995d */ /* 0x002fea0003900000 */
[----:B------:R-:W1:Y:S02]  /*fce0*/  @!P1 SYNCS.PHASECHK.TRANS64 P1, [R6+URZ+0x31638], R15 ;  /* 0x0316380f060095a7 */ /* 0x000e64000802007f */
[----:B-1----:R-:W-:Y:S05]  /*fcf0*/  @!P1 BRA `(.L_x_971) ;  /* 0xfffffffc00f09947 */ /* 0x002fea000383ffff */
[----:B------:R-:W-:Y:S05]  /*fd00*/  BRA `(.L_x_982) ;  /* 0xfffffff400f07947 */ /* 0x000fea000383ffff */
.L_x_974:
[----:B--2---:R2:W3:Y:S02]  /*fd10*/  SYNCS.PHASECHK.TRANS64.TRYWAIT P0, [R5+URZ], R0 ;  /* 0x00000000050075a7 */ /* 0x0044e4000800017f */
[----:B---3--:R-:W-:Y:S05]  /*fd20*/  @!P0 NANOSLEEP.SYNCS 0x989680 ;  /* 0x009896800000895d */ /* 0x008fea0003900000 */
[----:B------:R-:W3:Y:S02]  /*fd30*/  @!P0 SYNCS.PHASECHK.TRANS64 P0, [R5+URZ], R0 ;  /* 0x00000000050085a7 */ /* 0x000ee4000800007f */
[----:B---3--:R-:W-:Y:S05]  /*fd40*/  @!P0 BRA `(.L_x_974) ;  /* 0xfffffffc00f08947 */ /* 0x008fea000383ffff */
[----:B------:R-:W-:Y:S05]  /*fd50*/  BRA `(.L_x_983) ;  /* 0xfffffffc00147947 */ /* 0x000fea000383ffff */
.L_x_975:
[----:B--2---:R2:W3:Y:S02]  /*fd60*/  SYNCS.PHASECHK.TRANS64.TRYWAIT P0, [R3+URZ], R0 ;  /* 0x00000000030075a7 */ /* 0x0044e4000800017f */
[----:B---3--:R-:W-:Y:S05]  /*fd70*/  @!P0 NANOSLEEP.SYNCS 0x989680 ;  /* 0x009896800000895d */ /* 0x008fea0003900000 */
[----:B------:R-:W3:Y:S02]  /*fd80*/  @!P0 SYNCS.PHASECHK.TRANS64 P0, [R3+URZ], R0 ;  /* 0x00000000030085a7 */ /* 0x000ee4000800007f */
[----:B---3--:R-:W-:Y:S05]  /*fd90*/  @!P0 BRA `(.L_x_975) ;  /* 0xfffffffc00f08947 */ /* 0x008fea000383ffff */
[----:B------:R-:W-:Y:S05]  /*fda0*/  BRA `(.L_x_984) ;  /* 0xfffffffc00247947 */ /* 0x000fea000383ffff */
.L_x_985:
        /* <DEDUP_REMOVED lines=13> */
.L_x_2207:


//--------------------- .text._ZN7cutlass13device_kernelIN5flash11enable_sm90INS1_16FlashAttnBwdSm90INS1_25CollectiveMainloopBwdSm90ILi2ELi1ELi1EN4cute5tupleIJNS5_1CILi1EEES8_S8_EEENS6_IJNS7_ILi64EEENS7_ILi80EEENS7_ILi256EEEEEENS_10bfloat16_tEfNS_4arch4Sm90ELb1ELb0ELb1ELb1ELb0ELb0ELb1ELb1ELi2ELi1ELi1ELi1ELb0EEENS1_24CollectiveEpilogueBwdGQAISD_fSG_Li256ELb1ELb0EEENS1_25SingleTileBwdLPTSchedulerILb1ELi80ELb0EEEEEEEEEvNT_6ParamsE --------------------------
	.section	.text._ZN7cutlass13device_kernelIN5flash11enable_sm90INS1_16FlashAttnBwdSm90INS1_25CollectiveMainloopBwdSm90ILi2ELi1ELi1EN4cute5tupleIJNS5_1CILi1EEES8_S8_EEENS6_IJNS7_ILi64EEENS7_ILi80EEENS7_ILi256EEEEEENS_10bfloat16_tEfNS_4arch4Sm90ELb1ELb0ELb1ELb1ELb0ELb0ELb1ELb1ELi2ELi1ELi1ELi1ELb0EEENS1_24CollectiveEpilogueBwdGQAISD_fSG_Li256ELb1ELb0EEENS1_25SingleTileBwdLPTSchedulerILb1ELi80ELb0EEEEEEEEEvNT_6ParamsE,"ax",@progbits
	.align	128
.text._ZN7cutlass13device_kernelIN5flash11enable_sm90INS1_16FlashAttnBwdSm90INS1_25CollectiveMainloopBwdSm90ILi2ELi1ELi1EN4cute5tupleIJNS5_1CILi1EEES8_S8_EEENS6_IJNS7_ILi64EEENS7_ILi80EEENS7_ILi256EEEEEENS_10bfloat16_tEfNS_4arch4Sm90ELb1ELb0ELb1ELb1ELb0ELb0ELb1ELb1ELi2ELi1ELi1ELi1ELb0EEENS1_24CollectiveEpilogueBwdGQAISD_fSG_Li256ELb1ELb0EEENS1_25SingleTileBwdLPTSchedulerILb1ELi80ELb0EEEEEEEEEvNT_6ParamsE:
        .type           _ZN7cutlass13device_kernelIN5flash11enable_sm90INS1_16FlashAttnBwdSm90INS1_25CollectiveMainloopBwdSm90ILi2ELi1ELi1EN4cute5tupleIJNS5_1CILi1EEES8_S8_EEENS6_IJNS7_ILi64EEENS7_ILi80EEENS7_ILi256EEEEEENS_10bfloat16_tEfNS_4arch4Sm90ELb1ELb0ELb1ELb1ELb0ELb0ELb1ELb1ELi2ELi1ELi1ELi1ELb0EEENS1_24CollectiveEpilogueBwdGQAISD_fSG_Li256ELb1ELb0EEENS1_25SingleTileBwdLPTSchedulerILb1ELi80ELb0EEEEEEEEEvNT_6ParamsE,@function
        .size           _ZN7cutlass13device_kernelIN5flash11enable_sm90INS1_16FlashAttnBwdSm90INS1_25CollectiveMainloopBwdSm90ILi2ELi1ELi1EN4cute5tupleIJNS5_1CILi1EEES8_S8_EEENS6_IJNS7_ILi64EEENS7_ILi80EEENS7_ILi256EEEEEENS_10bfloat16_tEfNS_4arch4Sm90ELb1ELb0ELb1ELb1ELb0ELb0ELb1ELb1ELi2ELi1ELi1ELi1ELb0EEENS1_24CollectiveEpilogueBwdGQAISD_fSG_Li256ELb1ELb0EEENS1_25SingleTileBwdLPTSchedulerILb1ELi80ELb0EEEEEEEEEvNT_6ParamsE,(.L_x_2208 - _ZN7cutlass13device_kernelIN5flash11enable_sm90INS1_16FlashAttnBwdSm90INS1_25CollectiveMainloopBwdSm90ILi2ELi1ELi1EN4cute5tupleIJNS5_1CILi1EEES8_S8_EEENS6_IJNS7_ILi64EEENS7_ILi80EEENS7_ILi256EEEEEENS_10bfloat16_tEfNS_4arch4Sm90ELb1ELb0ELb1ELb1ELb0ELb0ELb1ELb1ELi2ELi1ELi1ELi1ELb0EEENS1_24CollectiveEpilogueBwdGQAISD_fSG_Li256ELb1ELb0EEENS1_25SingleTileBwdLPTSchedulerILb1ELi80ELb0EEEEEEEEEvNT_6ParamsE)
        .other          _ZN7cutlass13device_kernelIN5flash11enable_sm90INS1_16FlashAttnBwdSm90INS1_25CollectiveMainloopBwdSm90ILi2ELi1ELi1EN4cute5tupleIJNS5_1CILi1EEES8_S8_EEENS6_IJNS7_ILi64EEENS7_ILi80EEENS7_ILi256EEEEEENS_10bfloat16_tEfNS_4arch4Sm90ELb1ELb0ELb1ELb1ELb0ELb0ELb1ELb1ELi2ELi1ELi1ELi1ELb0EEENS1_24CollectiveEpilogueBwdGQAISD_fSG_Li256ELb1ELb0EEENS1_25SingleTileBwdLPTSchedulerILb1ELi80ELb0EEEEEEEEEvNT_6ParamsE,@"STO_CUDA_ENTRY STV_DEFAULT"
_ZN7cutlass13device_kernelIN5flash11enable_sm90INS1_16FlashAttnBwdSm90INS1_25CollectiveMainloopBwdSm90ILi2ELi1ELi1EN4cute5tupleIJNS5_1CILi1EEES8_S8_EEENS6_IJNS7_ILi64EEENS7_ILi80EEENS7_ILi256EEEEEENS_10bfloat16_tEfNS_4arch4Sm90ELb1ELb0ELb1ELb1ELb0ELb0ELb1ELb1ELi2ELi1ELi1ELi1ELb0EEENS1_24CollectiveEpilogueBwdGQAISD_fSG_Li256ELb1ELb0EEENS1_25SingleTileBwdLPTSchedulerILb1ELi80ELb0EEEEEEEEEvNT_6ParamsE:
        /* <DEDUP_REMOVED lines=24> */
.L_x_987:
[----:B------:R-:W-:Y:S05]  /*0180*/  BSYNC B0 ;  /* 0x0000000000007941 */ /* 0x000fea0003800000 */
.L_x_986:
        /* <DEDUP_REMOVED lines=19> */
[----:B------:R1:W-:Y:S01]  /*02c0*/  STL [R1+0x14], R2 ;  /* 0x0000140201007387 */ /* 0x0003e20000100800 */
        /* <DEDUP_REMOVED lines=19> */
.L_x_988:
        /* <DEDUP_REMOVED lines=20> */
.L_x_989:
[----:B------:R-:W-:Y:S01]  /*0540*/  PLOP3.LUT P0, PT, PT, PT, UP0, 0x80, 0x0 ;  /* 0x000000000000781c */ /* 0x000fe20003f0f008 */
[----:B------:R-:W-:Y:S01]  /*0550*/  NOP ;  /* 0x0000000000007918 */ /* 0x000fe20000000000 */
[----:B------:R-:W-:Y:S01]  /*0560*/  BSSY B0, `(.L_x_990) ;  /* 0x0000ba5000007945 */ /* 0x000fe20003800000 */
[----:B------:R-:W-:Y:S01]  /*0570*/  LOP3.LUT R11, R21, 0x7f, RZ, 0xc0, !PT ;  /* 0x0000007f150b7812 */ /* 0x000fe200078ec0ff */
[----:B-1234-:R-:W-:Y:S09]  /*0580*/  BAR.SYNC.DEFER_BLOCKING 0x0 ;  /* 0x0000000000007b1d */ /* 0x01eff20000010000 */
[----:B------:R-:W-:Y:S05]  /*0590*/  @!P0 BRA `(.L_x_991) ;  /* 0x00000094003c8947 */ /* 0x000fea0003800000 */
.L_x_992:
        /* <DEDUP_REMOVED lines=17> */
[----:B------:R-:W1:Y:S01]  /*06b0*/  LDC R2, c[0x0][0x8e4] ;  /* 0x00023900ff027b82 */ /* 0x000e620000000800 */
[----:B------:R-:W-:Y:S01]  /*06c0*/  IMAD.U32 R3, RZ, RZ, UR4 ;  /* 0x00000004ff037e24 */ /* 0x000fe2000f8e00ff */
[----:B-1----:R-:W-:-:S13]  /*06d0*/  ISETP.NE.AND P0, PT, R2, 0x1, PT ;  /* 0x000000010200780c */ /* 0x002fda0003f05270 */
[----:B------:R-:W1:Y:S02]  /*06e0*/  @P0 LDC.64 R4, c[0x0][0x8e8] ;  /* 0x00023a00ff040b82 */ /* 0x000e640000000a00 */
[----:B-1----:R-:W-:-:S05]  /*06f0*/  @P0 IMAD.HI.U32 R0, R4, UR4, RZ ;  /* 0x0000000404000c27 */ /* 0x002fca000f8e00ff */
[----:B------:R-:W-:-:S05]  /*0700*/  @P0 SHF.R.U32.HI R3, RZ, R5, R0 ;  /* 0x00000005ff030219 */ /* 0x000fca0000011600 */
[----:B------:R1:W-:Y:S01]  /*0710*/  STL [R1+0x10], R3 ;  /* 0x0000100301007387 */ /* 0x0003e20000100800 */
[----:B------:R-:W-:Y:S01]  /*0720*/  IMAD R0, R3, R2, RZ ;  /* 0x0000000203007224 */ /* 0x000fe200078e02ff */
[----:B------:R-:W-:Y:S06]  /*0730*/  BRA `(.L_x_994) ;  /* 0x0000000000207947 */ /* 0x000fec0003800000 */
.L_x_993:
[----:B------:R-:W1:Y:S01]  /*0740*/  LDC R2, c[0x0][0x8cc] ;  /* 0x00023300ff027b82 */ /* 0x000e620000000800 */
[----:B------:R-:W-:Y:S01]  /*0750*/  IMAD.U32 R3, RZ, RZ, UR4 ;  /* 0x00000004ff037e24 */ /* 0x000fe2000f8e00ff */
[----:B-1----:R-:W-:-:S13]  /*0760*/  ISETP.NE.AND P0, PT, R2, 0x1, PT ;  /* 0x000000010200780c */ /* 0x002fda0003f05270 */
[----:B------:R-:W1:Y:S02]  /*0770*/  @P0 LDC.64 R4, c[0x0][0x8d0] ;  /* 0x00023400ff040b82 */ /* 0x000e640000000a00 */
[----:B-1----:R-:W-:-:S05]  /*0780*/  @P0 IMAD.HI.U32 R0, R4, UR4, RZ ;  /* 0x0000000404000c27 */ /* 0x002fca000f8e00ff */
[----:B------:R-:W-:-:S05]  /*0790*/  @P0 SHF.R.U32.HI R3, RZ, R5, R0 ;  /* 0x00000005ff030219 */ /* 0x000fca0000011600 */
[----:B------:R2:W-:Y:S01]  /*07a0*/  STL [R1+0x10], R3 ;  /* 0x0000100301007387 */ /* 0x0005e20000100800 */
[----:B------:R-:W-:-:S07]  /*07b0*/  IMAD R0, R3, R2, RZ ;  /* 0x0000000203007224 */ /* 0x000fce00078e02ff */
.L_x_994:
[----:B------:R-:W3:Y:S01]  /*07c0*/  LDC R2, c[0x0][0x8c0] ;  /* 0x00023000ff027b82 */ /* 0x000ee20000000800 */
[----:B------:R-:W-:Y:S01]  /*07d0*/  IADD3 R0, -R0, UR4, RZ ;  /* 0x0000000400007c10 */ /* 0x000fe2000fffe1ff */
[----:B------:R-:W-:Y:S02]  /*07e0*/  ULDC.64 UR4, c[0x0][0x900] ;  /* 0x0002400000047ab9 */ /* 0x000fe40000000a00 */
[----:B------:R-:W-:-:S04]  /*07f0*/  ISETP.NE.U32.AND P0, PT, RZ, UR4, PT ;  /* 0x00000004ff007c0c */ /* 0x000fc8000bf05070 */
[----:B------:R-:W4:Y:S01]  /*0800*/  LDC R5, c[0x0][0x8cc] ;  /* 0x00023300ff057b82 */ /* 0x000f220000000800 */
[----:B------:R-:W-:Y:S02]  /*0810*/  ISETP.NE.AND.EX P0, PT, RZ, UR5, PT, P0 ;  /* 0x00000005ff007c0c */ /* 0x000fe4000bf05300 */
[----:B---3--:R-:W-:Y:S01]  /*0820*/  ISETP.NE.AND P1, PT, R2, 0x1, PT ;  /* 0x000000010200780c */ /* 0x008fe20003f25270 */
[----:B----4-:R-:W-:-:S04]  /*0830*/  IMAD R4, R5, UR6, R0 ;  /* 0x0000000605047c24 */ /* 0x010fc8000f8e0200 */
[----:B------:R-:W-:-:S08]  /*0840*/  IMAD.MOV.U32 R5, RZ, RZ, R4 ;  /* 0x000000ffff057224 */ /* 0x000fd000078e0004 */
[----:B-12---:R-:W1:Y:S08]  /*0850*/  @P1 LDC R3, c[0x0][0x8c4] ;  /* 0x00023100ff031b82 */ /* 0x006e700000000800 */
[----:B------:R-:W2:Y:S01]  /*0860*/  @P1 LDC R7, c[0x0][0x8c8] ;  /* 0x00023200ff071b82 */ /* 0x000ea20000000800 */
[----:B-1----:R-:W-:-:S05]  /*0870*/  @P1 IMAD.HI.U32 R0, R4, R3, RZ ;  /* 0x0000000304001227 */ /* 0x002fca00078e00ff */
[----:B--2---:R-:W-:-:S05]  /*0880*/  @P1 SHF.R.U32.HI R5, RZ, R7, R0 ;  /* 0x00000007ff051219 */ /* 0x004fca0000011600 */
[----:B------:R-:W-:-:S04]  /*0890*/  IMAD.MOV R3, RZ, RZ, -R5 ;  /* 0x000000ffff037224 */ /* 0x000fc800078e0a05 */
[----:B------:R-:W-:-:S05]  /*08a0*/  IMAD R0, R2, R3, R4 ;  /* 0x0000000302007224 */ /* 0x000fca00078e0204 */
[----:B------:R1:W-:Y:S01]  /*08b0*/  STL [R1+0xc], R0 ;  /* 0x00000c0001007387 */ /* 0x0003e20000100800 */
[----:B------:R-:W-:Y:S05]  /*08c0*/  @!P0 BRA `(.L_x_995) ;  /* 0x0000000000148947 */ /* 0x000fea0003800000 */
[----:B------:R-:W2:Y:S01]  /*08d0*/  LDC.64 R2, c[0x0][0x900] ;  /* 0x00024000ff027b82 */ /* 0x000ea20000000a00 */
[----:B------:R-:W-:Y:S01]  /*08e0*/  ULDC.64 UR4, c[0x0][0x208] ;  /* 0x0000820000047ab9 */ /* 0x000fe20000000a00 */
[----:B--2---:R-:W-:-:S05]  /*08f0*/  IMAD.WIDE R2, R5, 0x4, R2 ;  /* 0x0000000405027825 */ /* 0x004fca00078e0202 */
[----:B-1----:R2:W5:Y:S01]  /*0900*/  LDG.E R0, desc[UR4][R2.64] ;  /* 0x0000000402007981 */ /* 0x002562000c1e1900 */
[----:B------:R-:W-:Y:S05]  /*0910*/  BRA `(.L_x_996) ;  /* 0x0000000000307947 */ /* 0x000fea0003800000 */
.L_x_995:
[----:B------:R-:W-:Y:S02]  /*0920*/  ULDC.64 UR4, c[0x0][0x8f8] ;  /* 0x00023e0000047ab9 */ /* 0x000fe40000000a00 */
[----:B------:R-:W-:-:S04]  /*0930*/  ISETP.NE.U32.AND P0, PT, RZ, UR4, PT ;  /* 0x00000004ff007c0c */ /* 0x000fc8000bf05070 */
[----:B------:R-:W-:-:S13]  /*0940*/  ISETP.NE.AND.EX P0, PT, RZ, UR5, PT, P0 ;  /* 0x00000005ff007c0c */ /* 0x000fda000bf05300 */
[----:B------:R-:W-:Y:S05]  /*0950*/  @!P0 BRA `(.L_x_997) ;  /* 0x00000000001c8947 */ /* 0x000fea0003800000 */
[----:B------:R-:W2:Y:S01]  /*0960*/  LDC.64 R2, c[0x0][0x8f8] ;  /* 0x00023e00ff027b82 */ /* 0x000ea20000000a00 */
[----:B------:R-:W-:Y:S01]  /*0970*/  ULDC.64 UR4, c[0x0][0x208] ;  /* 0x0000820000047ab9 */ /* 0x000fe20000000a00 */
[----:B--2---:R-:W-:-:S05]  /*0980*/  IMAD.WIDE R2, R5, 0x4, R2 ;  /* 0x0000000405027825 */ /* 0x004fca00078e0202 */
[----:B-1----:R-:W2:Y:S04]  /*0990*/  LDG.E R0, desc[UR4][R2.64] ;  /* 0x0000000402007981 */ /* 0x002ea8000c1e1900 */
[----:B------:R-:W2:Y:S02]  /*09a0*/  LDG.E R7, desc[UR4][R2.64+0x4] ;  /* 0x0000040402077981 */ /* 0x000ea4000c1e1900 */
[----:B--2---:R-:W-:Y:S01]  /*09b0*/  IMAD.IADD R0, R7, 0x1, -R0 ;  /* 0x0000000107007824 */ /* 0x004fe200078e0a00 */
[----:B------:R-:W-:Y:S06]  /*09c0*/  BRA `(.L_x_996) ;  /* 0x0000000000047947 */ /* 0x000fec0003800000 */
.L_x_997:
[----:B-1----:R-:W1:Y:S02]  /*09d0*/  LDC R0, c[0x0][0x8f4] ;  /* 0x00023d00ff007b82 */ /* 0x002e640000000800 */
.L_x_996:
[----:B------:R-:W3:Y:S01]  /*09e0*/  LDL R10, [R1+0x10] ;  /* 0x00001000010a7983 */ /* 0x000ee20000100800 */
[----:B-1---5:R-:W-:-:S04]  /*09f0*/  VIADD R0, R0, 0x4f ;  /* 0x0000004f00007836 */ /* 0x022fc80000000000 */
[----:B------:R-:W-:-:S05]  /*0a00*/  IMAD.HI R0, R0, 0x66666667, RZ ;  /* 0x6666666700007827 */ /* 0x000fca00078e02ff */
[----:B--2---:R-:W-:-:S04]  /*0a10*/  SHF.R.U32.HI R3, RZ, 0x1f, R0 ;  /* 0x0000001fff037819 */ /* 0x004fc80000011600 */
[----:B------:R-:W-:-:S04]  /*0a20*/  LEA.HI.SX32 R3, R0, R3, 0x1b ;  /* 0x0000000300037211 */ /* 0x000fc800078fdaff */
[----:B---3--:R-:W-:-:S04]  /*0a30*/  ISETP.GE.AND P0, PT, R10, R3, PT ;  /* 0x000000030a00720c */ /* 0x008fc80003f06270 */
[----:B------:R-:W-:-:S04]  /*0a40*/  SEL R12, R5, 0xffffffff, !P0 ;  /* 0xffffffff050c7807 */ /* 0x000fc80004000000 */
[----:B------:R-:W-:Y:S01]  /*0a50*/  ISETP.GE.AND P0, PT, R12, RZ, PT ;  /* 0x000000ff0c00720c */ /* 0x000fe20003f06270 */
[----:B------:R1:W-:-:S12]  /*0a60*/  STL [R1+0x8], R12 ;  /* 0x0000080c01007387 */ /* 0x0003d80000100800 */
[----:B-1----:R-:W-:Y:S05]  /*0a70*/  @!P0 BRA `(.L_x_998) ;  /* 0x000000b4004c8947 */ /* 0x002fea0003800000 */
        /* <DEDUP_REMOVED lines=11> */
[----:B------:R-:W3:Y:S08]  /*0b30*/  @P0 LDC.64 R4, c[0x0][0x780] ;  /* 0x0001e000ff040b82 */ /* 0x000ef00000000a00 */
[----:B------:R-:W4:Y:S01]  /*0b40*/  LDC R9, c[0x0][0x290] ;  /* 0x0000a400ff097b82 */ /* 0x000f220000000800 */
[----:B---3--:R-:W-:-:S05]  /*0b50*/  @P0 IMAD.WIDE R4, R12, 0x4, R4 ;  /* 0x000000040c040825 */ /* 0x008fca00078e0204 */
[----:B-1----:R1:W5:Y:S01]  /*0b60*/  @P0 LDG.E R0, desc[UR4][R4.64] ;  /* 0x0000000404000981 */ /* 0x002362000c1e1900 */
[----:B------:R-:W-:Y:S02]  /*0b70*/  ULDC.64 UR4, c[0x0][0x788] ;  /* 0x0001e20000047ab9 */ /* 0x000fe40000000a00 */
[----:B------:R-:W-:-:S04]  /*0b80*/  ISETP.NE.U32.AND P2, PT, RZ, UR4, PT ;  /* 0x00000004ff007c0c */ /* 0x000fc8000bf45070 */
[----:B------:R-:W-:Y:S01]  /*0b90*/  ISETP.NE.AND.EX P2, PT, RZ, UR5, PT, P2 ;  /* 0x00000005ff007c0c */ /* 0x000fe2000bf45320 */
[----:B--2---:R-:W-:-:S05]  /*0ba0*/  @P1 IMAD R2, R12, 0x40, R2 ;  /* 0x000000400c021824 */ /* 0x004fca00078e0202 */
[----:B------:R-:W-:-:S04]  /*0bb0*/  @P1 SHF.R.S32.HI R3, RZ, 0x1f, R2 ;  /* 0x0000001fff031819 */ /* 0x000fc80000011402 */
[----:B------:R-:W-:-:S05]  /*0bc0*/  @P1 LEA.HI R3, R3, R2, RZ, 0x6 ;  /* 0x0000000203031211 */ /* 0x000fca00078f30ff */
[----:B------:R-:W-:-:S05]  /*0bd0*/  @P1 IMAD.SHL.U32 R3, R3, 0x100, RZ ;  /* 0x0000010003031824 */ /* 0x000fca00078e00ff */
[----:B------:R-:W-:Y:S02]  /*0be0*/  @P1 LOP3.LUT R8, R3, 0xffffc000, RZ, 0xc0, !PT ;  /* 0xffffc00003081812 */ /* 0x000fe400078ec0ff */
[----:B------:R-:W-:Y:S02]  /*0bf0*/  CS2R R2, SRZ ;  /* 0x0000000000027805 */ /* 0x000fe4000001ff00 */
[----:B-1----:R-:W-:Y:S01]  /*0c00*/  @P1 SHF.R.S32.HI R5, RZ, 0x1f, R8 ;  /* 0x0000001fff051819 */ /* 0x002fe20000011408 */
[----:B----4-:R-:W-:Y:S06]  /*0c10*/  @P0 BRA `(.L_x_999) ;  /* 0x0000000000140947 */ /* 0x010fec0003800000 */
[----:B------:R-:W-:Y:S05]  /*0c20*/  @!P1 BRA `(.L_x_999) ;  /* 0x0000000000109947 */ /* 0x000fea0003800000 */
[----:B------:R-:W-:Y:S02]  /*0c30*/  ULDC.64 UR4, c[0x0][0x208] ;  /* 0x0000820000047ab9 */ /* 0x000fe40000000a00 */
[----:B------:R-:W2:Y:S04]  /*0c40*/  LDG.E R11, desc[UR4][R6.64] ;  /* 0x00000004060b7981 */ /* 0x000ea8000c1e1900 */
[----:B-----5:R-:W2:Y:S02]  /*0c50*/  LDG.E R0, desc[UR4][R6.64+0x4] ;  /* 0x0000040406007981 */ /* 0x020ea4000c1e1900 */
[----:B--2---:R-:W-:-:S07]  /*0c60*/  IMAD.IADD R0, R0, 0x1, -R11 ;  /* 0x0000000100007824 */ /* 0x004fce00078e0a0b */
.L_x_999:
        /* <DEDUP_REMOVED lines=8> */
.L_x_1000:
        /* <DEDUP_REMOVED lines=10> */
.L_x_1001:
[----:B-1---5:R-:W-:Y:S01]  /*0d90*/  IMAD.IADD R4, R0, 0x1, -R9 ;  /* 0x0000000100047824 */ /* 0x022fe200078e0a09 */
[----:B------:R-:W-:Y:S01]  /*0da0*/  ULDC UR4, c[0x0][0x74c] ;  /* 0x0001d30000047ab9 */ /* 0x000fe20000000800 */
[----:B------:R-:W-:Y:S02]  /*0db0*/  PLOP3.LUT P0, PT, PT, PT, PT, 0x80, 0x0 ;  /* 0x000000000000781c */ /* 0x000fe40003f0f070 */
[----:B------:R-:W-:Y:S01]  /*0dc0*/  CS2R R136, SRZ ;  /* 0x0000000000887805 */ /* 0x000fe2000001ff00 */
[----:B------:R-:W-:Y:S01]  /*0dd0*/  IMAD R5, R10, 0x50, R4 ;  /* 0x000000500a057824 */ /* 0x000fe200078e0204 */
[----:B------:R-:W-:Y:S01]  /*0de0*/  CS2R R138, SRZ ;  /* 0x00000000008a7805 */ /* 0x000fe2000001ff00 */
[----:B------:R-:W-:Y:S01]  /*0df0*/  VIADD R4, R0, 0x3f ;  /* 0x0000003f00047836 */ /* 0x000fe20000000000 */
[----:B------:R-:W-:Y:S01]  /*0e00*/  CS2R R140, SRZ ;  /* 0x00000000008c7805 */ /* 0x000fe2000001ff00 */
[----:B------:R-:W-:Y:S01]  /*0e10*/  VIADD R6, R5, -UR4 ;  /* 0x8000000405067c36 */ /* 0x000fe20008000000 */
[----:B------:R-:W-:-:S02]  /*0e20*/  CS2R R142, SRZ ;  /* 0x00000000008e7805 */ /* 0x000fc4000001ff00 */
[----:B------:R-:W-:Y:S02]  /*0e30*/  CS2R R176, SRZ ;  /* 0x0000000000b07805 */ /* 0x000fe4000001ff00 */
[----:B------:R-:W-:Y:S02]  /*0e40*/  SHF.R.S32.HI R5, RZ, 0x1f, R4 ;  /* 0x0000001fff057819 */ /* 0x000fe40000011404 */
[----:B------:R-:W-:Y:S02]  /*0e50*/  CS2R R178, SRZ ;  /* 0x0000000000b27805 */ /* 0x000fe4000001ff00 */
[----:B------:R-:W-:Y:S02]  /*0e60*/  SHF.R.S32.HI R7, RZ, 0x1f, R6 ;  /* 0x0000001fff077819 */ /* 0x000fe40000011406 */
[----:B------:R-:W-:Y:S02]  /*0e70*/  CS2R R180, SRZ ;  /* 0x0000000000b47805 */ /* 0x000fe4000001ff00 */
[----:B------:R-:W-:-:S02]  /*0e80*/  LEA.HI R5, R5, R4, RZ, 0x6 ;  /* 0x0000000405057211 */ /* 0x000fc400078f30ff */
[----:B------:R-:W-:Y:S02]  /*0e90*/  CS2R R182, SRZ ;  /* 0x0000000000b67805 */ /* 0x000fe4000001ff00 */
[----:B------:R-:W-:Y:S02]  /*0ea0*/  LEA.HI R7, R7, R6, RZ, 0x6 ;  /* 0x0000000607077211 */ /* 0x000fe400078f30ff */
[----:B------:R-:W-:Y:S02]  /*0eb0*/  CS2R R144, SRZ ;  /* 0x0000000000907805 */ /* 0x000fe4000001ff00 */
[----:B------:R-:W-:Y:S02]  /*0ec0*/  SHF.R.S32.HI R237, RZ, 0x6, R5 ;  /* 0x00000006ffed7819 */ /* 0x000fe40000011405 */
[----:B------:R-:W-:Y:S02]  /*0ed0*/  CS2R R146, SRZ ;  /* 0x0000000000927805 */ /* 0x000fe4000001ff00 */
[----:B------:R-:W-:-:S02]  /*0ee0*/  SHF.R.S32.HI R7, RZ, 0x6, R7 ;  /* 0x00000006ff077819 */ /* 0x000fc40000011407 */
[----:B------:R-:W-:Y:S02]  /*0ef0*/  CS2R R148, SRZ ;  /* 0x0000000000947805 */ /* 0x000fe4000001ff00 */
[----:B------:R-:W-:Y:S02]  /*0f00*/  CS2R R150, SRZ ;  /* 0x0000000000967805 */ /* 0x000fe4000001ff00 */
[----:B------:R-:W-:Y:S02]  /*0f10*/  CS2R R184, SRZ ;  /* 0x0000000000b87805 */ /* 0x000fe4000001ff00 */
[----:B------:R-:W-:Y:S02]  /*0f20*/  VIMNMX R6, RZ, R7, !PT ;  /* 0x00000007ff067248 */ /* 0x000fe40007fe0100 */
[----:B------:R-:W-:Y:S02]  /*0f30*/  CS2R R186, SRZ ;  /* 0x0000000000ba7805 */ /* 0x000fe4000001ff00 */
[----:B------:R-:W-:-:S02]  /*0f40*/  CS2R R188, SRZ ;  /* 0x0000000000bc7805 */ /* 0x000fc4000001ff00 */
[----:B------:R-:W-:Y:S02]  /*0f50*/  CS2R R190, SRZ ;  /* 0x0000000000be7805 */ /* 0x000fe4000001ff00 */
[----:B------:R-:W-:Y:S02]  /*0f60*/  ISETP.GT.AND P2, PT, R237, R6, PT ;  /* 0x00000006ed00720c */ /* 0x000fe40003f44270 */
        /* <DEDUP_REMOVED lines=63> */
[----:B------:R-:W-:Y:S01]  /*1360*/  CS2R R134, SRZ ;  /* 0x0000000000867805 */ /* 0x000fe2000001ff00 */
[----:B------:R-:W-:Y:S06]  /*1370*/  @!P2 BRA `(.L_x_1002) ;  /* 0x0000007c0064a947 */ /* 0x000fec0003800000 */
[----:B------:R-:W1:Y:S01]  /*1380*/  S2R R8, SR_CgaCtaId ;  /* 0x0000000000087919 */ /* 0x000e620000008800 */
[----:B------:R-:W-:Y:S01]  /*1390*/  VIADD R21, R21, 0xffffff80 ;  /* 0xffffff8015157836 */ /* 0x000fe20000000000 */
[----:B------:R-:W-:Y:S02]  /*13a0*/  MOV R17, 0x400 ;  /* 0x0000040000117802 */ /* 0x000fe40000000f00 */
[----:B------:R-:W-:Y:S02]  /*13b0*/  SHF.L.U32 R16, RZ, 0x1f, RZ ;  /* 0x0000001fff107819 */ /* 0x000fe400000006ff */
[----:B------:R-:W-:-:S04]  /*13c0*/  SHF.R.S32.HI R4, RZ, 0x1f, R21 ;  /* 0x0000001fff047819 */ /* 0x000fc80000011415 */
[CC--:B------:R-:W-:Y:S02]  /*13d0*/  LEA.HI R5, R4.reuse, R21.reuse, RZ, 0x7 ;  /* 0x0000001504057211 */ /* 0x0c0fe400078f38ff */
[CC--:B------:R-:W-:Y:S02]  /*13e0*/  LEA.HI R10, R4.reuse, R21.reuse, RZ, 0x5 ;  /* 0x00000015040a7211 */ /* 0x0c0fe400078f28ff */
[----:B------:R-:W-:Y:S02]  /*13f0*/  SHF.R.S32.HI R7, RZ, 0x7, R5 ;  /* 0x00000007ff077819 */ /* 0x000fe40000011405 */
[----:B------:R-:W-:Y:S02]  /*1400*/  LEA.HI R13, R4, R21, RZ, 0x4 ;  /* 0x00000015040d7211 */ /* 0x000fe400078f20ff */
[--C-:B------:R-:W-:Y:S02]  /*1410*/  SHF.R.S32.HI R12, RZ, 0x5, R10.reuse ;  /* 0x00000005ff0c7819 */ /* 0x100fe4000001140a */
[----:B------:R-:W-:-:S02]  /*1420*/  SHF.R.S32.HI R11, RZ, 0x1f, R10 ;  /* 0x0000001fff0b7819 */ /* 0x000fc4000001140a */
[----:B------:R-:W-:Y:S02]  /*1430*/  LOP3.LUT R4, R5, 0xffffff80, RZ, 0xc0, !PT ;  /* 0xffffff8005047812 */ /* 0x000fe400078ec0ff */
[----:B------:R-:W-:Y:S02]  /*1440*/  LEA.HI R11, R11, R12, RZ, 0x2 ;  /* 0x0000000c0b0b7211 */ /* 0x000fe400078f10ff */
[----:B------:R-:W-:Y:S01]  /*1450*/  LOP3.LUT R14, R13, 0xffffff0, RZ, 0xc0, !PT ;  /* 0x0ffffff00d0e7812 */ /* 0x000fe200078ec0ff */
[----:B------:R-:W-:Y:S01]  /*1460*/  IMAD.IADD R10, R21, 0x1, -R4 ;  /* 0x00000001150a7824 */ /* 0x000fe200078e0a04 */
[----:B------:R-:W-:Y:S02]  /*1470*/  LOP3.LUT R13, R11, 0xfffffc, RZ, 0xc0, !PT ;  /* 0x00fffffc0b0d7812 */ /* 0x000fe400078ec0ff */
[----:B------:R-:W-:Y:S01]  /*1480*/  LEA.HI R15, R7, R7, RZ, 0x1 ;  /* 0x00000007070f7211 */ /* 0x000fe200078f08ff */
[----:B------:R-:W-:Y:S01]  /*1490*/  IMAD.IADD R14, R21, 0x1, -R14 ;  /* 0x00000001150e7824 */ /* 0x000fe200078e0a0e */
[----:B-1----:R-:W-:Y:S01]  /*14a0*/  LEA R17, R8, R17, 0x18 ;  /* 0x0000001108117211 */ /* 0x002fe200078ec0ff */
[----:B------:R-:W-:Y:S01]  /*14b0*/  IMAD.IADD R13, R12, 0x1, -R13 ;  /* 0x000000010c0d7824 */ /* 0x000fe200078e0a0d */
[----:B------:R-:W1:Y:S01]  /*14c0*/  SHFL.IDX PT, R8, R7, RZ, 0x1f ;  /* 0x00001fff07087589 */ /* 0x000e6200000e0000 */
[----:B------:R-:W-:Y:S01]  /*14d0*/  SHF.R.S32.HI R11, RZ, 0x1f, R10 ;  /* 0x0000001fff0b7819 */ /* 0x000fe2000001140a */
[----:B------:R-:W2:Y:S01]  /*14e0*/  SYNCS.PHASECHK.TRANS64.TRYWAIT P0, [R17+URZ+0x31800], R16 ;  /* 0x03180010110075a7 */ /* 0x000ea2000800017f */
[----:B------:R-:W-:Y:S01]  /*14f0*/  LOP3.LUT R12, R15, 0x1ffffffe, RZ, 0xc0, !PT ;  /* 0x1ffffffe0f0c7812 */ /* 0x000fe200078ec0ff */
[----:B------:R-:W-:-:S02]  /*1500*/  IMAD R14, R7, 0x40, R14 ;  /* 0x00000040070e7824 */ /* 0x000fc400078e020e */
[C---:B------:R-:W-:Y:S02]  /*1510*/  IMAD R15, R7.reuse, 0x800, R10 ;  /* 0x00000800070f7824 */ /* 0x040fe400078e020a */
[----:B------:R-:W-:Y:S01]  /*1520*/  IMAD.IADD R12, R7, 0x1, -R12 ;  /* 0x00000001070c7824 */ /* 0x000fe200078e0a0c */
[----:B-1----:R-:W-:-:S04]  /*1530*/  LEA.HI R4, R8, R8, RZ, 0x1 ;  /* 0x0000000808047211 */ /* 0x002fc800078f08ff */
[----:B------:R-:W-:-:S05]  /*1540*/  LOP3.LUT R5, R4, 0xfffffffe, RZ, 0xc0, !PT ;  /* 0xfffffffe04057812 */ /* 0x000fca00078ec0ff */
[----:B------:R-:W-:Y:S01]  /*1550*/  IMAD.IADD R4, R8, 0x1, -R5 ;  /* 0x0000000108047824 */ /* 0x000fe200078e0a05 */
[----:B------:R-:W-:-:S04]  /*1560*/  LEA.HI R5, R11, R10, RZ, 0x2 ;  /* 0x0000000a0b057211 */ /* 0x000fc800078f10ff */
[--C-:B------:R-:W-:Y:S02]  /*1570*/  SHF.R.S32.HI R7, RZ, 0x2, R5.reuse ;  /* 0x00000002ff077819 */ /* 0x100fe40000011405 */
[----:B------:R-:W-:Y:S01]  /*1580*/  SHF.R.S32.HI R8, RZ, 0x1f, R5 ;  /* 0x0000001fff087819 */ /* 0x000fe20000011405 */
[----:B--2---:R-:W-:Y:S06]  /*1590*/  @P0 BRA `(.L_x_1003) ;  /* 0x0000000000080947 */ /* 0x004fec0003800000 */
[----:B------:R-:W1:Y:S02]  /*15a0*/  SYNCS.PHASECHK.TRANS64.TRYWAIT P0, [R17+URZ+0x31800], R16 ;  /* 0x03180010110075a7 */ /* 0x000e64000800017f */
[----:B-1----:R-:W-:Y:S05]  /*15b0*/  @!P0 BRA `(.L_x_1004) ;  /* 0x000000a800848947 */ /* 0x002fea0003800000 */
.L_x_1003:
[----:B------:R-:W2:Y:S04]  /*15c0*/  LDL R20, [R1+0xc] ;  /* 0x00000c0001147983 */ /* 0x000ea80000100800 */
[----:B------:R-:W3:Y:S04]  /*15d0*/  LDL R19, [R1+0x8] ;  /* 0x0000080001137983 */ /* 0x000ee80000100800 */
[----:B------:R-:W4:Y:S04]  /*15e0*/  LDL R18, [R1+0x14] ;  /* 0x0000140001127983 */ /* 0x000f280000100800 */
[----:B------:R-:W5:Y:S01]  /*15f0*/  LDL R21, [R1+0x10] ;  /* 0x0000100001157983 */ /* 0x000f620000100800 */
[----:B------:R-:W-:Y:S01]  /*1600*/  LEA.HI R8, R8, R7, RZ, 0x3 ;  /* 0x0000000708087211 */ /* 0x000fe200078f18ff */
[----:B------:R-:W-:Y:S01]  /*1610*/  IMAD R14, R13, 0x10, R14 ;  /* 0x000000100d0e7824 */ /* 0x000fe200078e020e */
[----:B------:R-:W-:Y:S01]  /*1620*/  LOP3.LUT R5, R5, 0x7ffffffc, RZ, 0xc0, !PT ;  /* 0x7ffffffc05057812 */ /* 0x000fe200078ec0ff */
[----:B------:R-:W-:Y:S01]  /*1630*/  ULDC.64 UR4, c[0x0][0x2d8] ;  /* 0x0000b60000047ab9 */ /* 0x000fe20000000a00 */
[----:B------:R-:W-:Y:S01]  /*1640*/  LOP3.LUT R8, R8, 0xfffffff8, RZ, 0xc0, !PT ;  /* 0xfffffff808087812 */ /* 0x000fe200078ec0ff */
[----:B------:R-:W-:Y:S01]  /*1650*/  IMAD.SHL.U32 R13, R15, 0x4, RZ ;  /* 0x000000040f0d7824 */ /* 0x000fe200078e00ff */
[----:B------:R-:W-:Y:S01]  /*1660*/  LEA.HI R11, R11, R10, RZ, 0x5 ;  /* 0x0000000a0b0b7211 */ /* 0x000fe200078f28ff */
[----:B------:R-:W-:Y:S01]  /*1670*/  IMAD.IADD R5, R10, 0x1, -R5 ;  /* 0x000000010a057824 */ /* 0x000fe200078e0a05 */
[----:B------:R-:W-:Y:S01]  /*1680*/  CS2R R214, SRZ ;  /* 0x0000000000d67805 */ /* 0x000fe2000001ff00 */
[----:B------:R-:W-:Y:S01]  /*1690*/  IMAD.IADD R8, R7, 0x1, -R8 ;  /* 0x0000000107087824 */ /* 0x000fe200078e0a08 */
[----:B------:R-:W-:Y:S01]  /*16a0*/  IADD3 R2, P0, R13, R2, RZ ;  /* 0x000000020d027210 */ /* 0x000fe20007f1e0ff */
[----:B------:R-:W-:Y:S01]  /*16b0*/  IMAD R12, R12, 0x4, R5 ;  /* 0x000000040c0c7824 */ /* 0x000fe200078e0205 */
[----:B------:R-:W-:-:S02]  /*16c0*/  SHF.R.S32.HI R11, RZ, 0x5, R11 ;  /* 0x00000005ff0b7819 */ /* 0x000fc4000001140b */
[----:B------:R-:W-:Y:S02]  /*16d0*/  CS2R R212, SRZ ;  /* 0x0000000000d47805 */ /* 0x000fe4000001ff00 */
[----:B------:R-:W-:Y:S01]  /*16e0*/  LEA.HI.X.SX32 R3, R13, R3, 0x1, P0 ;  /* 0x000000030d037211 */ /* 0x000fe200000f0eff */
[----:B------:R-:W-:Y:S01]  /*16f0*/  IMAD.SHL.U32 R228, R12, 0x2, RZ ;  /* 0x000000020ce47824 */ /* 0x000fe200078e00ff */
        /* <DEDUP_REMOVED lines=78> */
[----:B------:R-:W-:Y:S01]  /*1be0*/  ULDC UR61, c[0x0][0x75c] ;  /* 0x0001d700003d7ab9 */ /* 0x000fe20000000800 */
[----:B------:R-:W-:Y:S01]  /*1bf0*/  UMOV UR60, URZ ;  /* 0x0000003f003c7c82 */ /* 0x000fe20008000000 */
[----:B--2---:R-:W-:-:S05]  /*1c00*/  SHF.R.S32.HI R7, RZ, 0x1f, R20 ;  /* 0x0000001fff077819 */ /* 0x004fca0000011414 */
[----:B------:R-:W-:Y:S01]  /*1c10*/  IMAD R5, R7, UR4, RZ ;  /* 0x0000000407057c24 */ /* 0x000fe2000f8e02ff */
[----:B---3--:R-:W-:Y:S02]  /*1c20*/  SHF.R.S32.HI R7, RZ, 0x1f, R19 ;  /* 0x0000001fff077819 */ /* 0x008fe40000011413 */
[----:B----4-:R-:W-:Y:S01]  /*1c30*/  R2UR UR6, R18 ;  /* 0x00000000120672ca */ /* 0x010fe200000e0000 */
[----:B------:R-:W-:Y:S01]  /*1c40*/  IMAD R18, R11, 0x10, R8 ;  /* 0x000000100b127824 */ /* 0x000fe200078e0208 */
[----:B------:R-:W-:Y:S01]  /*1c50*/  SEL R7, R7, RZ, !P1 ;  /* 0x000000ff07077207 */ /* 0x000fe20004800000 */
[----:B-----5:R-:W-:Y:S02]  /*1c60*/  IMAD R9, R21, -0x50, R9 ;  /* 0xffffffb015097824 */ /* 0x020fe400078e0209 */
[----:B------:R-:W-:Y:S01]  /*1c70*/  IMAD.WIDE.U32 R2, R20, UR4, R2 ;  /* 0x0000000414027c25 */ /* 0x000fe2000f8e0002 */
[----:B------:R-:W-:-:S03]  /*1c80*/  SEL R231, R19, RZ, !P1 ;  /* 0x000000ff13e77207 */ /* 0x000fc60004800000 */
[----:B------:R-:W-:Y:S01]  /*1c90*/  IMAD R11, R20, UR5, R5 ;  /* 0x00000005140b7c24 */ /* 0x000fe2000f8e0205 */
[----:B------:R-:W-:Y:S01]  /*1ca0*/  IADD3 R5, -R0, 0x1, R9 ;  /* 0x0000000100057810 */ /* 0x000fe20007ffe109 */
[----:B------:R-:W-:Y:S02]  /*1cb0*/  ULDC.64 UR4, c[0x0][0x2e0] ;  /* 0x0000b80000047ab9 */ /* 0x000fe40000000a00 */
[----:B------:R-:W-:Y:S02]  /*1cc0*/  IMAD R0, R7, UR4, RZ ;  /* 0x0000000407007c24 */ /* 0x000fe4000f8e02ff */
[----:B------:R-:W-:Y:S02]  /*1cd0*/  IMAD.IADD R3, R3, 0x1, R11 ;  /* 0x0000000103037824 */ /* 0x000fe400078e020b */
[--C-:B------:R-:W-:Y:S02]  /*1ce0*/  IMAD.IADD R229, R9, 0x1, -R228.reuse ;  /* 0x0000000109e57824 */ /* 0x100fe400078e0ae4 */
[----:B------:R-:W-:-:S02]  /*1cf0*/  IMAD.IADD R228, R5, 0x1, -R228 ;  /* 0x0000000105e47824 */ /* 0x000fc400078e0ae4 */
[C---:B------:R-:W-:Y:S02]  /*1d00*/  IMAD R5, R231.reuse, UR5, R0 ;  /* 0x00000005e7057c24 */ /* 0x040fe4000f8e0200 */
[----:B------:R-:W-:Y:S01]  /*1d10*/  IMAD.WIDE.U32 R230, R231, UR4, R2 ;  /* 0x00000004e7e67c25 */ /* 0x000fe2000f8e0002 */
[----:B------:R-:W-:-:S03]  /*1d20*/  ULOP3.LUT UR4, UR6, 0x1, URZ, 0xfc, !UPT ;  /* 0x0000000106047892 */ /* 0x000fc6000f8efc3f */
[----:B------:R-:W-:-:S03]  /*1d30*/  IMAD.IADD R5, R231, 0x1, R5 ;  /* 0x00000001e7057824 */ /* 0x000fc600078e0205 */
[----:B------:R-:W-:-:S05]  /*1d40*/  IMAD.U32 R0, RZ, RZ, UR4 ;  /* 0x00000004ff007e24 */ /* 0x000fca000f8e00ff */
[----:B------:R2:W-:Y:S04]  /*1d50*/  STL [R1+0x4], R0 ;  /* 0x0000040001007387 */ /* 0x0005e80000100800 */
[----:B------:R3:W-:Y:S01]  /*1d60*/  STL [R1], R5 ;  /* 0x0000000501007387 */ /* 0x0007e20000100800 */
[----:B------:R-:W-:Y:S02]  /*1d70*/  IMAD.MOV.U32 R3, RZ, RZ, R6 ;  /* 0x000000ffff037224 */ /* 0x000fe400078e0006 */
[----:B--2---:R-:W-:Y:S02]  /*1d80*/  IMAD.SHL.U32 R0, R14, 0x8, RZ ;  /* 0x000000080e007824 */ /* 0x004fe400078e00ff */
[----:B------:R-:W-:Y:S02]  /*1d90*/  IMAD.MOV.U32 R19, RZ, RZ, RZ ;  /* 0x000000ffff137224 */ /* 0x000fe400078e00ff */
[----:B------:R-:W-:-:S02]  /*1da0*/  IMAD.MOV.U32 R2, RZ, RZ, RZ ;  /* 0x000000ffff027224 */ /* 0x000fc400078e00ff */
[----:B---3--:R-:W-:-:S07]  /*1db0*/  IMAD R0, R0, 0x2, R17 ;  /* 0x0000000200007824 */ /* 0x008fce00078e0211 */
.L_x_1015:
[----:B--2---:R-:W2:Y:S02]  /*1dc0*/  LDL R5, [R1+0x4] ;  /* 0x0000040001057983 */ /* 0x004ea40000100800 */
[----:B--2---:R-:W-:-:S13]  /*1dd0*/  R2UR UR4, R5 ;  /* 0x00000000050472ca */ /* 0x004fda00000e0000 */
[----:B------:R-:W-:-:S06]  /*1de0*/  UISETP.NE.AND UP0, UPT, UR4, 0x3, UPT ;  /* 0x000000030400788c */ /* 0x000fcc000bf05270 */
[----:B------:R-:W-:-:S13]  /*1df0*/  PLOP3.LUT P0, PT, PT, PT, UP0, 0x80, 0x0 ;  /* 0x000000000000781c */ /* 0x000fda0003f0f008 */
[----:B------:R-:W-:Y:S05]  /*1e00*/  @!P0 BRA `(.L_x_1005) ;  /* 0x0000000000048947 */ /* 0x000fea0003800000 */
[----:B------:R-:W-:Y:S01]  /*1e10*/  BPT.TRAP 0x1 ;  /* 0x000000040000795c */ /* 0x000fe20000300000 */
.L_x_1005:
[----:B-1----:R-:W-:Y:S01]  /*1e20*/  IMAD R16, R2, 0x8, R17 ;  /* 0x0000000802107824 */ /* 0x002fe200078e0211 */
[----:B------:R-:W-:-:S04]  /*1e30*/  SHF.L.U32 R9, R19, 0x1f, RZ ;  /* 0x0000001f13097819 */ /* 0x000fc800000006ff */
[----:B------:R1:W2:Y:S01]  /*1e40*/  SYNCS.PHASECHK.TRANS64.TRYWAIT P1, [R16+URZ+0x31810], R9 ;  /* 0x03181009100075a7 */ /* 0x0002a2000802017f */
[----:B------:R-:W-:Y:S05]  /*1e50*/  @!P0 BRA `(.L_x_1006) ;  /* 0x0000000000048947 */ /* 0x000fea0003800000 */
[----:B------:R-:W-:Y:S01]  /*1e60*/  BPT.TRAP 0x1 ;  /* 0x000000040000795c */ /* 0x000fe20000300000 */
.L_x_1006:
        /* <DEDUP_REMOVED lines=11> */
.L_x_1007:
        /* <DEDUP_REMOVED lines=438> */
.L_x_1009:
[----:B------:R-:W-:-:S05]  /*3a80*/  IMAD.U32 R10, RZ, RZ, UR60 ;  /* 0x0000003cff0a7e24 */ /* 0x000fca000f8e00ff */
[----:B------:R-:W-:-:S04]  /*3a90*/  SHF.L.U32 R10, R10, 0x1f, RZ ;  /* 0x0000001f0a0a7819 */ /* 0x000fc800000006ff */
[----:B------:R1:W4:Y:S01]  /*3aa0*/  SYNCS.PHASECHK.TRANS64.TRYWAIT P1, [R17+URZ+0x31830], R10 ;  /* 0x0318300a110075a7 */ /* 0x000322000802017f */
[----:B------:R-:W-:Y:S05]  /*3ab0*/  @!P0 BRA `(.L_x_1010) ;  /* 0x0000000000048947 */ /* 0x000fea0003800000 */
[----:B------:R-:W-:Y:S01]  /*3ac0*/  BPT.TRAP 0x1 ;  /* 0x000000040000795c */ /* 0x000fe20000300000 */
.L_x_1010:
        /* <DEDUP_REMOVED lines=11> */
.L_x_1011:
        /* <DEDUP_REMOVED lines=437> */
[----:B------:R-:W-:Y:S02]  /*56d0*/  IMAD R29, R3, 0x40, R18 ;  /* 0x00000040031d7824 */ /* 0x000fe400078e0212 */
[----:B------:R-:W-:Y:S01]  /*56e0*/  FMUL.FTZ R11, R27, UR61 ;  /* 0x0000003d1b0b7c20 */ /* 0x000fe20008410000 */
[----:B------:R-:W1:Y:S01]  /*56f0*/  MUFU.TANH R8, R8 ;  /* 0x0000000800087308 */ /* 0x000e620000002400 */
[----:B------:R-:W-:Y:S01]  /*5700*/  FMUL.FTZ R20, R32, UR61 ;  /* 0x0000003d20147c20 */ /* 0x000fe20008410000 */
[----:B------:R-:W-:Y:S01]  /*5710*/  FMUL.FTZ R21, R33, UR61 ;  /* 0x0000003d21157c20 */ /* 0x000fe20008410000 */
[----:B------:R-:W-:Y:S01]  /*5720*/  VIADDMNMX R27, R29, R228, R229, PT ;  /* 0x000000e41d1b7246 */ /* 0x000fe200038001e5 */
[----:B------:R-:W-:Y:S01]  /*5730*/  FMUL.FTZ R24, R36, UR61 ;  /* 0x0000003d24187c20 */ /* 0x000fe20008410000 */
[----:B------:R-:W-:Y:S01]  /*5740*/  FMUL.FTZ R25, R37, UR61 ;  /* 0x0000003d25197c20 */ /* 0x000fe20008410000 */
[----:B------:R-:W-:Y:S01]  /*5750*/  FMUL.FTZ R10, R26, UR61 ;  /* 0x0000003d1a0a7c20 */ /* 0x000fe20008410000 */
[C---:B------:R-:W-:Y:S01]  /*5760*/  ISETP.GT.AND P6, PT, R27.reuse, RZ, PT ;  /* 0x000000ff1b00720c */ /* 0x040fe20003fc4270 */
[----:B------:R-:W4:Y:S01]  /*5770*/  MUFU.TANH R9, R9 ;  /* 0x0000000900097308 */ /* 0x000f220000002400 */
[C---:B------:R-:W-:Y:S01]  /*5780*/  ISETP.GT.AND P1, PT, R27.reuse, 0x1, PT ;  /* 0x000000011b00780c */ /* 0x040fe20003f24270 */
[----:B------:R-:W-:Y:S01]  /*5790*/  FMUL.FTZ R14, R30, UR61 ;  /* 0x0000003d1e0e7c20 */ /* 0x000fe20008410000 */
[----:B------:R-:W-:Y:S01]  /*57a0*/  ISETP.GT.AND P2, PT, R27, 0x10, PT ;  /* 0x000000101b00780c */ /* 0x000fe20003f44270 */
[----:B------:R-:W-:Y:S01]  /*57b0*/  FMUL.FTZ R15, R31, UR61 ;  /* 0x0000003d1f0f7c20 */ /* 0x000fe20008410000 */
[C---:B------:R-:W-:Y:S01]  /*57c0*/  ISETP.GT.AND P3, PT, R27.reuse, 0x11, PT ;  /* 0x000000111b00780c */ /* 0x040fe20003f64270 */
[----:B------:R-:W-:Y:S01]  /*57d0*/  FMUL.FTZ R26, R40, UR61 ;  /* 0x0000003d281a7c20 */ /* 0x000fe20008410000 */
[C---:B------:R-:W-:Y:S01]  /*57e0*/  ISETP.GT.AND P4, PT, R27.reuse, 0x20, PT ;  /* 0x000000201b00780c */ /* 0x040fe20003f84270 */
[----:B------:R-:W5:Y:S01]  /*57f0*/  MUFU.TANH R12, R12 ;  /* 0x0000000c000c7308 */ /* 0x000f620000002400 */
[----:B-1----:R-:W-:Y:S01]  /*5800*/  FSEL R235, R8, -INF , P6 ;  /* 0xff80000008eb7808 */ /* 0x002fe20003000000 */
[----:B------:R-:W-:Y:S01]  /*5810*/  FMUL.FTZ R22, R34, UR61 ;  /* 0x0000003d22167c20 */ /* 0x000fe20008410000 */
[----:B------:R-:W-:Y:S01]  /*5820*/  ISETP.GT.AND P5, PT, R27, 0x21, PT ;  /* 0x000000211b00780c */ /* 0x000fe20003fa4270 */
[----:B------:R-:W-:Y:S01]  /*5830*/  FMUL.FTZ R23, R35, UR61 ;  /* 0x0000003d23177c20 */ /* 0x000fe20008410000 */
[----:B------:R-:W-:Y:S01]  /*5840*/  ISETP.GT.AND P6, PT, R27, 0x30, PT ;  /* 0x000000301b00780c */ /* 0x000fe20003fc4270 */
[----:B------:R-:W-:Y:S01]  /*5850*/  FMUL.FTZ R28, R38, UR61 ;  /* 0x0000003d261c7c20 */ /* 0x000fe20008410000 */
[----:B------:R-:W-:Y:S01]  /*5860*/  IADD3 R34, R228, 0x8, R29 ;  /* 0x00000008e4227810 */ /* 0x000fe20007ffe01d */
[----:B------:R-:W1:Y:S01]  /*5870*/  MUFU.TANH R13, R13 ;  /* 0x0000000d000d7308 */ /* 0x000e620000002400 */
[----:B----4-:R-:W-:Y:S01]  /*5880*/  FSEL R233, R9, -INF , P1 ;  /* 0xff80000009e97808 */ /* 0x010fe20000800000 */
[----:B------:R-:W-:Y:S01]  /*5890*/  FMUL.FTZ R29, R39, UR61 ;  /* 0x0000003d271d7c20 */ /* 0x000fe20008410000 */
[----:B------:R-:W-:Y:S01]  /*58a0*/  ISETP.GT.AND P1, PT, R27, 0x31, PT ;  /* 0x000000311b00780c */ /* 0x000fe20003f24270 */
[----:B------:R-:W-:Y:S01]  /*58b0*/  FMUL.FTZ R30, R42, UR61 ;  /* 0x0000003d2a1e7c20 */ /* 0x000fe20008410000 */
[----:B------:R-:W-:Y:S01]  /*58c0*/  VIMNMX R34, R229, R34, PT ;  /* 0x00000022e5227248 */ /* 0x000fe20003fe0100 */
[--C-:B--2---:R-:W-:Y:S01]  /*58d0*/  FFMA.FTZ R235, R235, UR4, -R7.reuse ;  /* 0x00000004ebeb7c23 */ /* 0x104fe20008010807 */
[----:B------:R-:W-:Y:S01]  /*58e0*/  FFMA.FTZ R233, R233, UR4, -R7 ;  /* 0x00000004e9e97c23 */ /* 0x000fe20008010807 */
[----:B------:R-:W2:Y:S01]  /*58f0*/  MUFU.TANH R20, R20 ;  /* 0x0000001400147308 */ /* 0x000ea20000002400 */
[C---:B-----5:R-:W-:Y:S01]  /*5900*/  FSEL R232, R12.reuse, -INF , P2 ;  /* 0xff8000000ce87808 */ /* 0x060fe20001000000 */
[----:B------:R-:W-:Y:S01]  /*5910*/  FFMA.FTZ R9, -R9, R9, 1 ;  /* 0x3f80000009097423 */ /* 0x000fe20000010109 */
[----:B------:R-:W-:Y:S01]  /*5920*/  ISETP.GT.AND P2, PT, R27, 0x40, PT ;  /* 0x000000401b00780c */ /* 0x000fe20003f44270 */
[----:B------:R-:W-:-:S02]  /*5930*/  FFMA.FTZ R12, -R12, R12, 1 ;  /* 0x3f8000000c0c7423 */ /* 0x000fc4000001010c */
[--C-:B------:R-:W-:Y:S02]  /*5940*/  FFMA.FTZ R232, R232, UR4, -R7.reuse ;  /* 0x00000004e8e87c23 */ /* 0x100fe40008010807 */
[----:B------:R-:W4:Y:S01]  /*5950*/  MUFU.TANH R21, R21 ;  /* 0x0000001500157308 */ /* 0x000f220000002400 */
[----:B-1----:R-:W-:Y:S02]  /*5960*/  FSEL R227, R13, -INF , P3 ;  /* 0xff8000000de37808 */ /* 0x002fe40001800000 */
[----:B------:R-:W-:Y:S01]  /*5970*/  ISETP.GT.AND P3, PT, R27, 0x41, PT ;  /* 0x000000411b00780c */ /* 0x000fe20003f64270 */
[----:B------:R-:W-:Y:S02]  /*5980*/  FMUL.FTZ R27, R41, UR61 ;  /* 0x0000003d291b7c20 */ /* 0x000fe40008410000 */
[----:B------:R-:W-:Y:S02]  /*5990*/  FFMA.FTZ R227, R227, UR4, -R7 ;  /* 0x00000004e3e37c23 */ /* 0x000fe40008010807 */
[----:B------:R-:W1:Y:S01]  /*59a0*/  MUFU.TANH R24, R24 ;  /* 0x0000001800187308 */ /* 0x000e620000002400 */
[----:B--2---:R-:W-:-:S02]  /*59b0*/  FSEL R224, R20, -INF , P4 ;  /* 0xff80000014e07808 */ /* 0x004fc40002000000 */
[----:B------:R-:W-:-:S03]  /*59c0*/  ISETP.GT.AND P4, PT, R34, RZ, PT ;  /* 0x000000ff2200720c */ /* 0x000fc60003f84270 */
[----:B------:R-:W-:Y:S02]  /*59d0*/  FFMA.FTZ R224, R224, UR4, -R7 ;  /* 0x00000004e0e07c23 */ /* 0x000fe40008010807 */
[----:B------:R-:W2:Y:S01]  /*59e0*/  MUFU.TANH R25, R25 ;  /* 0x0000001900197308 */ /* 0x000ea20000002400 */
[----:B----4-:R-:W-:Y:S02]  /*59f0*/  FSEL R41, R21, -INF , P5 ;  /* 0xff80000015297808 */ /* 0x010fe40002800000 */
[----:B------:R-:W-:-:S03]  /*5a00*/  ISETP.GT.AND P5, PT, R34, 0x1, PT ;  /* 0x000000012200780c */ /* 0x000fc60003fa4270 */
[----:B------:R-:W-:Y:S02]  /*5a10*/  FFMA.FTZ R41, R41, UR4, -R7 ;  /* 0x0000000429297c23 */ /* 0x000fe40008010807 */
[----:B------:R-:W4:Y:S01]  /*5a20*/  MUFU.TANH R10, R10 ;  /* 0x0000000a000a7308 */ /* 0x000f220000002400 */
[----:B-1----:R-:W-:Y:S02]  /*5a30*/  FSEL R32, R24, -INF , P6 ;  /* 0xff80000018207808 */ /* 0x002fe40003000000 */
[----:B------:R-:W-:-:S03]  /*5a40*/  ISETP.GT.AND P6, PT, R34, 0x10, PT ;  /* 0x000000102200780c */ /* 0x000fc60003fc4270 */
[----:B------:R-:W-:Y:S02]  /*5a50*/  FFMA.FTZ R32, R32, UR4, -R7 ;  /* 0x0000000420207c23 */ /* 0x000fe40008010807 */
[----:B------:R-:W1:Y:S01]  /*5a60*/  MUFU.TANH R11, R11 ;  /* 0x0000000b000b7308 */ /* 0x000e620000002400 */
[----:B--2---:R-:W-:Y:S02]  /*5a70*/  FSEL R31, R25, -INF , P1 ;  /* 0xff800000191f7808 */ /* 0x004fe40000800000 */
[----:B------:R-:W-:-:S03]  /*5a80*/  ISETP.GT.AND P1, PT, R34, 0x11, PT ;  /* 0x000000112200780c */ /* 0x000fc60003f24270 */
[----:B------:R-:W-:Y:S02]  /*5a90*/  FFMA.FTZ R31, R31, UR4, -R7 ;  /* 0x000000041f1f7c23 */ /* 0x000fe40008010807 */
[----:B------:R-:W2:Y:S01]  /*5aa0*/  MUFU.TANH R14, R14 ;  /* 0x0000000e000e7308 */ /* 0x000ea20000002400 */
[----:B----4-:R-:W-:Y:S02]  /*5ab0*/  FSEL R37, R10, -INF , P4 ;  /* 0xff8000000a257808 */ /* 0x010fe40002000000 */
[----:B------:R-:W-:-:S05]  /*5ac0*/  ISETP.GT.AND P4, PT, R34, 0x30, PT ;  /* 0x000000302200780c */ /* 0x000fca0003f84270 */
[----:B------:R-:W4:Y:S01]  /*5ad0*/  MUFU.TANH R15, R15 ;  /* 0x0000000f000f7308 */ /* 0x000f220000002400 */
[----:B-1----:R-:W-:Y:S02]  /*5ae0*/  FSEL R234, R11, -INF , P5 ;  /* 0xff8000000bea7808 */ /* 0x002fe40002800000 */
[----:B------:R-:W-:-:S03]  /*5af0*/  ISETP.GT.AND P5, PT, R34, 0x31, PT ;  /* 0x000000312200780c */ /* 0x000fc60003fa4270 */
[----:B---3--:R-:W-:Y:S02]  /*5b00*/  FFMA.FTZ R234, R234, UR4, -R6 ;  /* 0x00000004eaea7c23 */ /* 0x008fe40008010806 */
[----:B------:R-:W1:Y:S01]  /*5b10*/  MUFU.TANH R26, R26 ;  /* 0x0000001a001a7308 */ /* 0x000e620000002400 */
[----:B--2---:R-:W-:Y:S02]  /*5b20*/  FSEL R35, R14, -INF , P6 ;  /* 0xff8000000e237808 */ /* 0x004fe40003000000 */
[----:B------:R-:W-:-:S03]  /*5b30*/  ISETP.GT.AND P6, PT, R34, 0x40, PT ;  /* 0x000000402200780c */ /* 0x000fc60003fc4270 */
[----:B------:R-:W-:Y:S02]  /*5b40*/  FFMA.FTZ R35, R35, UR4, -R6 ;  /* 0x0000000423237c23 */ /* 0x000fe40008010806 */
[----:B------:R-:W2:Y:S01]  /*5b50*/  MUFU.TANH R27, R27 ;  /* 0x0000001b001b7308 */ /* 0x000ea20000002400 */
[----:B----4-:R-:W-:Y:S02]  /*5b60*/  FSEL R36, R15, -INF , P1 ;  /* 0xff8000000f247808 */ /* 0x010fe40000800000 */
[----:B------:R-:W-:-:S05]  /*5b70*/  ISETP.GT.AND P1, PT, R34, 0x41, PT ;  /* 0x000000412200780c */ /* 0x000fca0003f24270 */
[----:B------:R-:W3:Y:S01]  /*5b80*/  MUFU.TANH R22, R22 ;  /* 0x0000001600167308 */ /* 0x000ee20000002400 */
[----:B-1----:R-:W-:Y:S02]  /*5b90*/  FSEL R33, R26, -INF , P2 ;  /* 0xff8000001a217808 */ /* 0x002fe40001000000 */
[----:B------:R-:W-:-:S03]  /*5ba0*/  ISETP.GT.AND P2, PT, R34, 0x20, PT ;  /* 0x000000202200780c */ /* 0x000fc60003f44270 */
[--C-:B------:R-:W-:Y:S02]  /*5bb0*/  FFMA.FTZ R33, R33, UR4, -R7.reuse ;  /* 0x0000000421217c23 */ /* 0x100fe40008010807 */
[----:B------:R-:W1:Y:S01]  /*5bc0*/  MUFU.TANH R23, R23 ;  /* 0x0000001700177308 */ /* 0x000e620000002400 */
[----:B--2---:R-:W-:Y:S02]  /*5bd0*/  FSEL R39, R27, -INF , P3 ;  /* 0xff8000001b277808 */ /* 0x004fe40001800000 */
[----:B------:R-:W-:Y:S01]  /*5be0*/  ISETP.GT.AND P3, PT, R34, 0x21, PT ;  /* 0x000000212200780c */ /* 0x000fe20003f64270 */
[----:B------:R-:W-:Y:S01]  /*5bf0*/  FMUL.FTZ R34, R43, UR61 ;  /* 0x0000003d2b227c20 */ /* 0x000fe20008410000 */
[--C-:B------:R-:W-:Y:S01]  /*5c00*/  FFMA.FTZ R43, R36, UR4, -R6.reuse ;  /* 0x00000004242b7c23 */ /* 0x100fe20008010806 */
[----:B------:R-:W-:Y:S01]  /*5c10*/  FFMA.FTZ R39, R39, UR4, -R7 ;  /* 0x0000000427277c23 */ /* 0x000fe20008010807 */
[----:B------:R-:W-:Y:S01]  /*5c20*/  FFMA.FTZ R7, R37, UR4, -R6 ;  /* 0x0000000425077c23 */ /* 0x000fe20008010806 */
[----:B------:R-:W2:Y:S01]  /*5c30*/  MUFU.TANH R28, R28 ;  /* 0x0000001c001c7308 */ /* 0x000ea20000002400 */
[----:B---3--:R-:W-:-:S05]  /*5c40*/  FSEL R38, R22, -INF , P2 ;  /* 0xff80000016267808 */ /* 0x008fca0001000000 */
[----:B------:R-:W-:Y:S02]  /*5c50*/  FFMA.FTZ R38, R38, UR4, -R6 ;  /* 0x0000000426267c23 */ /* 0x000fe40008010806 */
        /* <DEDUP_REMOVED lines=9> */
[----:B------:R-:W3:Y:S01]  /*5cf0*/  MUFU.EX2 R235, R235 ;  /* 0x000000eb00eb7308 */ /* 0x000ee20000000800 */
[----:B-1----:R-:W-:-:S05]  /*5d00*/  FSEL R36, R30, -INF , P6 ;  /* 0xff8000001e247808 */ /* 0x002fca0003000000 */
[----:B------:R-:W-:Y:S02]  /*5d10*/  FFMA.FTZ R36, R36, UR4, -R6 ;  /* 0x0000000424247c23 */ /* 0x000fe40008010806 */
[----:B------:R-:W-:Y:S01]  /*5d20*/  MUFU.EX2 R233, R233 ;  /* 0x000000e900e97308 */ /* 0x000fe20000000800 */
[----:B--2---:R-:W-:-:S05]  /*5d30*/  FSEL R226, R34, -INF , P1 ;  /* 0xff80000022e27808 */ /* 0x004fca0000800000 */
[----:B------:R-:W-:Y:S01]  /*5d40*/  FFMA.FTZ R226, R226, UR4, -R6 ;  /* 0x00000004e2e27c23 */ /* 0x000fe20008010806 */
[----:B------:R-:W-:Y:S01]  /*5d50*/  IMAD R6, R18, 0x4, R17 ;  /* 0x0000000412067824 */ /* 0x000fe200078e0211 */
[----:B------:R-:W-:Y:S04]  /*5d60*/  MUFU.EX2 R234, R234 ;  /* 0x000000ea00ea7308 */ /* 0x000fe80000000800 */
[----:B------:R-:W1:Y:S04]  /*5d70*/  LDS R225, [R6+0x2c300] ;  /* 0x02c3000006e17984 */ /* 0x000e680000000800 */
[----:B------:R2:W4:Y:S01]  /*5d80*/  LDS R236, [R6+0x2c320] ;  /* 0x02c3200006ec7984 */ /* 0x0005220000000800 */
[----:B------:R-:W-:-:S02]  /*5d90*/  WARPGROUP.DEPBAR.LE gsb0, 0x0 ;  /* 0x00008000000079c5 */ /* 0x000fc40000010000 */
[----:B------:R-:W-:Y:S01]  /*5da0*/  MUFU.EX2 R232, R232 ;  /* 0x000000e800e87308 */ /* 0x000fe20000000800 */
[----:B--2---:R-:W-:-:S07]  /*5db0*/  FFMA.FTZ R6, -R8, R8, 1 ;  /* 0x3f80000008067423 */ /* 0x004fce0000010108 */
[----:B------:R-:W2:Y:S08]  /*5dc0*/  MUFU.EX2 R8, R7 ;  /* 0x0000000700087308 */ /* 0x000eb00000000800 */
[----:B------:R-:W5:Y:S08]  /*5dd0*/  MUFU.EX2 R31, R31 ;  /* 0x0000001f001f7308 */ /* 0x000f700000000800 */
[----:B------:R-:W-:Y:S08]  /*5de0*/  MUFU.EX2 R227, R227 ;  /* 0x000000e300e37308 */ /* 0x000ff00000000800 */
[----:B------:R-:W-:Y:S01]  /*5df0*/  MUFU.EX2 R224, R224 ;  /* 0x000000e000e07308 */ /* 0x000fe20000000800 */
[--C-:B-1----:R-:W-:Y:S01]  /*5e00*/  FADD.FTZ R44, R44, -R225.reuse ;  /* 0x800000e12c2c7221 */ /* 0x102fe20000010000 */
[----:B------:R-:W-:-:S06]  /*5e10*/  FADD.FTZ R45, R45, -R225 ;  /* 0x800000e12d2d7221 */ /* 0x000fcc0000010000 */
[----:B------:R-:W1:Y:S01]  /*5e20*/  MUFU.EX2 R33, R33 ;  /* 0x0000002100217308 */ /* 0x000e620000000800 */
[----:B---3--:R-:W-:Y:S01]  /*5e30*/  FMUL.FTZ R44, R235, R44 ;  /* 0x0000002ceb2c7220 */ /* 0x008fe20000410000 */
[----:B--2---:R-:W-:Y:S01]  /*5e40*/  F2FP.BF16.F32.PACK_AB R7, R234, R8 ;  /* 0x00000008ea07723e */ /* 0x004fe200000010ff */
[----:B------:R-:W-:Y:S01]  /*5e50*/  FMUL.FTZ R45, R233, R45 ;  /* 0x0000002de92d7220 */ /* 0x000fe20000410000 */
[--C-:B------:R-:W-:Y:S01]  /*5e60*/  FADD.FTZ R217, R217, -R225.reuse ;  /* 0x800000e1d9d97221 */ /* 0x100fe20000010000 */
[----:B------:R-:W-:Y:S01]  /*5e70*/  FMUL.FTZ R44, R6, R44 ;  /* 0x0000002c062c7220 */ /* 0x000fe20000410000 */
[----:B------:R-:W-:Y:S01]  /*5e80*/  F2FP.BF16.F32.PACK_AB R6, R233, R235 ;  /* 0x000000ebe906723e */ /* 0x000fe200000010ff */
[----:B------:R-:W-:Y:S01]  /*5e90*/  BAR.SYNC.DEFER_BLOCKING 0x9, 0x100 ;  /* 0x0244000000007b1d */ /* 0x000fe20000010000 */
[----:B------:R-:W-:Y:S01]  /*5ea0*/  FMUL.FTZ R9, R9, R45 ;  /* 0x0000002d09097220 */ /* 0x000fe20000410000 */
[--C-:B------:R-:W-:Y:S01]  /*5eb0*/  FADD.FTZ R45, R52, -R225.reuse ;  /* 0x800000e1342d7221 */ /* 0x100fe20000010000 */
[--C-:B------:R-:W-:Y:S01]  /*5ec0*/  FADD.FTZ R52, R53, -R225.reuse ;  /* 0x800000e135347221 */ /* 0x100fe20000010000 */
[----:B----4-:R-:W-:Y:S01]  /*5ed0*/  FADD.FTZ R53, R46, -R236 ;  /* 0x800000ec2e357221 */ /* 0x010fe20000010000 */
[--C-:B------:R-:W-:Y:S01]  /*5ee0*/  FADD.FTZ R220, R220, -R225.reuse ;  /* 0x800000e1dcdc7221 */ /* 0x100fe20000010000 */
[----:B------:R-:W-:-:S02]  /*5ef0*/  FADD.FTZ R48, R48, -R225 ;  /* 0x800000e130307221 */ /* 0x000fc40000010000 */
[----:B------:R-:W-:Y:S01]  /*5f00*/  FMUL.FTZ R53, R8, R53 ;  /* 0x0000003508357220 */ /* 0x000fe20000410000 */
[----:B------:R-:W-:Y:S01]  /*5f10*/  FFMA.FTZ R8, -R20, R20, 1 ;  /* 0x3f80000014087423 */ /* 0x000fe20000010114 */
[----:B------:R-:W-:Y:S01]  /*5f20*/  FFMA.FTZ R20, -R24, R24, 1 ;  /* 0x3f80000018147423 */ /* 0x000fe20000010118 */
[----:B------:R-:W-:Y:S01]  /*5f30*/  FFMA.FTZ R24, -R26, R26, 1 ;  /* 0x3f8000001a187423 */ /* 0x000fe2000001011a */
[----:B------:R-:W-:Y:S01]  /*5f40*/  FADD.FTZ R221, R221, -R225 ;  /* 0x800000e1dddd7221 */ /* 0x000fe20000010000 */
[----:B------:R-:W-:Y:S01]  /*5f50*/  MUFU.EX2 R35, R35 ;  /* 0x0000002300237308 */ /* 0x000fe20000000800 */
[----:B------:R-:W-:Y:S01]  /*5f60*/  FFMA.FTZ R10, -R10, R10, 1 ;  /* 0x3f8000000a0a7423 */ /* 0x000fe2000001010a */
[--C-:B------:R-:W-:Y:S01]  /*5f70*/  FADD.FTZ R50, R50, -R236.reuse ;  /* 0x800000ec32327221 */ /* 0x100fe20000010000 */
[----:B------:R-:W-:-:S05]  /*5f80*/  FADD.FTZ R51, R51, -R236 ;  /* 0x800000ec33337221 */ /* 0x000fca0000010000 */
[----:B------:R-:W-:Y:S01]  /*5f90*/  MUFU.EX2 R226, R226 ;  /* 0x000000e200e27308 */ /* 0x000fe20000000800 */
[----:B------:R-:W-:-:S07]  /*5fa0*/  FADD.FTZ R55, R55, -R236 ;  /* 0x800000ec37377221 */ /* 0x000fce0000010000 */
[----:B------:R-:W-:Y:S01]  /*5fb0*/  MUFU.EX2 R41, R41 ;  /* 0x0000002900297308 */ /* 0x000fe20000000800 */
[----:B------:R2:W-:Y:S01]  /*5fc0*/  STSM.16.M88.2 [R0+0x2c500], R6 ;  /* 0x02c5000600007844 */ /* 0x0005e20000000100 */
[----:B------:R-:W-:Y:S01]  /*5fd0*/  FMUL.FTZ R48, R232, R48 ;  /* 0x00000030e8307220 */ /* 0x000fe20000410000 */
[----:B-----5:R-:W-:-:S05]  /*5fe0*/  FMUL.FTZ R26, R31, R217 ;  /* 0x000000d91f1a7220 */ /* 0x020fca0000410000 */
[----:B------:R-:W-:Y:S01]  /*5ff0*/  MUFU.EX2 R32, R32 ;  /* 0x0000002000207308 */ /* 0x000fe20000000800 */
[----:B------:R-:W-:-:S07]  /*6000*/  FMUL.FTZ R12, R12, R48 ;  /* 0x000000300c0c7220 */ /* 0x000fce0000410000 */
[----:B------:R-:W-:Y:S01]  /*6010*/  MUFU.EX2 R42, R42 ;  /* 0x0000002a002a7308 */ /* 0x000fe20000000800 */
[--C-:B------:R-:W-:Y:S01]  /*6020*/  FADD.FTZ R54, R54, -R236.reuse ;  /* 0x800000ec36367221 */ /* 0x100fe20000010000 */
[----:B------:R-:W-:Y:S01]  /*6030*/  FFMA.FTZ R23, -R23, R23, 1 ;  /* 0x3f80000017177423 */ /* 0x000fe20000010117 */
[--C-:B------:R-:W-:Y:S01]  /*6040*/  FADD.FTZ R223, R223, -R236.reuse ;  /* 0x800000ecdfdf7221 */ /* 0x100fe20000010000 */
[----:B------:R-:W-:Y:S01]  /*6050*/  FFMA.FTZ R22, -R22, R22, 1 ;  /* 0x3f80000016167423 */ /* 0x000fe20000010116 */
[--C-:B------:R-:W-:Y:S01]  /*6060*/  FADD.FTZ R218, R218, -R236.reuse ;  /* 0x800000ecdada7221 */ /* 0x100fe20000010000 */
[--C-:B------:R-:W-:Y:S01]  /*6070*/  FADD.FTZ R222, R222, -R236.reuse ;  /* 0x800000ecdede7221 */ /* 0x100fe20000010000 */
[--C-:B------:R-:W-:Y:S01]  /*6080*/  FADD.FTZ R219, R219, -R236.reuse ;  /* 0x800000ecdbdb7221 */ /* 0x100fe20000010000 */
[----:B--2---:R-:W2:Y:S01]  /*6090*/  MUFU.EX2 R6, R39 ;  /* 0x0000002700067308 */ /* 0x004ea20000000800 */
[----:B------:R-:W-:Y:S01]  /*60a0*/  FFMA.FTZ R7, -R13, R13, 1 ;  /* 0x3f8000000d077423 */ /* 0x000fe2000001010d */
[----:B------:R-:W-:Y:S01]  /*60b0*/  FFMA.FTZ R13, -R21, R21, 1 ;  /* 0x3f800000150d7423 */ /* 0x000fe20000010115 */
[----:B------:R-:W-:Y:S01]  /*60c0*/  FFMA.FTZ R21, -R25, R25, 1 ;  /* 0x3f80000019157423 */ /* 0x000fe20000010119 */
[----:B-1----:R-:W-:Y:S01]  /*60d0*/  FMUL.FTZ R25, R33, R220 ;  /* 0x000000dc21197220 */ /* 0x002fe20000410000 */
[----:B------:R-:W-:Y:S01]  /*60e0*/  FFMA.FTZ R29, -R29, R29, 1 ;  /* 0x3f8000001d1d7423 */ /* 0x000fe2000001011d */
[----:B------:R-:W-:Y:S01]  /*60f0*/  FADD.FTZ R47, R47, -R236 ;  /* 0x800000ec2f2f7221 */ /* 0x000fe20000010000 */
[----:B------:R-:W-:Y:S01]  /*6100*/  FMUL.FTZ R21, R21, R26 ;  /* 0x0000001a15157220 */ /* 0x000fe20000410000 */
[----:B------:R-:W-:Y:S01]  /*6110*/  FMUL.FTZ R24, R24, R25 ;  /* 0x0000001918187220 */ /* 0x000fe20000410000 */
[----:B------:R-:W-:Y:S01]  /*6120*/  FFMA.FTZ R25, -R27, R27, 1 ;  /* 0x3f8000001b197423 */ /* 0x000fe2000001011b */
[----:B------:R-:W1:Y:S01]  /*6130*/  MUFU.EX2 R46, R43 ;  /* 0x0000002b002e7308 */ /* 0x000e620000000800 */
[----:B------:R-:W-:Y:S01]  /*6140*/  FADD.FTZ R48, R49, -R225 ;  /* 0x800000e131307221 */ /* 0x000fe20000010000 */
[----:B------:R-:W-:Y:S01]  /*6150*/  FFMA.FTZ R28, -R28, R28, 1 ;  /* 0x3f8000001c1c7423 */ /* 0x000fe2000001011c */
[----:B------:R-:W-:Y:S01]  /*6160*/  FFMA.FTZ R30, -R30, R30, 1 ;  /* 0x3f8000001e1e7423 */ /* 0x000fe2000001011e */
[----:B------:R-:W-:Y:S01]  /*6170*/  UMOV UR57, 0x40000040 ;  /* 0x4000004000397882 */ /* 0x000fe20000000000 */
[----:B------:R-:W-:Y:S01]  /*6180*/  UMOV UR59, 0x40 ;  /* 0x00000040003b7882 */ /* 0x000fe20000000000 */
[----:B------:R-:W-:Y:S01]  /*6190*/  UMOV UR15, 0x40 ;  /* 0x00000040000f7882 */ /* 0x000fe20000000000 */
[----:B--2---:R-:W-:Y:S01]  /*61a0*/  FMUL.FTZ R26, R6, R221 ;  /* 0x000000dd061a7220 */ /* 0x004fe20000410000 */
[----:B------:R-:W-:Y:S01]  /*61b0*/  UMOV UR11, 0x40 ;  /* 0x00000040000b7882 */ /* 0x000fe20000000000 */
[----:B------:R-:W-:Y:S01]  /*61c0*/  UMOV UR19, 0x40 ;  /* 0x0000004000137882 */ /* 0x000fe20000000000 */
[----:B------:R-:W-:Y:S01]  /*61d0*/  UMOV UR49, 0x40000040 ;  /* 0x4000004000317882 */ /* 0x000fe20000000000 */
[----:B------:R-:W-:Y:S01]  /*61e0*/  FMUL.FTZ R25, R25, R26 ;  /* 0x0000001a19197220 */ /* 0x000fe20000410000 */
[----:B------:R-:W-:Y:S01]  /*61f0*/  FFMA.FTZ R26, -R14, R14, 1 ;  /* 0x3f8000000e1a7423 */ /* 0x000fe2000001010e */
[----:B------:R-:W-:-:S02]  /*6200*/  VIADD R14, R17, 0x2c500 ;  /* 0x0002c500110e7836 */ /* 0x000fc40000000000 */
[----:B------:R-:W-:Y:S01]  /*6210*/  FMUL.FTZ R48, R227, R48 ;  /* 0x00000030e3307220 */ /* 0x000fe20000410000 */
[----:B------:R-:W-:Y:S01]  /*6220*/  FMUL.FTZ R53, R10, R53 ;  /* 0x000000350a357220 */ /* 0x000fe20000410000 */
[----:B------:R-:W-:Y:S01]  /*6230*/  UMOV UR51, 0x40 ;  /* 0x0000004000337882 */ /* 0x000fe20000000000 */
[----:B------:R-:W-:Y:S01]  /*6240*/  UMOV UR55, 0x40 ;  /* 0x0000004000377882 */ /* 0x000fe20000000000 */
[----:B------:R-:W-:Y:S01]  /*6250*/  SHF.R.U32.HI R14, RZ, 0x4, R14 ;  /* 0x00000004ff0e7819 */ /* 0x000fe2000001160e */
[----:B------:R-:W-:Y:S01]  /*6260*/  FMUL.FTZ R7, R7, R48 ;  /* 0x0000003007077220 */ /* 0x000fe20000410000 */
[----:B------:R2:W3:Y:S01]  /*6270*/  MUFU.EX2 R10, R37 ;  /* 0x00000025000a7308 */ /* 0x0004e20000000800 */
[----:B------:R-:W-:Y:S01]  /*6280*/  FFMA.FTZ R48, -R11, R11, 1 ;  /* 0x3f8000000b307423 */ /* 0x000fe2000001010b */
[----:B------:R-:W-:Y:S01]  /*6290*/  FADD.FTZ R49, R216, -R225 ;  /* 0x800000e1d8317221 */ /* 0x000fe20000010000 */
[----:B------:R-:W-:Y:S01]  /*62a0*/  FMUL.FTZ R11, R35, R50 ;  /* 0x00000032230b7220 */ /* 0x000fe20000410000 */
[----:B------:R-:W-:Y:S01]  /*62b0*/  LOP3.LUT R27, R14, 0x3fff, RZ, 0xc0, !PT ;  /* 0x00003fff0e1b7812 */ /* 0x000fe200078ec0ff */
[----:B-1----:R-:W-:Y:S01]  /*62c0*/  FMUL.FTZ R14, R46, R51 ;  /* 0x000000332e0e7220 */ /* 0x002fe20000410000 */
[----:B------:R-:W-:Y:S01]  /*62d0*/  UMOV UR47, 0x40 ;  /* 0x00000040002f7882 */ /* 0x000fe20000000000 */
[----:B------:R-:W-:Y:S01]  /*62e0*/  UMOV UR29, 0x40000040 ;  /* 0x40000040001d7882 */ /* 0x000fe20000000000 */
[----:B------:R-:W1:Y:S01]  /*62f0*/  MUFU.EX2 R225, R38 ;  /* 0x0000002600e17308 */ /* 0x000e620000000800 */
[----:B--2---:R-:W-:Y:S01]  /*6300*/  FFMA.FTZ R37, -R15, R15, 1 ;  /* 0x3f8000000f257423 */ /* 0x004fe2000001010f */
[----:B------:R-:W-:Y:S01]  /*6310*/  LOP3.LUT R27, R27, 0x80000, RZ, 0xfc, !PT ;  /* 0x000800001b1b7812 */ /* 0x000fe200078efcff */
[----:B------:R-:W-:Y:S01]  /*6320*/  FMUL.FTZ R26, R26, R11 ;  /* 0x0000000b1a1a7220 */ /* 0x000fe20000410000 */
[----:B------:R-:W-:Y:S01]  /*6330*/  UMOV UR31, 0x40 ;  /* 0x00000040001f7882 */ /* 0x000fe20000000000 */
[----:B------:R-:W-:Y:S01]  /*6340*/  FMUL.FTZ R37, R37, R14 ;  /* 0x0000000e25257220 */ /* 0x000fe20000410000 */
[----:B------:R-:W-:Y:S01]  /*6350*/  UMOV UR43, 0x40 ;  /* 0x00000040002b7882 */ /* 0x000fe20000000000 */
[----:B------:R-:W-:Y:S01]  /*6360*/  UMOV UR39, 0x40 ;  /* 0x0000004000277882 */ /* 0x000fe20000000000 */
[----:B------:R-:W2:Y:S01]  /*6370*/  MUFU.EX2 R11, R40 ;  /* 0x00000028000b7308 */ /* 0x000ea20000000800 */
[----:B------:R-:W-:Y:S01]  /*6380*/  VIADD R14, R27, 0x80 ;  /* 0x000000801b0e7836 */ /* 0x000fe20000000000 */
[----:B------:R-:W-:Y:S01]  /*6390*/  UMOV UR35, 0x40 ;  /* 0x0000004000237882 */ /* 0x000fe20000000000 */
[----:B------:R-:W-:Y:S01]  /*63a0*/  UMOV UR27, 0x40 ;  /* 0x00000040001b7882 */ /* 0x000fe20000000000 */
[----:B------:R-:W-:Y:S01]  /*63b0*/  UMOV UR23, 0x40 ;  /* 0x0000004000177882 */ /* 0x000fe20000000000 */
[----:B------:R-:W4:Y:S01]  /*63c0*/  LDL R235, [R1] ;  /* 0x0000000001eb7983 */ /* 0x000f220000100800 */
[----:B------:R-:W-:Y:S01]  /*63d0*/  R2UR UR4, R14 ;  /* 0x000000000e0472ca */ /* 0x000fe200000e0000 */
[----:B---3--:R-:W-:Y:S01]  /*63e0*/  FMUL.FTZ R14, R10, R55 ;  /* 0x000000370a0e7220 */ /* 0x008fe20000410000 */
[----:B------:R3:W5:Y:S01]  /*63f0*/  MUFU.EX2 R15, R36 ;  /* 0x00000024000f7308 */ /* 0x0007620000000800 */
[----:B-1----:R-:W-:Y:S01]  /*6400*/  FMUL.FTZ R39, R225, R54 ;  /* 0x00000036e1277220 */ /* 0x002fe20000410000 */
[----:B------:R-:W-:Y:S01]  /*6410*/  FMUL.FTZ R223, R226, R223 ;  /* 0x000000dfe2df7220 */ /* 0x000fe20000410000 */
[----:B------:R-:W-:Y:S01]  /*6420*/  FMUL.FTZ R23, R23, R14 ;  /* 0x0000000e17177220 */ /* 0x000fe20000410000 */
[----:B------:R-:W-:Y:S01]  /*6430*/  FFMA.FTZ R14, -R34, R34, 1 ;  /* 0x3f800000220e7423 */ /* 0x000fe20000010122 */
[----:B------:R-:W-:Y:S01]  /*6440*/  FMUL.FTZ R45, R224, R45 ;  /* 0x0000002de02d7220 */ /* 0x000fe20000410000 */
[----:B------:R-:W-:Y:S01]  /*6450*/  F2FP.BF16.F32.PACK_AB R232, R227, R232 ;  /* 0x000000e8e3e8723e */ /* 0x000fe200000010ff */
[----:B------:R-:W-:Y:S01]  /*6460*/  FMUL.FTZ R47, R234, R47 ;  /* 0x0000002fea2f7220 */ /* 0x000fe20000410000 */
[----:B------:R-:W-:Y:S01]  /*6470*/  F2FP.BF16.F32.PACK_AB R233, R46, R35 ;  /* 0x000000232ee9723e */ /* 0x000fe200000010ff */
[----:B---3--:R-:W-:Y:S01]  /*6480*/  FMUL.FTZ R36, R22, R39 ;  /* 0x0000002716247220 */ /* 0x008fe20000410000 */
[----:B--2---:R-:W-:Y:S01]  /*6490*/  FMUL.FTZ R39, R11, R218 ;  /* 0x000000da0b277220 */ /* 0x004fe20000410000 */
[----:B------:R-:W-:Y:S01]  /*64a0*/  F2FP.BF16.F32.PACK_AB R224, R41, R224 ;  /* 0x000000e029e0723e */ /* 0x000fe200000010ff */
[----:B------:R-:W-:Y:S01]  /*64b0*/  FMUL.FTZ R223, R14, R223 ;  /* 0x000000df0edf7220 */ /* 0x000fe20000410000 */
[----:B------:R-:W-:Y:S01]  /*64c0*/  F2FP.BF16.F32.PACK_AB R225, R10, R225 ;  /* 0x000000e10ae1723e */ /* 0x000fe200000010ff */
[----:B------:R-:W-:Y:S01]  /*64d0*/  STSM.16.M88.2 [R0+0x2cd00], R232 ;  /* 0x02cd00e800007844 */ /* 0x000fe20000000100 */
[----:B------:R-:W-:Y:S01]  /*64e0*/  F2FP.BF16.F32.PACK_AB R10, R31, R32 ;  /* 0x000000201f0a723e */ /* 0x000fe200000010ff */
[C---:B------:R-:W-:Y:S01]  /*64f0*/  FMUL.FTZ R22, R42.reuse, R219 ;  /* 0x000000db2a167220 */ /* 0x040fe20000410000 */
[----:B-----5:R-:W-:Y:S01]  /*6500*/  FMUL.FTZ R43, R15, R222 ;  /* 0x000000de0f2b7220 */ /* 0x020fe20000410000 */
[----:B------:R-:W-:Y:S01]  /*6510*/  F2FP.BF16.F32.PACK_AB R11, R42, R11 ;  /* 0x0000000b2a0b723e */ /* 0x000fe200000010ff */
[----:B------:R-:W-:Y:S01]  /*6520*/  STSM.16.M88.2 [R0+0x2d500], R224 ;  /* 0x02d500e000007844 */ /* 0x000fe20000000100 */
[----:B------:R-:W-:Y:S01]  /*6530*/  F2FP.BF16.F32.PACK_AB R14, R6, R33 ;  /* 0x00000021060e723e */ /* 0x000fe200000010ff */
[----:B------:R-:W-:Y:S01]  /*6540*/  FMUL.FTZ R29, R29, R22 ;  /* 0x000000161d1d7220 */ /* 0x000fe20000410000 */
[----:B------:R-:W-:Y:S01]  /*6550*/  F2FP.BF16.F32.PACK_AB R15, R226, R15 ;  /* 0x0000000fe20f723e */ /* 0x000fe200000010ff */
[----:B------:R-:W-:Y:S01]  /*6560*/  STSM.16.M88.2 [R0+0x2dd00], R10 ;  /* 0x02dd000a00007844 */ /* 0x000fe20000000100 */
[----:B------:R-:W-:-:S02]  /*6570*/  IMAD R22, R4, 0x2000, R5 ;  /* 0x0000200004167824 */ /* 0x000fc400078e0205 */
[----:B------:R-:W-:Y:S01]  /*6580*/  FMUL.FTZ R52, R41, R52 ;  /* 0x0000003429347220 */ /* 0x000fe20000410000 */
[----:B------:R-:W-:Y:S01]  /*6590*/  FMUL.FTZ R49, R32, R49 ;  /* 0x0000003120317220 */ /* 0x000fe20000410000 */
[----:B------:R1:W-:Y:S01]  /*65a0*/  STSM.16.M88.2 [R0+0x2e500], R14 ;  /* 0x02e5000e00007844 */ /* 0x0003e20000000100 */
[----:B------:R-:W-:Y:S01]  /*65b0*/  VIADD R38, R27, 0x100 ;  /* 0x000001001b267836 */ /* 0x000fe20000000000 */
[----:B------:R-:W-:Y:S01]  /*65c0*/  SHF.R.U32.HI R6, RZ, 0x4, R22 ;  /* 0x00000004ff067819 */ /* 0x000fe20000011616 */
[----:B------:R-:W-:Y:S01]  /*65d0*/  FMUL.FTZ R48, R48, R47 ;  /* 0x0000002f30307220 */ /* 0x000fe20000410000 */
[----:B------:R2:W-:Y:S06]  /*65e0*/  MEMBAR.ALL.CTA ;  /* 0x0000000000007992 */ /* 0x0005ec0000008000 */
[----:B--2---:R-:W2:Y:S01]  /*65f0*/  FENCE.VIEW.ASYNC.S ;  /* 0x00000000000073c6 */ /* 0x004ea20000000000 */
[----:B------:R-:W-:Y:S01]  /*6600*/  FMUL.FTZ R8, R8, R45 ;  /* 0x0000002d08087220 */ /* 0x000fe20000410000 */
[----:B------:R-:W-:Y:S01]  /*6610*/  FMUL.FTZ R13, R13, R52 ;  /* 0x000000340d0d7220 */ /* 0x000fe20000410000 */
[----:B------:R-:W-:Y:S01]  /*6620*/  FMUL.FTZ R20, R20, R49 ;  /* 0x0000003114147220 */ /* 0x000fe20000410000 */
[----:B------:R-:W-:Y:S01]  /*6630*/  R2UR UR5, R38 ;  /* 0x00000000260572ca */ /* 0x000fe200000e0000 */
[----:B------:R-:W-:Y:S01]  /*6640*/  FMUL.FTZ R28, R28, R39 ;  /* 0x000000271c1c7220 */ /* 0x000fe20000410000 */
[----:B------:R-:W-:Y:S01]  /*6650*/  LOP3.LUT R6, R6, 0x3fff, RZ, 0xc0, !PT ;  /* 0x00003fff06067812 */ /* 0x000fe200078ec0ff */
[----:B------:R-:W-:-:S02]  /*6660*/  VIADD R38, R27, 0x180 ;  /* 0x000001801b267836 */ /* 0x000fc40000000000 */
[----:B------:R-:W-:Y:S01]  /*6670*/  FMUL.FTZ R34, R30, R43 ;  /* 0x0000002b1e227220 */ /* 0x000fe20000410000 */
[----:B------:R-:W-:Y:S01]  /*6680*/  F2FP.BF16.F32.PACK_AB R44, R9, R44 ;  /* 0x0000002c092c723e */ /* 0x000fe200000010ff */
[----:B------:R-:W-:Y:S01]  /*6690*/  VIADD R5, R27, 0x200 ;  /* 0x000002001b057836 */ /* 0x000fe20000000000 */
[----:B------:R-:W-:Y:S01]  /*66a0*/  F2FP.BF16.F32.PACK_AB R45, R48, R53 ;  /* 0x00000035302d723e */ /* 0x000fe200000010ff */
[----:B------:R-:W-:Y:S01]  /*66b0*/  UMOV UR13, UR57 ;  /* 0x00000039000d7c82 */ /* 0x000fe20008000000 */
        /* <DEDUP_REMOVED lines=9> */
[C---:B------:R-:W-:Y:S01]  /*6750*/  VIADD R7, R27.reuse, 0x10 ;  /* 0x000000101b077836 */ /* 0x040fe20000000000 */
[C---:B------:R-:W-:Y:S01]  /*6760*/  R2UR UR56, R6.reuse ;  /* 0x00000000063872ca */ /* 0x040fe200000e0000 */
[----:B--2---:R-:W-:Y:S01]  /*6770*/  BAR.SYNC.DEFER_BLOCKING 0x9, 0x100 ;  /* 0x0244000000007b1d */ /* 0x004fe20000010000 */
[----:B------:R-:W-:Y:S01]  /*6780*/  R2UR UR58, R27 ;  /* 0x000000001b3a72ca */ /* 0x000fe200000e0000 */
[----:B-1----:R-:W-:Y:S01]  /*6790*/  VIADD R14, R6, 0x180 ;  /* 0x00000180060e7836 */ /* 0x002fe20000000000 */
[----:B------:R-:W-:Y:S01]  /*67a0*/  F2FP.BF16.F32.PACK_AB R21, R29, R28 ;  /* 0x0000001c1d15723e */ /* 0x000fe200000010ff */
[----:B------:R-:W-:Y:S01]  /*67b0*/  VIADD R15, R27, 0x30 ;  /* 0x000000301b0f7836 */ /* 0x000fe20000000000 */
[----:B------:R-:W-:Y:S01]  /*67c0*/  F2FP.BF16.F32.PACK_AB R24, R25, R24 ;  /* 0x000000181918723e */ /* 0x000fe200000010ff */
[----:B------:R-:W-:Y:S01]  /*67d0*/  UMOV UR53, UR49 ;  /* 0x0000003100357c82 */ /* 0x000fe20008000000 */
[----:B------:R-:W-:Y:S01]  /*67e0*/  R2UR UR6, R38 ;  /* 0x00000000260672ca */ /* 0x000fe200000e0000 */
[----:B------:R-:W-:Y:S01]  /*67f0*/  UMOV UR45, UR49 ;  /* 0x00000031002d7c82 */ /* 0x000fe20008000000 */
[----:B------:R-:W-:Y:S01]  /*6800*/  F2FP.BF16.F32.PACK_AB R25, R223, R34 ;  /* 0x00000022df19723e */ /* 0x000fe200000010ff */
        /* <DEDUP_REMOVED lines=8> */
[----:B------:R-:W-:Y:S01]  /*6890*/  UMOV UR37, UR29 ;  /* 0x0000001d00257c82 */ /* 0x000fe20008000000 */
[----:B------:R-:W-:Y:S01]  /*68a0*/  UMOV UR33, UR29 ;  /* 0x0000001d00217c82 */ /* 0x000fe20008000000 */
[----:B------:R-:W-:Y:S01]  /*68b0*/  UMOV UR18, UR6 ;  /* 0x0000000600127c82 */ /* 0x000fe20008000000 */
[----:B------:R-:W-:Y:S01]  /*68c0*/  R2UR UR48, R5 ;  /* 0x00000000053072ca */ /* 0x000fe200000e0000 */
[----:B------:R-:W-:Y:S01]  /*68d0*/  VIADD R5, R27, 0x90 ;  /* 0x000000901b057836 */ /* 0x000fe20000000000 */
[----:B------:R-:W-:Y:S01]  /*68e0*/  R2UR UR5, R7 ;  /* 0x00000000070572ca */ /* 0x000fe200000e0000 */
[----:B------:R-:W-:Y:S01]  /*68f0*/  STSM.16.M88.2 [R0+0x2ed00], R44 ;  /* 0x02ed002c00007844 */ /* 0x000fe20000000100 */
[----:B------:R-:W-:Y:S01]  /*6900*/  VIADD R7, R27, 0x20 ;  /* 0x000000201b077836 */ /* 0x000fe20000000000 */
[----:B------:R-:W-:Y:S01]  /*6910*/  UMOV UR25, UR29 ;  /* 0x0000001d00197c82 */ /* 0x000fe20008000000 */
[----:B------:R-:W-:Y:S01]  /*6920*/  R2UR UR4, R5 ;  /* 0x00000000050472ca */ /* 0x000fe200000e0000 */
[----:B------:R-:W-:Y:S01]  /*6930*/  STSM.16.M88.2 [R0+0x2f500], R30 ;  /* 0x02f5001e00007844 */ /* 0x000fe20000000100 */
[----:B------:R-:W-:Y:S01]  /*6940*/  VIADD R5, R27, 0x190 ;  /* 0x000001901b057836 */ /* 0x000fe20000000000 */
[----:B------:R-:W-:Y:S01]  /*6950*/  R2UR UR30, R7 ;  /* 0x00000000071e72ca */ /* 0x000fe200000e0000 */
[----:B------:R-:W-:Y:S01]  /*6960*/  VIADD R7, R27, 0x120 ;  /* 0x000001201b077836 */ /* 0x000fe20000000000 */
[----:B------:R-:W-:Y:S01]  /*6970*/  STSM.16.M88.2 [R0+0x2fd00], R8 ;  /* 0x02fd000800007844 */ /* 0x000fe20000000100 */
[----:B------:R-:W-:Y:S01]  /*6980*/  MOV R216, UR58 ;  /* 0x0000003a00d87c02 */ /* 0x000fe20008000f00 */
[----:B------:R-:W-:Y:S01]  /*6990*/  UMOV UR52, UR48 ;  /* 0x0000003000347c82 */ /* 0x000fe20008000000 */
[----:B------:R-:W-:Y:S01]  /*69a0*/  R2UR UR54, R5 ;  /* 0x00000000053672ca */ /* 0x000fe200000e0000 */
[----:B------:R1:W-:Y:S01]  /*69b0*/  STSM.16.M88.2 [R0+0x30500], R20 ;  /* 0x0305001400007844 */ /* 0x0003e20000000100 */
[----:B------:R-:W-:Y:S01]  /*69c0*/  VIADD R5, R27, 0x210 ;  /* 0x000002101b057836 */ /* 0x000fe20000000000 */
[----:B------:R-:W-:Y:S01]  /*69d0*/  UMOV UR44, UR48 ;  /* 0x00000030002c7c82 */ /* 0x000fe20008000000 */
[----:B------:R-:W-:Y:S01]  /*69e0*/  R2UR UR38, R7 ;  /* 0x00000000072672ca */ /* 0x000fe200000e0000 */
[----:B------:R2:W-:Y:S01]  /*69f0*/  STSM.16.M88.2 [R0+0x30d00], R24 ;  /* 0x030d001800007844 */ /* 0x0005e20000000100 */
[----:B------:R-:W-:Y:S01]  /*6a00*/  WARPGROUP.ARRIVE ;  /* 0x00000000000079c5 */ /* 0x000fe20000000000 */
[----:B------:R-:W-:Y:S01]  /*6a10*/  R2UR UR46, R5 ;  /* 0x00000000052e72ca */ /* 0x000fe200000e0000 */
[----:B------:R-:W-:Y:S01]  /*6a20*/  VIADD R5, R6, 0x100 ;  /* 0x0000010006057836 */ /* 0x000fe20000000000 */
[----:B------:R-:W-:Y:S01]  /*6a30*/  MOV R217, UR59 ;  /* 0x0000003b00d97c02 */ /* 0x000fe20008000f00 */
[----:B------:R-:W-:-:S02]  /*6a40*/  VIADD R7, R17, 0x2ed00 ;  /* 0x0002ed0011077836 */ /* 0x000fc40000000000 */
[----:B------:R-:W-:Y:S01]  /*6a50*/  HGMMA.64x16x16.F32.BF16 R56, gdesc[UR56].tnspA.tnspB, R56 ;  /* 0x60200000383879f0 */ /* 0x000fe20008701838 */
[----:B------:R-:W-:Y:S01]  /*6a60*/  R2UR UR28, R5 ;  /* 0x00000000051c72ca */ /* 0x000fe200000e0000 */
[C---:B------:R-:W-:Y:S01]  /*6a70*/  VIADD R5, R27.reuse, 0xa0 ;  /* 0x000000a01b057836 */ /* 0x040fe20000000000 */
[----:B------:R-:W-:Y:S01]  /*6a80*/  SHF.R.U32.HI R7, RZ, 0x4, R7 ;  /* 0x00000004ff077819 */ /* 0x000fe20000011607 */
[----:B------:R-:W-:Y:S01]  /*6a90*/  HGMMA.64x16x16.F32.BF16 R64, gdesc[UR12].tnspA.tnspB, R64 ;  /* 0x602000000c4079f0 */ /* 0x000fe20008701840 */
[----:B-1----:R-:W-:Y:S01]  /*6aa0*/  VIADD R20, R27, 0xb0 ;  /* 0x000000b01b147836 */ /* 0x002fe20000000000 */
[----:B------:R-:W-:Y:S01]  /*6ab0*/  UMOV UR12, UR14 ;  /* 0x0000000e000c7c82 */ /* 0x000fe20008000000 */
        /* <DEDUP_REMOVED lines=21> */
[----:B------:R-:W-:Y:S01]  /*6c10*/  UMOV UR40, UR28 ;  /* 0x0000001c00287c82 */ /* 0x000fe20008000000 */
[----:B------:R-:W-:Y:S01]  /*6c20*/  UMOV UR36, UR28 ;  /* 0x0000001c00247c82 */ /* 0x000fe20008000000 */
[----:B------:R-:W-:Y:S01]  /*6c30*/  UMOV UR32, UR28 ;  /* 0x0000001c00207c82 */ /* 0x000fe20008000000 */
[----:B------:R-:W-:Y:S01]  /*6c40*/  UMOV UR24, UR28 ;  /* 0x0000001c00187c82 */ /* 0x000fe20008000000 */
[----:B------:R-:W-:Y:S01]  /*6c50*/  R2UR UR26, R5 ;  /* 0x00000000051a72ca */ /* 0x000fe200000e0000 */
[----:B------:R-:W-:Y:S01]  /*6c60*/  IMAD R5, R4, 0x2800, R17 ;  /* 0x0000280004057824 */ /* 0x000fe200078e0211 */
[----:B------:R-:W-:Y:S01]  /*6c70*/  LOP3.LUT R23, R7, 0x3fff, RZ, 0xc0, !PT ;  /* 0x00003fff07177812 */ /* 0x000fe200078ec0ff */
[----:B------:R-:W-:Y:S01]  /*6c80*/  UMOV UR13, UR15 ;  /* 0x0000000f000d7c82 */ /* 0x000fe20008000000 */
[----:B------:R-:W-:Y:S01]  /*6c90*/  MOV R8, UR56 ;  /* 0x0000003800087c02 */ /* 0x000fe20008000f00 */
[----:B------:R-:W-:Y:S01]  /*6ca0*/  UMOV UR56, UR12 ;  /* 0x0000000c00387c82 */ /* 0x000fe20008000000 */
[----:B------:R-:W-:Y:S01]  /*6cb0*/  SHF.R.U32.HI R5, RZ, 0x4, R5 ;  /* 0x00000004ff057819 */ /* 0x000fe20000011605 */
[----:B------:R-:W-:Y:S01]  /*6cc0*/  UMOV UR15, 0x40 ;  /* 0x00000040000f7882 */ /* 0x000fe20000000000 */
[----:B------:R-:W-:-:S02]  /*6cd0*/  LOP3.LUT R7, R23, 0x400000, RZ, 0xfc, !PT ;  /* 0x0040000017077812 */ /* 0x000fc400078efcff */
[----:B------:R-:W-:Y:S02]  /*6ce0*/  LOP3.LUT R5, R5, 0x3fff, RZ, 0xc0, !PT ;  /* 0x00003fff05057812 */ /* 0x000fe400078ec0ff */
[----:B------:R-:W-:Y:S02]  /*6cf0*/  R2UR UR4, R7 ;  /* 0x00000000070472ca */ /* 0x000fe400000e0000 */
[----:B------:R-:W-:Y:S01]  /*6d00*/  MOV R219, UR57 ;  /* 0x0000003900db7c02 */ /* 0x000fe20008000f00 */
[----:B------:R-:W-:Y:S01]  /*6d10*/  UMOV UR57, UR13 ;  /* 0x0000000d00397c82 */ /* 0x000fe20008000000 */
[----:B------:R-:W-:Y:S02]  /*6d20*/  MOV R12, UR56 ;  /* 0x00000038000c7c02 */ /* 0x000fe40008000f00 */
        /* <DEDUP_REMOVED lines=17> */
[----:B------:R-:W-:Y:S01]  /*6e40*/  HGMMA.64x16x16.F32.BF16 R88, gdesc[UR44].tnspA.tnspB, R88 ;  /* 0x602000002c5879f0 */ /* 0x000fe20008701858 */
[----:B------:R-:W-:Y:S01]  /*6e50*/  R2UR UR8, R14 ;  /* 0x000000000e0872ca */ /* 0x000fe200000e0000 */
[----:B------:R-:W-:Y:S01]  /*6e60*/  VIADD R14, R27, 0x130 ;  /* 0x000001301b0e7836 */ /* 0x000fe20000000000 */
        /* <DEDUP_REMOVED lines=54> */
[----:B------:R-:W-:Y:S02]  /*71d0*/  R2UR UR4, R14 ;  /* 0x000000000e0472ca */ /* 0x000fe400000e0000 */
        /* <DEDUP_REMOVED lines=8> */
[----:B------:R-:W-:Y:S02]  /*7260*/  IMAD.U32 R14, RZ, RZ, UR58 ;  /* 0x0000003aff0e7e24 */ /* 0x000fe4000f8e00ff */
[----:B------:R-:W-:Y:S01]  /*7270*/  IMAD.U32 R15, RZ, RZ, UR59 ;  /* 0x0000003bff0f7e24 */ /* 0x000fe2000f8e00ff */
[----:B------:R-:W-:Y:S01]  /*7280*/  HGMMA.64x64x16.F32.BF16 R24, gdesc[UR56].tnspA, R24 ;  /* 0x20e00000381879f0 */ /* 0x000fe20008701818 */
[----:B------:R-:W-:Y:S01]  /*7290*/  R2UR UR57, R13 ;  /* 0x000000000d3972ca */ /* 0x000fe200000e0000 */
[----:B------:R-:W-:Y:S01]  /*72a0*/  VIADD R13, R7, 0x100 ;  /* 0x00000100070d7836 */ /* 0x000fe20000000000 */
[----:B------:R-:W-:Y:S01]  /*72b0*/  R2UR UR56, R12 ;  /* 0x000000000c3872ca */ /* 0x000fe200000e0000 */
[----:B------:R-:W-:Y:S01]  /*72c0*/  VIADD R12, R5, 0x100 ;  /* 0x00000100050c7836 */ /* 0x000fe20000000000 */
[----:B------:R-:W-:-:S02]  /*72d0*/  R2UR UR59, R221 ;  /* 0x00000000dd3b72ca */ /* 0x000fc400000e0000 */
[----:B------:R-:W-:Y:S02]  /*72e0*/  R2UR UR58, R220 ;  /* 0x00000000dc3a72ca */ /* 0x000fe400000e0000 */
[----:B------:R-:W-:Y:S02]  /*72f0*/  R2UR UR4, R12 ;  /* 0x000000000c0472ca */ /* 0x000fe400000e0000 */
[----:B------:R-:W-:-:S03]  /*7300*/  R2UR UR5, R13 ;  /* 0x000000000d0572ca */ /* 0x000fc600000e0000 */
[----:B------:R-:W-:Y:S01]  /*7310*/  UMOV UR33, UR57 ;  /* 0x0000003900217c82 */ /* 0x000fe20008000000 */
[----:B------:R-:W-:Y:S01]  /*7320*/  UMOV UR57, 0x40000040 ;  /* 0x4000004000397882 */ /* 0x000fe20000000000 */
[----:B------:R-:W-:Y:S02]  /*7330*/  UMOV UR32, UR56 ;  /* 0x0000003800207c82 */ /* 0x000fe40008000000 */
[----:B------:R-:W-:Y:S01]  /*7340*/  UMOV UR37, UR59 ;  /* 0x0000003b00257c82 */ /* 0x000fe20008000000 */
[----:B------:R-:W-:Y:S01]  /*7350*/  UMOV UR59, 0x8 ;  /* 0x00000008003b7882 */ /* 0x000fe20000000000 */
[----:B------:R-:W-:Y:S01]  /*7360*/  UMOV UR36, UR58 ;  /* 0x0000003a00247c82 */ /* 0x000fe20008000000 */
[----:B------:R-:W-:Y:S01]  /*7370*/  IMAD.U32 R13, RZ, RZ, UR59 ;  /* 0x0000003bff0d7e24 */ /* 0x000fe2000f8e00ff */
[----:B------:R-:W-:Y:S02]  /*7380*/  UMOV UR56, UR4 ;  /* 0x0000000400387c82 */ /* 0x000fe40008000000 */
[----:B------:R-:W-:-:S02]  /*7390*/  UMOV UR58, UR5 ;  /* 0x00000005003a7c82 */ /* 0x000fc40008000000 */
[----:B------:R-:W-:Y:S01]  /*73a0*/  IMAD.U32 R12, RZ, RZ, UR58 ;  /* 0x0000003aff0c7e24 */ /* 0x000fe2000f8e00ff */
[----:B------:R-:W-:Y:S01]  /*73b0*/  HGMMA.64x64x16.F32.BF16 R24, gdesc[UR56].tnspA, R24 ;  /* 0x20e00000381879f0 */ /* 0x000fe20008701818 */
[----:B------:R-:W-:Y:S01]  /*73c0*/  R2UR UR59, R11 ;  /* 0x000000000b3b72ca */ /* 0x000fe200000e0000 */
[----:B------:R-:W-:Y:S01]  /*73d0*/  VIADD R11, R7, 0x180 ;  /* 0x00000180070b7836 */ /* 0x000fe20000000000 */
[----:B------:R-:W-:Y:S01]  /*73e0*/  R2UR UR58, R10 ;  /* 0x000000000a3a72ca */ /* 0x000fe200000e0000 */
[----:B------:R-:W-:Y:S01]  /*73f0*/  VIADD R10, R5, 0x180 ;  /* 0x00000180050a7836 */ /* 0x000fe20000000000 */
        /* <DEDUP_REMOVED lines=8> */
[----:B------:R-:W-:Y:S01]  /*7480*/  UMOV UR58, UR5 ;  /* 0x00000005003a7c82 */ /* 0x000fe20008000000 */
[----:B------:R-:W-:Y:S01]  /*7490*/  R2UR UR5, R7 ;  /* 0x00000000070572ca */ /* 0x000fe200000e0000 */
[----:B------:R-:W-:Y:S01]  /*74a0*/  UMOV UR56, UR4 ;  /* 0x0000000400387c82 */ /* 0x000fe20008000000 */
        /* <DEDUP_REMOVED lines=52> */
[----:B----4-:R-:W-:Y:S02]  /*77f0*/  LEA.HI.X.SX32 R7, R7, R235, 0x1, P1 ;  /* 0x000000eb07077211 */ /* 0x010fe400008f0eff */
        /* <DEDUP_REMOVED lines=65> */
[----:B------:R-:W-:Y:S01]  /*7c10*/  UMOV UR7, 0x40 ;  /* 0x0000004000077882 */ /* 0x000fe20000000000 */
        /* <DEDUP_REMOVED lines=53> */
[----:B------:R-:W-:Y:S01]  /*7f70*/  HGMMA.64x16x16.F32.BF16 R136, gdesc[UR44].tnspA.tnspB, R136 ;  /* 0x602000002c8879f0 */ /* 0x000fe20008701888 */
[----:B------:R-:W-:Y:S01]  /*7f80*/  IMAD.U32 R222, RZ, RZ, UR10 ;  /* 0x0000000affde7e24 */ /* 0x000fe2000f8e00ff */
[----:B------:R-:W-:Y:S01]  /*7f90*/  UMOV UR48, UR44 ;  /* 0x0000002c00307c82 */ /* 0x000fe20008000000 */
        /* <DEDUP_REMOVED lines=15> */
[----:B------:R1:W-:Y:S01]  /*8090*/  REDG.E.ADD.F32x4.FTZ.RN.STRONG.GPU desc[UR56][R6.64+0x1800], R36 ;  /* 0x00180024060079a6 */ /* 0x0003e2000c10f7b8 */
[----:B------:R-:W-:-:S02]  /*80a0*/  VIADD R25, R232, 0x100 ;  /* 0x00000100e8197836 */ /* 0x000fc40000000000 */
[----:B------:R-:W-:Y:S01]  /*80b0*/  R2UR UR26, R26 ;  /* 0x000000001a1a72ca */ /* 0x000fe200000e0000 */
[----:B------:R-:W-:Y:S01]  /*80c0*/  IMAD.U32 R226, RZ, RZ, UR10 ;  /* 0x0000000affe27e24 */ /* 0x000fe2000f8e00ff */
[----:B------:R-:W-:Y:S01]  /*80d0*/  UMOV UR5, 0x40000040 ;  /* 0x4000004000057882 */ /* 0x000fe20000000000 */
[----:B------:R-:W-:Y:S01]  /*80e0*/  HGMMA.64x16x16.F32.BF16 R168, gdesc[UR48].tnspA.tnspB, R168 ;  /* 0x6020000030a879f0 */ /* 0x000fe200087018a8 */
[----:B------:R-:W-:Y:S01]  /*80f0*/  R2UR UR24, R25 ;  /* 0x00000000191872ca */ /* 0x000fe200000e0000 */
[C---:B------:R-:W-:Y:S01]  /*8100*/  VIADD R25, R24.reuse, 0x120 ;  /* 0x0000012018197836 */ /* 0x040fe20000000000 */
[----:B------:R1:W-:Y:S04]  /*8110*/  REDG.E.ADD.F32x4.FTZ.RN.STRONG.GPU desc[UR56][R6.64+0x2000], R40 ;  /* 0x00200028060079a6 */ /* 0x0003e8000c10f7b8 */
[----:B------:R-:W-:Y:S01]  /*8120*/  R2UR UR38, R25 ;  /* 0x00000000192672ca */ /* 0x000fe200000e0000 */
[----:B------:R-:W-:-:S02]  /*8130*/  VIADD R25, R24, 0x1a0 ;  /* 0x000001a018197836 */ /* 0x000fc40000000000 */
[C---:B------:R-:W-:Y:S01]  /*8140*/  VIADD R26, R24.reuse, 0xa0 ;  /* 0x000000a0181a7836 */ /* 0x040fe20000000000 */
[----:B------:R-:W-:Y:S01]  /*8150*/  UMOV UR21, UR5 ;  /* 0x0000000500157c82 */ /* 0x000fe20008000000 */
[----:B------:R-:W-:Y:S01]  /*8160*/  UMOV UR17, UR5 ;  /* 0x0000000500117c82 */ /* 0x000fe20008000000 */
[----:B------:R-:W-:Y:S01]  /*8170*/  R2UR UR34, R25 ;  /* 0x00000000192272ca */ /* 0x000fe200000e0000 */
[----:B------:R-:W-:Y:S01]  /*8180*/  VIADD R25, R24, 0x220 ;  /* 0x0000022018197836 */ /* 0x000fe20000000000 */
[----:B------:R-:W-:Y:S01]  /*8190*/  R2UR UR42, R26 ;  /* 0x000000001a2a72ca */ /* 0x000fe200000e0000 */
[----:B------:R-:W-:Y:S01]  /*81a0*/  UMOV UR40, UR24 ;  /* 0x0000001800287c82 */ /* 0x000fe20008000000 */
[----:B------:R-:W-:Y:S01]  /*81b0*/  UMOV UR36, UR24 ;  /* 0x0000001800247c82 */ /* 0x000fe20008000000 */
[----:B------:R-:W-:Y:S01]  /*81c0*/  UMOV UR32, UR24 ;  /* 0x0000001800207c82 */ /* 0x000fe20008000000 */
[----:B------:R-:W-:Y:S01]  /*81d0*/  R2UR UR30, R25 ;  /* 0x00000000191e72ca */ /* 0x000fe200000e0000 */
[----:B------:R-:W-:Y:S01]  /*81e0*/  UMOV UR28, UR24 ;  /* 0x00000018001c7c82 */ /* 0x000fe20008000000 */
[----:B------:R-:W-:Y:S01]  /*81f0*/  HGMMA.64x16x16.F32.BF16 R136, gdesc[UR24].tnspA.tnspB, R136 ;  /* 0x60200000188879f0 */ /* 0x000fe20008701888 */
[----:B------:R-:W-:Y:S01]  /*8200*/  IMAD.U32 R227, RZ, RZ, UR11 ;  /* 0x0000000bffe37e24 */ /* 0x000fe2000f8e00ff */
[----:B------:R-:W-:Y:S01]  /*8210*/  UMOV UR13, UR5 ;  /* 0x00000005000d7c82 */ /* 0x000fe20008000000 */
[----:B------:R-:W-:-:S04]  /*8220*/  UMOV UR9, UR5 ;  /* 0x0000000500097c82 */ /* 0x000fc80008000000 */
[----:B------:R-:W-:Y:S01]  /*8230*/  HGMMA.64x16x16.F32.BF16 R144, gdesc[UR40].tnspA.tnspB, R144 ;  /* 0x60200000289079f0 */ /* 0x000fe20008701890 */
[----:B------:R1:W-:Y:S01]  /*8240*/  REDG.E.ADD.F32x4.FTZ.RN.STRONG.GPU desc[UR56][R6.64+0x2800], R44 ;  /* 0x0028002c060079a6 */ /* 0x0003e2000c10f7b8 */
[----:B------:R-:W-:Y:S02]  /*8250*/  VIADD R25, R232, 0x180 ;  /* 0x00000180e8197836 */ /* 0x000fe40000000000 */
[----:B------:R-:W-:Y:S01]  /*8260*/  VIADD R26, R24, 0x30 ;  /* 0x00000030181a7836 */ /* 0x000fe20000000000 */
[----:B------:R-:W-:Y:S01]  /*8270*/  UMOV UR11, 0x40 ;  /* 0x00000040000b7882 */ /* 0x000fe20000000000 */
[----:B------:R-:W-:Y:S01]  /*8280*/  HGMMA.64x16x16.F32.BF16 R152, gdesc[UR36].tnspA.tnspB, R152 ;  /* 0x60200000249879f0 */ /* 0x000fe20008701898 */
[----:B------:R1:W-:Y:S01]  /*8290*/  REDG.E.ADD.F32x4.FTZ.RN.STRONG.GPU desc[UR56][R6.64+0x3000], R48 ;  /* 0x00300030060079a6 */ /* 0x0003e2000c10f7b8 */
[----:B------:R-:W-:Y:S02]  /*82a0*/  R2UR UR4, R25 ;  /* 0x00000000190472ca */ /* 0x000fe400000e0000 */
[----:B------:R-:W-:Y:S01]  /*82b0*/  HGMMA.64x16x16.F32.BF16 R160, gdesc[UR32].tnspA.tnspB, R160 ;  /* 0x6020000020a079f0 */ /* 0x000fe200087018a0 */
[----:B------:R-:W-:Y:S01]  /*82c0*/  R2UR UR6, R26 ;  /* 0x000000001a0672ca */ /* 0x000fe200000e0000 */
[----:B------:R1:W-:Y:S01]  /*82d0*/  REDG.E.ADD.F32x4.FTZ.RN.STRONG.GPU desc[UR56][R6.64+0x3800], R52 ;  /* 0x00380034060079a6 */ /* 0x0003e2000c10f7b8 */
[----:B------:R-:W-:-:S02]  /*82e0*/  VIADD R25, R24, 0x130 ;  /* 0x0000013018197836 */ /* 0x000fc40000000000 */
[C---:B------:R-:W-:Y:S01]  /*82f0*/  VIADD R26, R24.reuse, 0xb0 ;  /* 0x000000b0181a7836 */ /* 0x040fe20000000000 */
[----:B------:R-:W-:Y:S02]  /*8300*/  HGMMA.64x16x16.F32.BF16 R168, gdesc[UR28].tnspA.tnspB, R168 ;  /* 0x602000001ca879f0 */ /* 0x000fe400087018a8 */
[----:B------:R-:W-:Y:S01]  /*8310*/  R2UR UR18, R25 ;  /* 0x00000000191272ca */ /* 0x000fe200000e0000 */
[----:B------:R-:W-:Y:S01]  /*8320*/  VIADD R25, R24, 0x1b0 ;  /* 0x000001b018197836 */ /* 0x000fe20000000000 */
[----:B------:R-:W-:Y:S01]  /*8330*/  R2UR UR22, R26 ;  /* 0x000000001a1672ca */ /* 0x000fe200000e0000 */
[----:B------:R-:W-:Y:S01]  /*8340*/  VIADD R24, R24, 0x230 ;  /* 0x0000023018187836 */ /* 0x000fe20000000000 */
[----:B------:R-:W-:Y:S01]  /*8350*/  UMOV UR20, UR4 ;  /* 0x0000000400147c82 */ /* 0x000fe20008000000 */
[----:B------:R-:W-:Y:S01]  /*8360*/  UMOV UR16, UR4 ;  /* 0x0000000400107c82 */ /* 0x000fe20008000000 */
[----:B------:R-:W-:Y:S01]  /*8370*/  R2UR UR14, R25 ;  /* 0x00000000190e72ca */ /* 0x000fe200000e0000 */
[----:B------:R-:W-:Y:S01]  /*8380*/  UMOV UR12, UR4 ;  /* 0x00000004000c7c82 */ /* 0x000fe20008000000 */
[----:B------:R-:W-:Y:S01]  /*8390*/  R2UR UR10, R24 ;  /* 0x00000000180a72ca */ /* 0x000fe200000e0000 */
[----:B------:R-:W-:Y:S01]  /*83a0*/  UMOV UR8, UR4 ;  /* 0x0000000400087c82 */ /* 0x000fe20008000000 */
[----:B------:R-:W-:Y:S05]  /*83b0*/  HGMMA.64x16x16.F32.BF16 R136, gdesc[UR4].tnspA.tnspB, R136 ;  /* 0x60200000048879f0 */ /* 0x000fea0008701888 */
[----:B------:R-:W-:Y:S04]  /*83c0*/  HGMMA.64x16x16.F32.BF16 R144, gdesc[UR20].tnspA.tnspB, R144 ;  /* 0x60200000149079f0 */ /* 0x000fe80008701890 */
[----:B------:R-:W-:Y:S04]  /*83d0*/  HGMMA.64x16x16.F32.BF16 R152, gdesc[UR16].tnspA.tnspB, R152 ;  /* 0x60200000109879f0 */ /* 0x000fe80008701898 */
[----:B------:R-:W-:Y:S04]  /*83e0*/  HGMMA.64x16x16.F32.BF16 R160, gdesc[UR12].tnspA.tnspB, R160 ;  /* 0x602000000ca079f0 */ /* 0x000fe800087018a0 */
[----:B------:R-:W-:Y:S03]  /*83f0*/  HGMMA.64x16x16.F32.BF16 R168, gdesc[UR8].tnspA.tnspB, R168, gsb0 ;  /* 0x6020000008a879f0 */ /* 0x000fe600080018a8 */
[----:B------:R-:W-:-:S02]  /*8400*/  WARPGROUP.DEPBAR.LE gsb0, 0x1 ;  /* 0x00008000000079c5 */ /* 0x000fc40000010100 */
[----:B-1----:R-:W-:Y:S05]  /*8410*/  @!P0 BRA `(.L_x_1013) ;  /* 0x0000000000048947 */ /* 0x002fea0003800000 */
[----:B------:R-:W-:Y:S01]  /*8420*/  BPT.TRAP 0x1 ;  /* 0x000000040000795c */ /* 0x000fe20000300000 */
.L_x_1013:
        /* <DEDUP_REMOVED lines=112> */
.L_x_1014:
[----:B------:R-:W-:Y:S01]  /*8b30*/  VIADD R3, R3, 0x1 ;  /* 0x0000000103037836 */ /* 0x000fe20000000000 */
[----:B------:R-:W-:Y:S01]  /*8b40*/  ULOP3.LUT UR60, UR60, 0x1, URZ, 0x3c, !UPT ;  /* 0x000000013c3c7892 */ /* 0x000fe2000f8e3c3f */
        /* <DEDUP_REMOVED lines=92> */
.L_x_1002:
[----:B------:R-:W-:Y:S05]  /*9110*/  @P0 BRA `(.L_x_998) ;  /* 0x0000002c00a40947 */ /* 0x000fea0003800000 */
[----:B------:R-:W3:Y:S01]  /*9120*/  LDL.LU R7, [R1+0x10] ;  /* 0x0000100001077983 */ /* 0x000ee20000300800 */
[----:B------:R-:W1:Y:S03]  /*9130*/  LDC.64 R2, c[0x0][0x878] ;  /* 0x00021e00ff027b82 */ /* 0x000e660000000a00 */
[----:B------:R-:W4:Y:S04]  /*9140*/  LDL.LU R23, [R1+0xc] ;  /* 0x00000c0001177983 */ /* 0x000f280000300800 */
[----:B------:R-:W5:Y:S01]  /*9150*/  LDL.LU R22, [R1+0x8] ;  /* 0x0000080001167983 */ /* 0x000f620000300800 */
[----:B------:R-:W-:Y:S01]  /*9160*/  ULDC.64 UR4, c[0x0][0x208] ;  /* 0x0000820000047ab9 */ /* 0x000fe20000000a00 */
[----:B------:R-:W5:Y:S01]  /*9170*/  LDC R0, c[0x0][0x850] ;  /* 0x00021400ff007b82 */ /* 0x000f620000000800 */
[----:B------:R-:W5:Y:S07]  /*9180*/  S2R R20, SR_TID.X ;  /* 0x0000000000147919 */ /* 0x000f6e0000002100 */
[----:B------:R-:W3:Y:S01]  /*9190*/  LDC.64 R10, c[0x0][0x840] ;  /* 0x00021000ff0a7b82 */ /* 0x000ee20000000a00 */
[----:B-1----:R-:W-:-:S07]  /*91a0*/  ISETP.NE.U32.AND P0, PT, R2, RZ, PT ;  /* 0x000000ff0200720c */ /* 0x002fce0003f05070 */
[----:B------:R-:W1:Y:S01]  /*91b0*/  LDC.64 R8, c[0x0][0x818] ;  /* 0x00020600ff087b82 */ /* 0x000e620000000a00 */
[----:B------:R-:W-:-:S07]  /*91c0*/  ISETP.NE.AND.EX P0, PT, R3, RZ, PT, P0 ;  /* 0x000000ff0300720c */ /* 0x000fce0003f05300 */
[----:B------:R-:W1:Y:S08]  /*91d0*/  LDC.64 R12, c[0x0][0x820] ;  /* 0x00020800ff0c7b82 */ /* 0x000e700000000a00 */
[----:B------:R-:W5:Y:S08]  /*91e0*/  @P0 LDC.64 R2, c[0x0][0x878] ;  /* 0x00021e00ff020b82 */ /* 0x000f700000000a00 */
[----:B------:R-:W1:Y:S08]  /*91f0*/  LDC.64 R14, c[0x0][0x848] ;  /* 0x00021200ff0e7b82 */ /* 0x000e700000000a00 */
[----:B--2---:R-:W2:Y:S08]  /*9200*/  LDC.64 R16, c[0x0][0x800] ;  /* 0x00020000ff107b82 */ /* 0x004eb00000000a00 */
[----:B------:R-:W2:Y:S01]  /*9210*/  LDC.64 R18, c[0x0][0x828] ;  /* 0x00020a00ff127b82 */ /* 0x000ea20000000a00 */
[----:B-----5:R-:W-:-:S06]  /*9220*/  @P0 IMAD.WIDE R2, R22, 0x4, R2 ;  /* 0x0000000416020825 */ /* 0x020fcc00078e0202 */
[----:B------:R5:W2:Y:S01]  /*9230*/  @P0 LDG.E R2, desc[UR4][R2.64] ;  /* 0x0000000402020981 */ /* 0x000aa2000c1e1900 */
[----:B------:R-:W-:Y:S01]  /*9240*/  VIADD R21, R20, 0xffffff80 ;  /* 0xffffff8014157836 */ /* 0x000fe20000000000 */
[----:B------:R-:W1:Y:S08]  /*9250*/  S2UR UR5, SR_CgaCtaId ;  /* 0x00000000000579c3 */ /* 0x000e700000008800 */
[----:B------:R-:W-:Y:S01]  /*9260*/  BAR.SYNC.DEFER_BLOCKING 0x1, 0x100 ;  /* 0x0044000000007b1d */ /* 0x000fe20000010000 */
[----:B------:R-:W-:-:S02]  /*9270*/  ISETP.NE.AND P1, PT, R0, 0x1, PT ;  /* 0x000000010000780c */ /* 0x000fc40003f25270 */
[----:B------:R-:W-:-:S03]  /*9280*/  SHF.R.S32.HI R0, RZ, 0x1f, R21 ;  /* 0x0000001fff007819 */ /* 0x000fc60000011415 */
[----:B------:R-:W-:Y:S01]  /*9290*/  UMOV UR4, 0x400 ;  /* 0x0000040000047882 */ /* 0x000fe20000000000 */
[----:B------:R-:W-:Y:S01]  /*92a0*/  LEA.HI R6, R0, R21, RZ, 0x7 ;  /* 0x0000001500067211 */ /* 0x000fe200078f38ff */
[----:B------:R-:W-:Y:S03]  /*92b0*/  BSSY B1, `(.L_x_1016) ;  /* 0x0000055000017945 */ /* 0x000fe60003800000 */
[----:B------:R-:W-:Y:S02]  /*92c0*/  LOP3.LUT R0, R6, 0x3fffff80, RZ, 0xc0, !PT ;  /* 0x3fffff8006007812 */ /* 0x000fe400078ec0ff */
[----:B-----5:R-:W-:Y:S01]  /*92d0*/  SHF.R.S32.HI R3, RZ, 0x7, R6 ;  /* 0x00000007ff037819 */ /* 0x020fe20000011406 */
[----:B------:R-:W4:Y:S02]  /*92e0*/  @P1 LDC R4, c[0x0][0x854] ;  /* 0x00021500ff041b82 */ /* 0x000f240000000800 */
[----:B------:R-:W-:-:S04]  /*92f0*/  IMAD.IADD R0, R21, 0x1, -R0 ;  /* 0x0000000115007824 */ /* 0x000fc800078e0a00 */
[----:B------:R-:W-:Y:S02]  /*9300*/  IMAD R0, R3, 0xa00, R0 ;  /* 0x00000a0003007824 */ /* 0x000fe400078e0200 */
[----:B------:R-:W5:Y:S01]  /*9310*/  @P1 LDC R5, c[0x0][0x858] ;  /* 0x00021600ff051b82 */ /* 0x000f620000000800 */
[----:B-1----:R-:W-:Y:S01]  /*9320*/  ULEA UR4, UR5, UR4, 0x18 ;  /* 0x0000000405047291 */ /* 0x002fe2000f8ec03f */
[----:B------:R-:W-:-:S05]  /*9330*/  IMAD.SHL.U32 R3, R0, 0x4, RZ ;  /* 0x0000000400037824 */ /* 0x000fca00078e00ff */
[----:B------:R-:W-:-:S05]  /*9340*/  LEA R6, R3, UR4, 0x2 ;  /* 0x0000000403067c11 */ /* 0x000fca000f8e10ff */
[----:B------:R1:W-:Y:S01]  /*9350*/  STS.128 [R6], R56 ;  /* 0x0000003806007388 */ /* 0x0003e20000000c00 */
[----:B----4-:R-:W-:-:S03]  /*9360*/  @P1 IMAD.HI.U32 R0, R23, R4, RZ ;  /* 0x0000000417001227 */ /* 0x010fc600078e00ff */
[----:B------:R1:W-:Y:S04]  /*9370*/  STS.128 [R6+0x800], R60 ;  /* 0x0008003c06007388 */ /* 0x0003e80000000c00 */
[----:B------:R1:W-:Y:S01]  /*9380*/  STS.128 [R6+0x1000], R96 ;  /* 0x0010006006007388 */ /* 0x0003e20000000c00 */
[----:B-----5:R-:W-:Y:S01]  /*9390*/  @P1 SHF.R.U32.HI R23, RZ, R5, R0 ;  /* 0x00000005ff171219 */ /* 0x020fe20000011600 */
[----:B---3--:R-:W-:Y:S02]  /*93a0*/  IMAD R5, R7, 0x5000, RZ ;  /* 0x0000500007057824 */ /* 0x008fe400078e02ff */
[----:B------:R1:W-:Y:S01]  /*93b0*/  STS.128 [R6+0x1800], R100 ;  /* 0x0018006406007388 */ /* 0x0003e20000000c00 */
[----:B------:R-:W-:-:S03]  /*93c0*/  SHF.R.S32.HI R7, RZ, 0x1f, R23 ;  /* 0x0000001fff077819 */ /* 0x000fc60000011417 */
[----:B------:R1:W-:Y:S02]  /*93d0*/  @P1 STL [R1+0xc], R23 ;  /* 0x00000c1701001387 */ /* 0x0003e40000100800 */
[----:B------:R-:W-:Y:S02]  /*93e0*/  IMAD R0, R7, R8, RZ ;  /* 0x0000000807007224 */ /* 0x000fe400078e02ff */
[----:B------:R1:W-:Y:S02]  /*93f0*/  STS.128 [R6+0x2000], R64 ;  /* 0x0020004006007388 */ /* 0x0003e40000000c00 */
[----:B------:R-:W-:Y:S02]  /*9400*/  IMAD R9, R23, R9, R0 ;  /* 0x0000000917097224 */ /* 0x000fe400078e0200 */
        /* <DEDUP_REMOVED lines=22> */
[----:B------:R-:W-:-:S05]  /*9570*/  @P0 IMAD R2, R3, 0x5000, RZ ;  /* 0x0000500003020824 */ /* 0x000fca00078e02ff */
[----:B------:R-:W-:Y:S02]  /*9580*/  @P0 SHF.R.S32.HI R3, RZ, 0x1f, R2 ;  /* 0x0000001fff030819 */ /* 0x000fe40000011402 */
[----:B------:R-:W-:Y:S01]  /*9590*/  @!P0 CS2R R2, SRZ ;  /* 0x0000000000028805 */ /* 0x000fe2000001ff00 */
[----:B---3--:R-:W-:Y:S05]  /*95a0*/  BAR.SYNC.DEFER_BLOCKING 0x1, 0x100 ;  /* 0x0044000000007b1d */ /* 0x008fea0000010000 */
[----:B------:R-:W-:Y:S01]  /*95b0*/  IADD3 R4, P1, R5, R2, RZ ;  /* 0x0000000205047210 */ /* 0x000fe20007f3e0ff */
[----:B------:R-:W-:Y:S01]  /*95c0*/  IMAD R2, R7, R10, RZ ;  /* 0x0000000a07027224 */ /* 0x000fe200078e02ff */
[----:B------:R-:W-:-:S02]  /*95d0*/  SEL R7, R22, RZ, !P0 ;  /* 0x000000ff16077207 */ /* 0x000fc40004000000 */
[----:B------:R-:W-:Y:S01]  /*95e0*/  LEA.HI.X.SX32 R5, R5, R3, 0x1, P1 ;  /* 0x0000000305057211 */ /* 0x000fe200008f0eff */
[C---:B------:R-:W-:Y:S02]  /*95f0*/  IMAD R11, R23.reuse, R11, R2 ;  /* 0x0000000b170b7224 */ /* 0x040fe400078e0202 */
[----:B------:R-:W-:-:S04]  /*9600*/  IMAD.WIDE.U32 R2, R23, R8, R4 ;  /* 0x0000000817027225 */ /* 0x000fc800078e0004 */
[----:B------:R-:W-:Y:S01]  /*9610*/  IMAD.IADD R3, R3, 0x1, R9 ;  /* 0x0000000103037824 */ /* 0x000fe200078e0209 */
[----:B------:R-:W-:Y:S01]  /*9620*/  SEL R9, R0, RZ, !P0 ;  /* 0x000000ff00097207 */ /* 0x000fe20004000000 */
[----:B------:R-:W-:Y:S01]  /*9630*/  IMAD.WIDE.U32 R4, R23, R10, R4 ;  /* 0x0000000a17047225 */ /* 0x000fe200078e0004 */
[----:B------:R-:W-:-:S03]  /*9640*/  ISETP.NE.AND P0, PT, R21, RZ, PT ;  /* 0x000000ff1500720c */ /* 0x000fc60003f05270 */
[----:B------:R-:W-:Y:S02]  /*9650*/  IMAD.IADD R5, R5, 0x1, R11 ;  /* 0x0000000105057824 */ /* 0x000fe400078e020b */
[C---:B------:R-:W-:Y:S02]  /*9660*/  IMAD R0, R9.reuse, R12, RZ ;  /* 0x0000000c09007224 */ /* 0x040fe400078e02ff */
[----:B------:R-:W-:Y:S02]  /*9670*/  IMAD R8, R9, R14, RZ ;  /* 0x0000000e09087224 */ /* 0x000fe400078e02ff */
        /* <DEDUP_REMOVED lines=17> */
.L_x_1018:
[----:B------:R-:W-:Y:S01]  /*9790*/  @P0 ELECT P1, URZ, PT ;  /* 0x00000000003f082f */ /* 0x000fe20003820000 */
[----:B------:R1:W-:-:S12]  /*97a0*/  UBLKRED.G.S.ADD.F32.RN [UR6], [UR4], UR5, desc[UR8] ;  /* 0x00000806040073bb */ /* 0x0003d800080a1405 */
[----:B------:R-:W-:Y:S02]  /*97b0*/  @P1 PLOP3.LUT P0, PT, P1, PT, PT, 0x8, 0x0 ;  /* 0x000000000000181c */ /* 0x000fe40000f0e170 */
[----:B------:R-:W-:-:S11]  /*97c0*/  PLOP3.LUT P1, PT, PT, PT, PT, 0x8, 0x0 ;  /* 0x000000000000781c */ /* 0x000fd60003f2e170 */
[----:B-1----:R-:W-:Y:S05]  /*97d0*/  @P0 BRA.U.ANY `(.L_x_1018) ;  /* 0xfffffffd00ec0947 */ /* 0x002fea000393ffff */
[----:B------:R0:W-:Y:S01]  /*97e0*/  UTMACMDFLUSH ;  /* 0x00000000000079b7 */ /* 0x0001e20000000000 */
[----:B------:R-:W-:-:S04]  /*97f0*/  DEPBAR.LE SB0, 0x0 ;  /* 0x000080000000791a */ /* 0x000fc80000000000 */
.L_x_1017:
[----:B------:R-:W-:Y:S05]  /*9800*/  BSYNC B1 ;  /* 0x0000000000017941 */ /* 0x000fea0003800000 */
.L_x_1016:
        /* <DEDUP_REMOVED lines=26> */
[----:B------:R-:W-:Y:S01]  /*99b0*/  R2UR UR6, R16 ;  /* 0x00000000100672ca */ /* 0x000fe200000e0000 */
[----:B------:R-:W-:Y:S01]  /*99c0*/  UMOV UR5, 0x1400 ;  /* 0x0000140000057882 */ /* 0x000fe20000000000 */
[----:B------:R-:W-:Y:S01]  /*99d0*/  R2UR UR7, R3 ;  /* 0x00000000030772ca */ /* 0x000fe200000e0000 */
[----:B------:R-:W-:Y:S01]  /*99e0*/  UMOV UR8, 0x0 ;  /* 0x0000000000087882 */ /* 0x000fe20000000000 */
[----:B------:R-:W-:Y:S01]  /*99f0*/  PLOP3.LUT P0, PT, PT, PT, PT, 0x80, 0x0 ;  /* 0x000000000000781c */ /* 0x000fe20003f0f070 */
[----:B------:R-:W-:-:S12]  /*9a00*/  UMOV UR9, 0x14f00000 ;  /* 0x14f0000000097882 */ /* 0x000fd80000000000 */
.L_x_1019:
[----:B------:R-:W-:Y:S01]  /*9a10*/  @P0 ELECT P1, URZ, PT ;  /* 0x00000000003f082f */ /* 0x000fe20003820000 */
[----:B------:R2:W-:-:S12]  /*9a20*/  UBLKRED.G.S.ADD.F32.RN [UR6], [UR4], UR5, desc[UR8] ;  /* 0x00000806040073bb */ /* 0x0005d800080a1405 */
[----:B------:R-:W-:Y:S02]  /*9a30*/  @P1 PLOP3.LUT P0, PT, P1, PT, PT, 0x8, 0x0 ;  /* 0x000000000000181c */ /* 0x000fe40000f0e170 */
[----:B------:R-:W-:-:S11]  /*9a40*/  PLOP3.LUT P1, PT, PT, PT, PT, 0x8, 0x0 ;  /* 0x000000000000781c */ /* 0x000fd60003f2e170 */
[----:B--2---:R-:W-:Y:S05]  /*9a50*/  @P0 BRA.U.ANY `(.L_x_1019) ;  /* 0xfffffffd00ec0947 */ /* 0x004fea000393ffff */
[----:B------:R0:W-:Y:S01]  /*9a60*/  UTMACMDFLUSH ;  /* 0x00000000000079b7 */ /* 0x0001e20000000000 */
[----:B------:R-:W-:-:S04]  /*9a70*/  DEPBAR.LE SB0, 0x0 ;  /* 0x000080000000791a */ /* 0x000fc80000000000 */
[----:B------:R-:W-:Y:S05]  /*9a80*/  BRA `(.L_x_998) ;  /* 0x0000002400487947 */ /* 0x000fea0003800000 */
.L_x_991:
        /* <DEDUP_REMOVED lines=8> */
[----:B------:R-:W-:-:S11]  /*9b10*/  UISETP.NE.AND UP0, UPT, UR9, 0x1, UPT ;  /* 0x000000010900788c */ /* 0x000fd6000bf05270 */
[----:B------:R-:W-:Y:S01]  /*9b20*/  @UP0 ULDC UR4, c[0x0][0x8dc] ;  /* 0x0002370000040ab9 */ /* 0x000fe20000000800 */
[----:B------:R-:W-:Y:S01]  /*9b30*/  @UP0 ULDC UR7, c[0x0][0x8e0] ;  /* 0x0002380000070ab9 */ /* 0x000fe20000000800 */
[----:B-1----:R-:W-:Y:S02]  /*9b40*/  UIMAD.WIDE.U32 UR4, UR6, UR4, URZ ;  /* 0x00000004060472a5 */ /* 0x002fe4000f8e003f */
        /* <DEDUP_REMOVED lines=16> */
.L_x_1020:
[----:B------:R-:W-:Y:S01]  /*9c50*/  ULDC UR5, c[0x0][0x8cc] ;  /* 0x0002330000057ab9 */ /* 0x000fe20000000800 */
[----:B------:R-:W-:Y:S01]  /*9c60*/  UMOV UR4, UR9 ;  /* 0x0000000900047c82 */ /* 0x000fe20008000000 */
[----:B------:R-:W-:-:S11]  /*9c70*/  UISETP.NE.AND UP0, UPT, UR5, 0x1, UPT ;  /* 0x000000010500788c */ /* 0x000fd6000bf05270 */
[----:B------:R-:W-:Y:S02]  /*9c80*/  @UP0 ULDC.64 UR10, c[0x0][0x8d0] ;  /* 0x00023400000a0ab9 */ /* 0x000fe40000000a00 */
[----:B------:R-:W-:-:S04]  /*9c90*/  UIMAD.WIDE.U32 UR6, UR9, UR10, URZ ;  /* 0x0000000a090672a5 */ /* 0x000fc8000f8e003f */
[----:B------:R-:W-:-:S04]  /*9ca0*/  @UP0 USHF.R.U32.HI UR4, URZ, UR11, UR7 ;  /* 0x0000000b3f040299 */ /* 0x000fc80008011607 */
[----:B------:R-:W-:-:S12]  /*9cb0*/  UIMAD UR5, UR4, UR5, URZ ;  /* 0x00000005040572a4 */ /* 0x000fd8000f8e023f */
.L_x_1021:
        /* <DEDUP_REMOVED lines=24> */
.L_x_1022:
        /* <DEDUP_REMOVED lines=15> */
.L_x_1024:
[----:B------:R-:W-:-:S05]  /*9f30*/  ULDC UR5, c[0x0][0x8f4] ;  /* 0x00023d0000057ab9 */ /* 0x000fca0000000800 */
.L_x_1023:
        /* <DEDUP_REMOVED lines=34> */
[----:B-1----:R-:W-:Y:S02]  /*a160*/  IMAD.U32 R2, RZ, RZ, UR12 ;  /* 0x0000000cff027e24 */ /* 0x002fe4000f8e00ff */
[----:B------:R-:W-:-:S05]  /*a170*/  IMAD.U32 R3, RZ, RZ, UR13 ;  /* 0x0000000dff037e24 */ /* 0x000fca000f8e00ff */
[----:B------:R1:W4:Y:S02]  /*a180*/  @P2 LDG.E R5, desc[UR16][R2.64] ;  /* 0x0000001002052981 */ /* 0x000324000c1e1900 */
[----:B-1----:R-:W-:Y:S02]  /*a190*/  IMAD.U32 R2, RZ, RZ, UR6 ;  /* 0x00000006ff027e24 */ /* 0x002fe4000f8e00ff */
        /* <DEDUP_REMOVED lines=27> */
.L_x_1026:
        /* <DEDUP_REMOVED lines=14> */
.L_x_1027:
        /* <DEDUP_REMOVED lines=9> */
.L_x_1028:
        /* <DEDUP_REMOVED lines=40> */
.L_x_1044:
[----:B------:R-:W-:Y:S01]  /*a740*/  ISETP.NE.AND P0, PT, R11, RZ, PT ;  /* 0x000000ff0b00720c */ /* 0x000fe20003f05270 */
[----:B------:R-:W-:Y:S02]  /*a750*/  IMAD.U32 R14, RZ, RZ, UR20 ;  /* 0x00000014ff0e7e24 */ /* 0x000fe4000f8e00ff */
[----:B------:R-:W-:-:S03]  /*a760*/  IMAD.MOV.U32 R4, RZ, RZ, 0x1 ;  /* 0x00000001ff047424 */ /* 0x000fc600078e00ff */
[----:B------:R-:W-:-:S07]  /*a770*/  SHF.R.S32.HI R14, RZ, 0x1f, R14 ;  /* 0x0000001fff0e7819 */ /* 0x000fce000001140e */
[----:B------:R-:W-:Y:S05]  /*a780*/  @P0 BRA `(.L_x_1030) ;  /* 0x0000000000140947 */ /* 0x000fea0003800000 */
[----:B------:R-:W-:Y:S01]  /*a790*/  LOP3.LUT P1, RZ, R21, 0x1f, RZ, 0xc0, !PT ;  /* 0x0000001f15ff7812 */ /* 0x000fe2000782c0ff */
[----:B-1----:R-:W-:-:S04]  /*a7a0*/  IMAD.MOV.U32 R3, RZ, RZ, 0x8100 ;  /* 0x00008100ff037424 */ /* 0x002fc800078e00ff */
[----:B------:R2:W-:Y:S08]  /*a7b0*/  SYNCS.ARRIVE.TRANS64 RZ, [R6+URZ+0x31810], R3 ;  /* 0x0318100306ff79a7 */ /* 0x0005f0000800003f */
[----:B------:R-:W-:Y:S05]  /*a7c0*/  @!P1 BRA `(.L_x_1030) ;  /* 0x0000000000049947 */ /* 0x000fea0003800000 */
[----:B------:R-:W-:Y:S01]  /*a7d0*/  BPT.TRAP 0x1 ;  /* 0x000000040000795c */ /* 0x000fe20000300000 */
.L_x_1030:
        /* <DEDUP_REMOVED lines=13> */
[----:B-12---:R-:W-:Y:S01]  /*a8b0*/  IMAD.MOV.U32 R3, RZ, RZ, 0x14000 ;  /* 0x00014000ff037424 */ /* 0x006fe200078e00ff */
        /* <DEDUP_REMOVED lines=140> */
.L_x_1036:
[----:B------:R-:W-:-:S04]  /*b180*/  SHF.L.U32 R5, R9, 0x1f, RZ ;  /* 0x0000001f09057819 */ /* 0x000fc800000006ff */
[----:B------:R-:W1:Y:S02]  /*b190*/  SYNCS.PHASECHK.TRANS64.TRYWAIT P1, [R6+URZ+0x31838], R5 ;  /* 0x03183805060075a7 */ /* 0x000e64000802017f */
[----:B-1----:R-:W-:Y:S05]  /*b1a0*/  @!P1 BRA `(.L_x_1032) ;  /* 0x0000000c00d89947 */ /* 0x002fea0003800000 */
.L_x_1045:
[----:B------:R-:W-:Y:S05]  /*b1b0*/  @P0 BRA `(.L_x_1033) ;  /* 0x0000000000140947 */ /* 0x000fea0003800000 */
[----:B------:R-:W-:Y:S01]  /*b1c0*/  ISETP.NE.AND P1, PT, R15, RZ, PT ;  /* 0x000000ff0f00720c */ /* 0x000fe20003f25270 */
[----:B-1----:R-:W-:-:S04]  /*b1d0*/  IMAD.MOV.U32 R5, RZ, RZ, 0x8100 ;  /* 0x00008100ff057424 */ /* 0x002fc800078e00ff */
[----:B------:R2:W-:Y:S08]  /*b1e0*/  SYNCS.ARRIVE.TRANS64 RZ, [R6+URZ+0x31830], R5 ;  /* 0x0318300506ff79a7 */ /* 0x0005f0000800003f */
[----:B------:R-:W-:Y:S05]  /*b1f0*/  @!P1 BRA `(.L_x_1033) ;  /* 0x0000000000049947 */ /* 0x000fea0003800000 */
[----:B------:R-:W-:Y:S01]  /*b200*/  BPT.TRAP 0x1 ;  /* 0x000000040000795c */ /* 0x000fe20000300000 */
.L_x_1033:
        /* <DEDUP_REMOVED lines=47> */
.L_x_1047:
[----:B------:R-:W-:Y:S01]  /*b500*/  LOP3.LUT R9, R9, 0x1, RZ, 0x3c, !PT ;  /* 0x0000000109097812 */ /* 0x000fe200078e3cff */
[----:B------:R-:W-:Y:S06]  /*b510*/  @P2 BRA `(.L_x_1035) ;  /* 0x0000000000142947 */ /* 0x000fec0003800000 */
[----:B------:R-:W-:Y:S01]  /*b520*/  ISETP.NE.AND P1, PT, R15, RZ, PT ;  /* 0x000000ff0f00720c */ /* 0x000fe20003f25270 */
[----:B-1----:R-:W-:-:S04]  /*b530*/  IMAD.MOV.U32 R2, RZ, RZ, 0x8100 ;  /* 0x00008100ff027424 */ /* 0x002fc800078e00ff */
[----:B------:R2:W-:Y:S08]  /*b540*/  SYNCS.ARRIVE.TRANS64 RZ, [R20+URZ+0x31810], R2 ;  /* 0x0318100214ff79a7 */ /* 0x0005f0000800003f */
[----:B------:R-:W-:Y:S05]  /*b550*/  @!P1 BRA `(.L_x_1035) ;  /* 0x0000000000049947 */ /* 0x000fea0003800000 */
[----:B------:R-:W-:Y:S01]  /*b560*/  BPT.TRAP 0x1 ;  /* 0x000000040000795c */ /* 0x000fe20000300000 */
.L_x_1035:
        /* <DEDUP_REMOVED lines=53> */
.L_x_1031:
[----:B------:R-:W-:Y:S01]  /*b8c0*/  SHF.L.U32 R15, R9, 0x1f, RZ ;  /* 0x0000001f090f7819 */ /* 0x000fe200000006ff */
[----:B------:R-:W1:Y:S01]  /*b8d0*/  LDC.64 R12, c[0x0][0x730] ;  /* 0x0001cc00ff0c7b82 */ /* 0x000e620000000a00 */
[----:B------:R-:W-:Y:S02]  /*b8e0*/  IMAD.U32 R16, RZ, RZ, UR38 ;  /* 0x00000026ff107e24 */ /* 0x000fe4000f8e00ff */
[----:B------:R-:W-:Y:S02]  /*b8f0*/  IMAD.U32 R2, RZ, RZ, UR38 ;  /* 0x00000026ff027e24 */ /* 0x000fe4000f8e00ff */
[----:B------:R-:W-:Y:S02]  /*b900*/  IMAD.U32 R3, RZ, RZ, UR39 ;  /* 0x00000027ff037e24 */ /* 0x000fe4000f8e00ff */
[----:B------:R-:W-:Y:S01]  /*b910*/  IMAD.MOV.U32 R2, RZ, RZ, R16 ;  /* 0x000000ffff027224 */ /* 0x000fe200078e0010 */
        /* <DEDUP_REMOVED lines=11> */
.L_x_1048:
[----:B------:R-:W-:Y:S01]  /*b9d0*/  IMAD.IADD R10, R11, 0x1, R3 ;  /* 0x000000010b0a7824 */ /* 0x000fe200078e0203 */
[----:B------:R-:W-:Y:S06]  /*b9e0*/  @P0 BRA `(.L_x_1038) ;  /* 0x0000000000140947 */ /* 0x000fec0003800000 */
[----:B------:R-:W-:Y:S01]  /*b9f0*/  LOP3.LUT P0, RZ, R21, 0x1f, RZ, 0xc0, !PT ;  /* 0x0000001f15ff7812 */ /* 0x000fe2000780c0ff */
[----:B------:R-:W-:-:S04]  /*ba00*/  IMAD.MOV.U32 R11, RZ, RZ, 0x8100 ;  /* 0x00008100ff0b7424 */ /* 0x000fc800078e00ff */
[----:B------:R2:W-:Y:S08]  /*ba10*/  SYNCS.ARRIVE.TRANS64 RZ, [R6+URZ+0x31830], R11 ;  /* 0x0318300b06ff79a7 */ /* 0x0005f0000800003f */
[----:B------:R-:W-:Y:S05]  /*ba20*/  @!P0 BRA `(.L_x_1038) ;  /* 0x0000000000048947 */ /* 0x000fea0003800000 */
[----:B------:R-:W-:Y:S01]  /*ba30*/  BPT.TRAP 0x1 ;  /* 0x000000040000795c */ /* 0x000fe20000300000 */
.L_x_1038:
        /* <DEDUP_REMOVED lines=53> */
.L_x_1025:
[----:B------:R-:W-:Y:S05]  /*bd90*/  WARPSYNC.ALL ;  /* 0x0000000000007948 */ /* 0x000fea0003800000 */
[----:B------:R-:W-:-:S13]  /*bda0*/  ELECT P0, URZ, PT ;  /* 0x00000000003f782f */ /* 0x000fda0003800000 */
[----:B------:R-:W-:Y:S05]  /*bdb0*/  @!P0 BRA `(.L_x_998) ;  /* 0x00000000007c8947 */ /* 0x000fea0003800000 */
[----:B------:R-:W3:Y:S02]  /*bdc0*/  LDL R0, [R1+0x14] ;  /* 0x0000140001007983 */ /* 0x000ee40000100800 */
[----:B---3--:R-:W-:-:S13]  /*bdd0*/  R2UR UR4, R0 ;  /* 0x00000000000472ca */ /* 0x008fda00000e0000 */
[----:B------:R-:W-:-:S06]  /*bde0*/  ULOP3.LUT UR4, UR4, 0x2, URZ, 0xfc, !UPT ;  /* 0x0000000204047892 */ /* 0x000fcc000f8efc3f */
[----:B------:R-:W-:-:S05]  /*bdf0*/  IMAD.U32 R0, RZ, RZ, UR4 ;  /* 0x00000004ff007e24 */ /* 0x000fca000f8e00ff */
[----:B------:R-:W-:-:S13]  /*be00*/  ISETP.NE.AND P1, PT, R0, 0x3, PT ;  /* 0x000000030000780c */ /* 0x000fda0003f25270 */
[----:B------:R-:W-:Y:S05]  /*be10*/  @!P1 BRA `(.L_x_1039) ;  /* 0x0000000000049947 */ /* 0x000fea0003800000 */
[----:B------:R-:W-:Y:S01]  /*be20*/  BPT.TRAP 0x1 ;  /* 0x000000040000795c */ /* 0x000fe20000300000 */
.L_x_1039:
        /* <DEDUP_REMOVED lines=8> */
.L_x_1049:
        /* <DEDUP_REMOVED lines=9> */
.L_x_1050:
[----:B------:R-:W-:Y:S05]  /*bf40*/  @!P1 BRA `(.L_x_1042) ;  /* 0x0000000000049947 */ /* 0x000fea0003800000 */
[----:B------:R-:W-:Y:S01]  /*bf50*/  BPT.TRAP 0x1 ;  /* 0x000000040000795c */ /* 0x000fe20000300000 */
.L_x_1042:
[----:B------:R-:W-:-:S07]  /*bf60*/  SHF.L.U32 R9, R9, 0x1f, RZ ;  /* 0x0000001f09097819 */ /* 0x000fce00000006ff */
.L_x_1043:
[----:B----4-:R4:W1:Y:S02]  /*bf70*/  SYNCS.PHASECHK.TRANS64.TRYWAIT P0, [R2+URZ+0x31838], R9 ;  /* 0x03183809020075a7 */ /* 0x010864000800017f */
[----:B-1----:R-:W-:Y:S05]  /*bf80*/  @!P0 NANOSLEEP.SYNCS 0x989680 ;  /* 0x009896800000895d */ /* 0x002fea0003900000 */
[----:B------:R-:W1:Y:S02]  /*bf90*/  @!P0 SYNCS.PHASECHK.TRANS64 P0, [R2+URZ+0x31838], R9 ;  /* 0x03183809020085a7 */ /* 0x000e64000800007f */
[----:B-1----:R-:W-:Y:S05]  /*bfa0*/  @!P0 BRA `(.L_x_1043) ;  /* 0xfffffffc00f08947 */ /* 0x002fea000383ffff */
.L_x_998:
[----:B------:R-:W-:Y:S05]  /*bfb0*/  BSYNC B0 ;  /* 0x0000000000007941 */ /* 0x000fea0003800000 */
.L_x_990:
[----:B------:R-:W-:Y:S05]  /*bfc0*/  EXIT ;  /* 0x000000000000794d */ /* 0x000fea0003800000 */
.L_x_1004:
[----:B-1----:R1:W2:Y:S02]  /*bfd0*/  SYNCS.PHASECHK.TRANS64.TRYWAIT P0, [R17+URZ+0x31800], R16 ;  /* 0x03180010110075a7 */ /* 0x0022a4000800017f */
[----:B--2---:R-:W-:Y:S05]  /*bfe0*/  @!P0 NANOSLEEP.SYNCS 0x989680 ;  /* 0x009896800000895d */ /* 0x004fea0003900000 */
[----:B------:R-:W2:Y:S02]  /*bff0*/  @!P0 SYNCS.PHASECHK.TRANS64 P0, [R17+URZ+0x31800], R16 ;  /* 0x03180010110085a7 */ /* 0x000ea4000800007f */
[----:B--2---:R-:W-:Y:S05]  /*c000*/  @!P0 BRA `(.L_x_1004) ;  /* 0xfffffffc00f08947 */ /* 0x004fea000383ffff */
[----:B------:R-:W-:Y:S05]  /*c010*/  BRA `(.L_x_1003) ;  /* 0xffffff5400687947 */ /* 0x000fea000383ffff */
.L_x_1008:
[----:B--2---:R2:W3:Y:S02]  /*c020*/  SYNCS.PHASECHK.TRANS64.TRYWAIT P1, [R16+URZ+0x31810], R9 ;  /* 0x03181009100075a7 */ /* 0x0044e4000802017f */
[----:B---3--:R-:W-:Y:S05]  /*c030*/  @!P1 NANOSLEEP.SYNCS 0x989680 ;  /* 0x009896800000995d */ /* 0x008fea0003900000 */
[----:B------:R-:W3:Y:S02]  /*c040*/  @!P1 SYNCS.PHASECHK.TRANS64 P1, [R16+URZ+0x31810], R9 ;  /* 0x03181009100095a7 */ /* 0x000ee4000802007f */
[----:B---3--:R-:W-:Y:S05]  /*c050*/  @!P1 BRA `(.L_x_1008) ;  /* 0xfffffffc00f09947 */ /* 0x008fea000383ffff */
[----:B------:R-:W-:Y:S05]  /*c060*/  BRA `(.L_x_1007) ;  /* 0xffffff5c00ac7947 */ /* 0x000fea000383ffff */
.L_x_1012:
[----:B----4-:R4:W1:Y:S02]  /*c070*/  SYNCS.PHASECHK.TRANS64.TRYWAIT P1, [R17+URZ+0x31830], R10 ;  /* 0x0318300a110075a7 */ /* 0x010864000802017f */
[----:B-1----:R-:W-:Y:S05]  /*c080*/  @!P1 NANOSLEEP.SYNCS 0x989680 ;  /* 0x009896800000995d */ /* 0x002fea0003900000 */
[----:B------:R-:W1:Y:S02]  /*c090*/  @!P1 SYNCS.PHASECHK.TRANS64 P1, [R17+URZ+0x31830], R10 ;  /* 0x0318300a110095a7 */ /* 0x000e64000802007f */
[----:B-1----:R-:W-:Y:S05]  /*c0a0*/  @!P1 BRA `(.L_x_1012) ;  /* 0xfffffffc00f09947 */ /* 0x002fea000383ffff */
[----:B------:R-:W-:Y:S05]  /*c0b0*/  BRA `(.L_x_1011) ;  /* 0xffffff7800b07947 */ /* 0x000fea000383ffff */
.L_x_1029:
[----:B-1----:R1:W2:Y:S02]  /*c0c0*/  SYNCS.PHASECHK.TRANS64.TRYWAIT P0, [R6+URZ+0x31820], R3 ;  /* 0x03182003060075a7 */ /* 0x0022a4000800017f */
[----:B--2---:R-:W-:Y:S05]  /*c0d0*/  @!P0 NANOSLEEP.SYNCS 0x989680 ;  /* 0x009896800000895d */ /* 0x004fea0003900000 */
[----:B------:R-:W2:Y:S02]  /*c0e0*/  @!P0 SYNCS.PHASECHK.TRANS64 P0, [R6+URZ+0x31820], R3 ;  /* 0x03182003060085a7 */ /* 0x000ea4000800007f */
[----:B--2---:R-:W-:Y:S05]  /*c0f0*/  @!P0 BRA `(.L_x_1029) ;  /* 0xfffffffc00f08947 */ /* 0x004fea000383ffff */
[----:B------:R-:W-:Y:S05]  /*c100*/  BRA `(.L_x_1044) ;  /* 0xffffffe4008c7947 */ /* 0x000fea000383ffff */
.L_x_1032:
[----:B-1----:R1:W2:Y:S02]  /*c110*/  SYNCS.PHASECHK.TRANS64.TRYWAIT P1, [R6+URZ+0x31838], R5 ;  /* 0x03183805060075a7 */ /* 0x0022a4000802017f */
[----:B--2---:R-:W-:Y:S05]  /*c120*/  @!P1 NANOSLEEP.SYNCS 0x989680 ;  /* 0x009896800000995d */ /* 0x004fea0003900000 */
[----:B------:R-:W2:Y:S02]  /*c130*/  @!P1 SYNCS.PHASECHK.TRANS64 P1, [R6+URZ+0x31838], R5 ;  /* 0x03183805060095a7 */ /* 0x000ea4000802007f */
[----:B--2---:R-:W-:Y:S05]  /*c140*/  @!P1 BRA `(.L_x_1032) ;  /* 0xfffffffc00f09947 */ /* 0x004fea000383ffff */
[----:B------:R-:W-:Y:S05]  /*c150*/  BRA `(.L_x_1045) ;  /* 0xfffffff000147947 */ /* 0x000fea000383ffff */
.L_x_1034:
[----:B------:R-:W-:-:S07]  /*c160*/  SHF.L.U32 R2, R4, 0x1f, RZ ;  /* 0x0000001f04027819 */ /* 0x000fce00000006ff */
.L_x_1046:
[----:B-1----:R1:W2:Y:S02]  /*c170*/  SYNCS.PHASECHK.TRANS64.TRYWAIT P1, [R20+URZ+0x31820], R2 ;  /* 0x03182002140075a7 */ /* 0x0022a4000802017f */
[----:B--2---:R-:W-:Y:S05]  /*c180*/  @!P1 NANOSLEEP.SYNCS 0x989680 ;  /* 0x009896800000995d */ /* 0x004fea0003900000 */
[----:B------:R-:W2:Y:S02]  /*c190*/  @!P1 SYNCS.PHASECHK.TRANS64 P1, [R20+URZ+0x31820], R2 ;  /* 0x03182002140095a7 */ /* 0x000ea4000802007f */
[----:B--2---:R-:W-:Y:S05]  /*c1a0*/  @!P1 BRA `(.L_x_1046) ;  /* 0xfffffffc00f09947 */ /* 0x004fea000383ffff */
[----:B------:R-:W-:Y:S05]  /*c1b0*/  BRA `(.L_x_1047) ;  /* 0xfffffff000d07947 */ /* 0x000fea000383ffff */
.L_x_1037:
[----:B-1----:R1:W2:Y:S02]  /*c1c0*/  SYNCS.PHASECHK.TRANS64.TRYWAIT P1, [R6+URZ+0x31838], R15 ;  /* 0x0318380f060075a7 */ /* 0x0022a4000802017f */
[----:B--2---:R-:W-:Y:S05]  /*c1d0*/  @!P1 NANOSLEEP.SYNCS 0x989680 ;  /* 0x009896800000995d */ /* 0x004fea0003900000 */
[----:B------:R-:W2:Y:S02]  /*c1e0*/  @!P1 SYNCS.PHASECHK.TRANS64 P1, [R6+URZ+0x31838], R15 ;  /* 0x0318380f060095a7 */ /* 0x000ea4000802007f */
[----:B--2---:R-:W-:Y:S05]  /*c1f0*/  @!P1 BRA `(.L_x_1037) ;  /* 0xfffffffc00f09947 */ /* 0x004fea000383ffff */
[----:B------:R-:W-:Y:S05]  /*c200*/  BRA `(.L_x_1048) ;  /* 0xfffffff400f07947 */ /* 0x000fea000383ffff */
.L_x_1040:
[----:B---3--:R3:W4:Y:S02]  /*c210*/  SYNCS.PHASECHK.TRANS64.TRYWAIT P0, [R5+URZ], R0 ;  /* 0x00000000050075a7 */ /* 0x008724000800017f */
[----:B----4-:R-:W-:Y:S05]  /*c220*/  @!P0 NANOSLEEP.SYNCS 0x989680 ;  /* 0x009896800000895d */ /* 0x010fea0003900000 */
[----:B------:R-:W4:Y:S02]  /*c230*/  @!P0 SYNCS.PHASECHK.TRANS64 P0, [R5+URZ], R0 ;  /* 0x00000000050085a7 */ /* 0x000f24000800007f */
[----:B----4-:R-:W-:Y:S05]  /*c240*/  @!P0 BRA `(.L_x_1040) ;  /* 0xfffffffc00f08947 */ /* 0x010fea000383ffff */
[----:B------:R-:W-:Y:S05]  /*c250*/  BRA `(.L_x_1049) ;  /* 0xfffffffc00147947 */ /* 0x000fea000383ffff */
.L_x_1041:
[----:B---3--:R3:W4:Y:S02]  /*c260*/  SYNCS.PHASECHK.TRANS64.TRYWAIT P0, [R3+URZ], R0 ;  /* 0x00000000030075a7 */ /* 0x008724000800017f */
[----:B----4-:R-:W-:Y:S05]  /*c270*/  @!P0 NANOSLEEP.SYNCS 0x989680 ;  /* 0x009896800000895d */ /* 0x010fea0003900000 */
[----:B------:R-:W4:Y:S02]  /*c280*/  @!P0 SYNCS.PHASECHK.TRANS64 P0, [R3+URZ], R0 ;  /* 0x00000000030085a7 */ /* 0x000f24000800007f */
[----:B----4-:R-:W-:Y:S05]  /*c290*/  @!P0 BRA `(.L_x_1041) ;  /* 0xfffffffc00f08947 */ /* 0x010fea000383ffff */
[----:B------:R-:W-:Y:S05]  /*c2a0*/  BRA `(.L_x_1050) ;  /* 0xfffffffc00247947 */ /* 0x000fea000383ffff */
.L_x_1051:
        /* <DEDUP_REMOVED lines=13> */
.L_x_2208:


//--------------------- .text._ZN7cutlass13device_kernelIN5flash11enable_sm90INS1_16FlashAttnBwdSm90INS1_25CollectiveMainloopBwdSm90ILi2ELi1ELi1EN4cute5tupleIJNS5_1CILi1EEES8_S8_EEENS6_IJNS7_ILi64EEENS7_ILi80EEENS7_ILi256EEEEEENS_10bfloat16_tEfNS_4arch4Sm90ELb0ELb0ELb0ELb0ELb0ELb0ELb1ELb1ELi2ELi1ELi1ELi1ELb0EEENS1_21CollectiveEpilogueBwdISD_SE_SG_Li256ELb0ELb1ELi2EEENS1_19SingleTileSchedulerILb0ELb0ELb0ELi80EEEEEEEEEvNT_6ParamsE --------------------------
	.section	.text._ZN7cutlass13device_kernelIN5flash11enable_sm90INS1_16FlashAttnBwdSm90INS1_25CollectiveMainloopBwdSm90ILi2ELi1ELi1EN4cute5tupleIJNS5_1CILi1EEES8_S8_EEENS6_IJNS7_ILi64EEENS7_ILi80EEENS7_ILi256EEEEEENS_10bfloat16_tEfNS_4arch4Sm90ELb0ELb0ELb0ELb0ELb0ELb0ELb1ELb1ELi2ELi1ELi1ELi1ELb0EEENS1_21CollectiveEpilogueBwdISD_SE_SG_Li256ELb0ELb1ELi2EEENS1_19SingleTileSchedulerILb0ELb0ELb0ELi80EEEEEEEEEvNT_6ParamsE,"ax",@progbits
	.align	128
.text._ZN7cutlass13device_kernelIN5flash11enable_sm90INS1_16FlashAttnBwdSm90INS1_25CollectiveMainloopBwdSm90ILi2ELi1ELi1EN4cute5tupleIJNS5_1CILi1EEES8_S8_EEENS6_IJNS7_ILi64EEENS7_ILi80EEENS7_ILi256EEEEEENS_10bfloat16_tEfNS_4arch4Sm90ELb0ELb0ELb0ELb0ELb0ELb0ELb1ELb1ELi2ELi1ELi1ELi1ELb0EEENS1_21CollectiveEpilogueBwdISD_SE_SG_Li256ELb0ELb1ELi2EEENS1_19SingleTileSchedulerILb0ELb0ELb0ELi80EEEEEEEEEvNT_6ParamsE:
        .type           _ZN7cutlass13device_kernelIN5flash11enable_sm90INS1_16FlashAttnBwdSm90INS1_25CollectiveMainloopBwdSm90ILi2ELi1ELi1EN4cute5tupleIJNS5_1CILi1EEES8_S8_EEENS6_IJNS7_ILi64EEENS7_ILi80EEENS7_ILi256EEEEEENS_10bfloat16_tEfNS_4arch4Sm90ELb0ELb0ELb0ELb0ELb0ELb0ELb1ELb1ELi2ELi1ELi1ELi1ELb0EEENS1_21CollectiveEpilogueBwdISD_SE_SG_Li256ELb0ELb1ELi2EEENS1_19SingleTileSchedulerILb0ELb0ELb0ELi80EEEEEEEEEvNT_6ParamsE,@function
        .size           _ZN7cutlass13device_kernelIN5flash11enable_sm90INS1_16FlashAttnBwdSm90INS1_25CollectiveMainloopBwdSm90ILi2ELi1ELi1EN4cute5tupleIJNS5_1CILi1EEES8_S8_EEENS6_IJNS7_ILi64EEENS7_ILi80EEENS7_ILi256EEEEEENS_10bfloat16_tEfNS_4arch4Sm90ELb0ELb0ELb0ELb0ELb0ELb0ELb1ELb1ELi2ELi1ELi1ELi1ELb0EEENS1_21CollectiveEpilogueBwdISD_SE_SG_Li256ELb0ELb1ELi2EEENS1_19SingleTileSchedulerILb0ELb0ELb0ELi80EEEEEEEEEvNT_6ParamsE,(.L_x_2209 - _ZN7cutlass13device_kernelIN5flash11enable_sm90INS1_16FlashAttnBwdSm90INS1_25CollectiveMainloopBwdSm90ILi2ELi1ELi1EN4cute5tupleIJNS5_1CILi1EEES8_S8_EEENS6_IJNS7_ILi64EEENS7_ILi80EEENS7_ILi256EEEEEENS_10bfloat16_tEfNS_4arch4Sm90ELb0ELb0ELb0ELb0ELb0ELb0ELb1ELb1ELi2ELi1ELi1ELi1ELb0EEENS1_21CollectiveEpilogueBwdISD_SE_SG_Li256ELb0ELb1ELi2EEENS1_19SingleTileSchedulerILb0ELb0ELb0ELi80EEEEEEEEEvNT_6ParamsE)
        .other          _ZN7cutlass13device_kernelIN5flash11enable_sm90INS1_16FlashAttnBwdSm90INS1_25CollectiveMainloopBwdSm90ILi2ELi1ELi1EN4cute5tupleIJNS5_1CILi1EEES8_S8_EEENS6_IJNS7_ILi64EEENS7_ILi80EEENS7_ILi256EEEEEENS_10bfloat16_tEfNS_4arch4Sm90ELb0ELb0ELb0ELb0ELb0ELb0ELb1ELb1ELi2ELi1ELi1ELi1ELb0EEENS1_21CollectiveEpilogueBwdISD_SE_SG_Li256ELb0ELb1ELi2EEENS1_19SingleTileSchedulerILb0ELb0ELb0ELi80EEEEEEEEEvNT_6ParamsE,@"STO_CUDA_ENTRY STV_DEFAULT"
_ZN7cutlass13device_kernelIN5flash11enable_sm90INS1_16FlashAttnBwdSm90INS1_25CollectiveMainloopBwdSm90ILi2ELi1ELi1EN4cute5tupleIJNS5_1CILi1EEES8_S8_EEENS6_IJNS7_ILi64EEENS7_ILi80EEENS7_ILi256EEEEEENS_10bfloat16_tEfNS_4arch4Sm90ELb0ELb0ELb0ELb0ELb0ELb0ELb1ELb1ELi2ELi1ELi1ELi1ELb0EEENS1_21CollectiveEpilogueBwdISD_SE_SG_Li256ELb0ELb1ELi2EEENS1_19SingleTileSchedulerILb0ELb0ELb0ELi80EEEEEEEEEvNT_6ParamsE:
        /* <DEDUP_REMOVED lines=29> */
.L_x_1053:
[----:B------:R-:W-:Y:S05]  /*01d0*/  BSYNC B0 ;  /* 0x0000000000007941 */ /* 0x000fea0003800000 */
.L_x_1052:
        /* <DEDUP_REMOVED lines=34> */
.L_x_1054:
        /* <DEDUP_REMOVED lines=20> */
.L_x_1055:
[----:B-1----:R-:W-:Y:S01]  /*0540*/  ISETP.NE.AND P0, PT, R0, RZ, PT ;  /* 0x000000ff0000720c */ /* 0x002fe20003f05270 */
[----:B------:R-:W-:Y:S01]  /*0550*/  IMAD.MOV.U32 R0, RZ, RZ, 0x1 ;  /* 0x00000001ff007424 */ /* 0x000fe200078e00ff */
[----:B------:R-:W-:Y:S01]  /*0560*/  NOP ;  /* 0x0000000000007918 */ /* 0x000fe20000000000 */
[----:B------:R-:W-:-:S03]  /*0570*/  LOP3.LUT R21, R4, 0x7f, RZ, 0xc0, !PT ;  /* 0x0000007f04157812 */ /* 0x000fc600078ec0ff */
[----:B------:R-:W-:Y:S01]  /*0580*/  SEL R0, R0, 0x2, !P0 ;  /* 0x0000000200007807 */ /* 0x000fe20004000000 */
[----:B--23--:R-:W-:Y:S06]  /*0590*/  BAR.SYNC.DEFER_BLOCKING 0x0 ;  /* 0x0000000000007b1d */ /* 0x00cfec0000010000 */
[----:B------:R-:W-:Y:S05]  /*05a0*/  @!P0 BRA `(.L_x_1056) ;  /* 0x000000a4002c8947 */ /* 0x000fea0003800000 */
.L_x_1057:
        /* <DEDUP_REMOVED lines=22> */
.L_x_1058:
[----:B------:R-:W-:Y:S01]  /*0710*/  IMAD.IADD R10, R5, 0x1, -R2 ;  /* 0x00000001050a7824 */ /* 0x000fe200078e0a02 */
[----:B------:R-:W2:Y:S01]  /*0720*/  S2UR UR4, SR_CTAID.Y ;  /* 0x00000000000479c3 */ /* 0x000ea20000002600 */
[----:B------:R-:W-:Y:S02]  /*0730*/  LEA.HI R13, R6, R5, RZ, 0x5 ;  /* 0x00000005060d7211 */ /* 0x000fe400078f28ff */
[----:B------:R-:W-:Y:S01]  /*0740*/  CS2R R214, SRZ ;  /* 0x0000000000d67805 */ /* 0x000fe2000001ff00 */
[--C-:B------:R-:W-:Y:S01]  /*0750*/  IMAD R2, R7, 0x800, R10.reuse ;  /* 0x0000080007027824 */ /* 0x100fe200078e020a */
[----:B------:R-:W-:Y:S02]  /*0760*/  SHF.R.S32.HI R9, RZ, 0x1f, R10 ;  /* 0x0000001fff097819 */ /* 0x000fe4000001140a */
[----:B------:R-:W-:Y:S02]  /*0770*/  CS2R R212, SRZ ;  /* 0x0000000000d47805 */ /* 0x000fe4000001ff00 */
[--C-:B------:R-:W-:Y:S01]  /*0780*/  SHF.R.S32.HI R234, RZ, 0x5, R13.reuse ;  /* 0x00000005ffea7819 */ /* 0x100fe2000001140d */
[----:B------:R-:W-:Y:S01]  /*0790*/  IMAD.SHL.U32 R2, R2, 0x4, RZ ;  /* 0x0000000402027824 */ /* 0x000fe200078e00ff */
[----:B------:R-:W-:Y:S01]  /*07a0*/  LEA.HI R12, R9, R10, RZ, 0x2 ;  /* 0x0000000a090c7211 */ /* 0x000fe200078f10ff */
[----:B------:R-:W4:Y:S01]  /*07b0*/  LDC.64 R16, c[0x0][0x2d8] ;  /* 0x0000b600ff107b82 */ /* 0x000f220000000a00 */
[----:B------:R-:W-:-:S02]  /*07c0*/  SHF.R.S32.HI R13, RZ, 0x1f, R13 ;  /* 0x0000001fff0d7819 */ /* 0x000fc4000001140d */
[----:B------:R-:W-:Y:S02]  /*07d0*/  CS2R R210, SRZ ;  /* 0x0000000000d27805 */ /* 0x000fe4000001ff00 */
[--C-:B-1----:R-:W-:Y:S02]  /*07e0*/  SHF.R.S32.HI R8, RZ, 0x2, R12.reuse ;  /* 0x00000002ff087819 */ /* 0x102fe4000001140c */
[----:B------:R-:W-:Y:S02]  /*07f0*/  CS2R R208, SRZ ;  /* 0x0000000000d07805 */ /* 0x000fe4000001ff00 */
[----:B------:R-:W-:Y:S02]  /*0800*/  SHF.R.S32.HI R3, RZ, 0x1f, R12 ;  /* 0x0000001fff037819 */ /* 0x000fe4000001140c */
[----:B------:R-:W-:Y:S02]  /*0810*/  CS2R R206, SRZ ;  /* 0x0000000000ce7805 */ /* 0x000fe4000001ff00 */
[----:B------:R-:W-:Y:S01]  /*0820*/  LEA.HI R13, R13, R234, RZ, 0x2 ;  /* 0x000000ea0d0d7211 */ /* 0x000fe200078f10ff */
[----:B------:R-:W1:Y:S01]  /*0830*/  LDC.64 R230, c[0x0][0x2e0] ;  /* 0x0000b800ffe67b82 */ /* 0x000e620000000a00 */
[----:B------:R-:W-:-:S02]  /*0840*/  LEA.HI R3, R3, R8, RZ, 0x3 ;  /* 0x0000000803037211 */ /* 0x000fc400078f18ff */
[----:B------:R-:W-:Y:S02]  /*0850*/  CS2R R204, SRZ ;  /* 0x0000000000cc7805 */ /* 0x000fe4000001ff00 */
[----:B------:R-:W-:Y:S02]  /*0860*/  LOP3.LUT R13, R13, 0xfffffffc, RZ, 0xc0, !PT ;  /* 0xfffffffc0d0d7812 */ /* 0x000fe400078ec0ff */
[----:B------:R-:W-:Y:S02]  /*0870*/  CS2R R202, SRZ ;  /* 0x0000000000ca7805 */ /* 0x000fe4000001ff00 */
[----:B------:R-:W-:Y:S02]  /*0880*/  LOP3.LUT R11, R3, 0xfffffff8, RZ, 0xc0, !PT ;  /* 0xfffffff8030b7812 */ /* 0x000fe400078ec0ff */
[----:B------:R-:W-:Y:S01]  /*0890*/  CS2R R200, SRZ ;  /* 0x0000000000c87805 */ /* 0x000fe2000001ff00 */
[----:B--2---:R-:W-:Y:S01]  /*08a0*/  USHF.R.S32.HI UR6, URZ, 0x1f, UR4 ;  /* 0x0000001f3f067899 */ /* 0x004fe20008011404 */
[----:B------:R-:W-:Y:S01]  /*08b0*/  SHF.R.S32.HI R3, RZ, 0x1f, R2 ;  /* 0x0000001fff037819 */ /* 0x000fe20000011402 */
[----:B------:R-:W-:Y:S01]  /*08c0*/  IMAD.IADD R234, R234, 0x1, -R13 ;  /* 0x00000001eaea7824 */ /* 0x000fe200078e0a0d */
[----:B------:R-:W-:Y:S01]  /*08d0*/  CS2R R198, SRZ ;  /* 0x0000000000c67805 */ /* 0x000fe2000001ff00 */
[----:B------:R-:W-:Y:S01]  /*08e0*/  IMAD.IADD R14, R8, 0x1, -R11 ;  /* 0x00000001080e7824 */ /* 0x000fe200078e0a0b */
[----:B------:R-:W-:-:S02]  /*08f0*/  LEA.HI R11, R9, R10, RZ, 0x5 ;  /* 0x0000000a090b7211 */ /* 0x000fc400078f28ff */
[----:B------:R-:W-:Y:S02]  /*0900*/  CS2R R196, SRZ ;  /* 0x0000000000c47805 */ /* 0x000fe4000001ff00 */
[----:B------:R-:W-:Y:S02]  /*0910*/  CS2R R194, SRZ ;  /* 0x0000000000c27805 */ /* 0x000fe4000001ff00 */
[----:B------:R-:W-:Y:S02]  /*0920*/  CS2R R192, SRZ ;  /* 0x0000000000c07805 */ /* 0x000fe4000001ff00 */
[----:B------:R-:W-:Y:S01]  /*0930*/  SHF.R.S32.HI R11, RZ, 0x5, R11 ;  /* 0x00000005ff0b7819 */ /* 0x000fe2000001140b */
[C---:B----4-:R-:W-:Y:S01]  /*0940*/  IMAD R8, R16.reuse, UR6, RZ ;  /* 0x0000000610087c24 */ /* 0x050fe2000f8e02ff */
[----:B------:R-:W-:Y:S01]  /*0950*/  CS2R R190, SRZ ;  /* 0x0000000000be7805 */ /* 0x000fe2000001ff00 */
[----:B------:R-:W-:Y:S01]  /*0960*/  IMAD.WIDE.U32 R2, R16, UR4, R2 ;  /* 0x0000000410027c25 */ /* 0x000fe2000f8e0002 */
[----:B------:R-:W-:-:S02]  /*0970*/  CS2R R188, SRZ ;  /* 0x0000000000bc7805 */ /* 0x000fc4000001ff00 */
[----:B------:R-:W-:Y:S02]  /*0980*/  CS2R R186, SRZ ;  /* 0x0000000000ba7805 */ /* 0x000fe4000001ff00 */
[----:B------:R-:W-:Y:S01]  /*0990*/  CS2R R184, SRZ ;  /* 0x0000000000b87805 */ /* 0x000fe2000001ff00 */
[----:B------:R-:W-:Y:S01]  /*09a0*/  IMAD R229, R11, 0x10, R14 ;  /* 0x000000100be57824 */ /* 0x000fe200078e020e */
[----:B------:R-:W-:Y:S01]  /*09b0*/  CS2R R182, SRZ ;  /* 0x0000000000b67805 */ /* 0x000fe2000001ff00 */
[----:B------:R-:W2:Y:S01]  /*09c0*/  LDC R11, c[0x0][0x280] ;  /* 0x0000a000ff0b7b82 */ /* 0x000ea20000000800 */
[----:B------:R-:W-:Y:S01]  /*09d0*/  IMAD R15, R17, UR4, R8 ;  /* 0x00000004110f7c24 */ /* 0x000fe2000f8e0208 */
[----:B------:R-:W-:Y:S01]  /*09e0*/  USHF.R.S32.HI UR4, URZ, 0x1f, UR5 ;  /* 0x0000001f3f047899 */ /* 0x000fe20008011405 */
[----:B---3--:R-:W-:Y:S02]  /*09f0*/  LEA.HI R8, R4, R4, RZ, 0x1 ;  /* 0x0000000404087211 */ /* 0x008fe400078f08ff */
[----:B------:R-:W-:Y:S01]  /*0a00*/  CS2R R180, SRZ ;  /* 0x0000000000b47805 */ /* 0x000fe2000001ff00 */
[----:B------:R-:W-:Y:S01]  /*0a10*/  IMAD.IADD R3, R3, 0x1, R15 ;  /* 0x0000000103037824 */ /* 0x000fe200078e020f */
[----:B------:R-:W-:-:S02]  /*0a20*/  CS2R R178, SRZ ;  /* 0x0000000000b27805 */ /* 0x000fc4000001ff00 */
[----:B------:R-:W-:Y:S01]  /*0a30*/  LOP3.LUT R9, R8, 0xfffffffe, RZ, 0xc0, !PT ;  /* 0xfffffffe08097812 */ /* 0x000fe200078ec0ff */
[----:B-1----:R-:W-:Y:S01]  /*0a40*/  IMAD R8, R230, UR4, RZ ;  /* 0x00000004e6087c24 */ /* 0x002fe2000f8e02ff */
[----:B------:R-:W-:Y:S02]  /*0a50*/  CS2R R176, SRZ ;  /* 0x0000000000b07805 */ /* 0x000fe4000001ff00 */
[----:B------:R-:W-:Y:S02]  /*0a60*/  CS2R R174, SRZ ;  /* 0x0000000000ae7805 */ /* 0x000fe4000001ff00 */
[----:B------:R-:W-:Y:S01]  /*0a70*/  CS2R R172, SRZ ;  /* 0x0000000000ac7805 */ /* 0x000fe2000001ff00 */
[----:B------:R-:W-:Y:S01]  /*0a80*/  IMAD R13, R231, UR5, R8 ;  /* 0x00000005e70d7c24 */ /* 0x000fe2000f8e0208 */
[----:B------:R-:W-:Y:S01]  /*0a90*/  CS2R R170, SRZ ;  /* 0x0000000000aa7805 */ /* 0x000fe2000001ff00 */
[----:B------:R-:W-:Y:S01]  /*0aa0*/  IMAD.IADD R4, R4, 0x1, -R9 ;  /* 0x0000000104047824 */ /* 0x000fe200078e0a09 */
[----:B------:R-:W-:Y:S01]  /*0ab0*/  CS2R R168, SRZ ;  /* 0x0000000000a87805 */ /* 0x000fe2000001ff00 */
[----:B------:R-:W-:Y:S01]  /*0ac0*/  IMAD.WIDE.U32 R230, R230, UR5, R2 ;  /* 0x00000005e6e67c25 */ /* 0x000fe2000f8e0002 */
        /* <DEDUP_REMOVED lines=58> */
[----:B------:R-:W1:Y:S01]  /*0e70*/  S2R R9, SR_CTAID.X ;  /* 0x0000000000097919 */ /* 0x000e620000002500 */
[----:B------:R-:W1:Y:S01]  /*0e80*/  LDC R14, c[0x0][0x290] ;  /* 0x0000a400ff0e7b82 */ /* 0x000e620000000800 */
[----:B------:R-:W-:Y:S01]  /*0e90*/  LEA.HI R6, R6, R5, RZ, 0x4 ;  /* 0x0000000506067211 */ /* 0x000fe200078f20ff */
[----:B------:R-:W-:Y:S01]  /*0ea0*/  VIADD R11, R11, 0x3f ;  /* 0x0000003f0b0b7836 */ /* 0x000fe20000000000 */
[----:B------:R-:W-:Y:S01]  /*0eb0*/  LEA.HI R2, R7, R7, RZ, 0x1 ;  /* 0x0000000707027211 */ /* 0x000fe200078f08ff */
[----:B------:R-:W-:Y:S01]  /*0ec0*/  IMAD.IADD R232, R231, 0x1, R13 ;  /* 0x00000001e7e87824 */ /* 0x000fe200078e020d */
[----:B------:R-:W-:Y:S01]  /*0ed0*/  LOP3.LUT R6, R6, 0xffffff0, RZ, 0xc0, !PT ;  /* 0x0ffffff006067812 */ /* 0x000fe200078ec0ff */
[----:B------:R-:W-:Y:S01]  /*0ee0*/  IMAD.MOV.U32 R16, RZ, RZ, RZ ;  /* 0x000000ffff107224 */ /* 0x000fe200078e00ff */
[----:B------:R-:W-:Y:S02]  /*0ef0*/  LOP3.LUT R2, R2, 0xfffffffe, RZ, 0xc0, !PT ;  /* 0xfffffffe02027812 */ /* 0x000fe400078ec0ff */
[----:B------:R-:W-:-:S02]  /*0f00*/  CS2R R18, SRZ ;  /* 0x0000000000127805 */ /* 0x000fc4000001ff00 */
[----:B------:R-:W-:Y:S01]  /*0f10*/  LOP3.LUT R3, R12, 0xfffffffc, RZ, 0xc0, !PT ;  /* 0xfffffffc0c037812 */ /* 0x000fe200078ec0ff */
[----:B------:R-:W-:Y:S01]  /*0f20*/  IMAD.IADD R6, R5, 0x1, -R6 ;  /* 0x0000000105067824 */ /* 0x000fe200078e0a06 */
[----:B------:R-:W-:Y:S01]  /*0f30*/  LOP3.LUT R228, R0, 0x1, RZ, 0xfc, !PT ;  /* 0x0000000100e47812 */ /* 0x000fe200078efcff */
[C---:B------:R-:W-:Y:S01]  /*0f40*/  IMAD.IADD R8, R7.reuse, 0x1, -R2 ;  /* 0x0000000107087824 */ /* 0x040fe200078e0a02 */
[----:B------:R-:W-:Y:S01]  /*0f50*/  ULDC UR61, c[0x0][0x744] ;  /* 0x0001d100003d7ab9 */ /* 0x000fe20000000800 */
[----:B------:R-:W-:Y:S02]  /*0f60*/  IMAD R7, R7, 0x40, R6 ;  /* 0x0000004007077824 */ /* 0x000fe400078e0206 */
[----:B------:R-:W-:Y:S01]  /*0f70*/  IMAD.IADD R2, R10, 0x1, -R3 ;  /* 0x000000010a027824 */ /* 0x000fe200078e0a03 */
[----:B------:R-:W-:Y:S01]  /*0f80*/  SHF.R.S32.HI R10, RZ, 0x1f, R11 ;  /* 0x0000001fff0a7819 */ /* 0x000fe2000001140b */
[----:B------:R-:W-:Y:S02]  /*0f90*/  IMAD R0, R234, 0x10, R7 ;  /* 0x00000010ea007824 */ /* 0x000fe400078e0207 */
[----:B------:R-:W-:Y:S01]  /*0fa0*/  IMAD.MOV.U32 R3, RZ, RZ, RZ ;  /* 0x000000ffff037224 */ /* 0x000fe200078e00ff */
[----:B------:R-:W-:Y:S01]  /*0fb0*/  LEA.HI R10, R10, R11, RZ, 0x6 ;  /* 0x0000000b0a0a7211 */ /* 0x000fe200078f30ff */
[----:B------:R-:W-:-:S02]  /*0fc0*/  IMAD.SHL.U32 R0, R0, 0x8, RZ ;  /* 0x0000000800007824 */ /* 0x000fc400078e00ff */
[----:B------:R-:W-:Y:S01]  /*0fd0*/  IMAD.MOV.U32 R215, RZ, RZ, RZ ;  /* 0x000000ffffd77224 */ /* 0x000fe200078e00ff */
[----:B------:R-:W-:Y:S02]  /*0fe0*/  SHF.R.S32.HI R233, RZ, 0x6, R10 ;  /* 0x00000006ffe97819 */ /* 0x000fe4000001140a */
[----:B------:R-:W-:Y:S01]  /*0ff0*/  LEA R0, R0, UR60, 0x1 ;  /* 0x0000003c00007c11 */ /* 0x000fe2000f8e08ff */
[----:B-1----:R-:W-:-:S04]  /*1000*/  IMAD R9, R9, -0x50, R14 ;  /* 0xffffffb009097824 */ /* 0x002fc800078e020e */
[----:B------:R-:W-:-:S04]  /*1010*/  IMAD R9, R8, -0x8, R9 ;  /* 0xfffffff808097824 */ /* 0x000fc800078e0209 */
[----:B------:R-:W-:-:S07]  /*1020*/  IMAD R2, R2, -0x2, R9 ;  /* 0xfffffffe02027824 */ /* 0x000fce00078e0209 */
.L_x_1071:
[----:B------:R-:W-:-:S13]  /*1030*/  ISETP.NE.AND P0, PT, R228, 0x3, PT ;  /* 0x00000003e400780c */ /* 0x000fda0003f05270 */
[----:B-1----:R-:W-:Y:S05]  /*1040*/  @!P0 BRA `(.L_x_1061) ;  /* 0x0000000000048947 */ /* 0x002fea0003800000 */
[----:B------:R-:W-:Y:S01]  /*1050*/  BPT.TRAP 0x1 ;  /* 0x000000040000795c */ /* 0x000fe20000300000 */
.L_x_1061:
[----:B------:R-:W-:Y:S02]  /*1060*/  LEA R17, R3, UR60, 0x3 ;  /* 0x0000003c03117c11 */ /* 0x000fe4000f8e18ff */
[----:B------:R-:W-:-:S04]  /*1070*/  SHF.L.U32 R10, R19, 0x1f, RZ ;  /* 0x0000001f130a7819 */ /* 0x000fc800000006ff */
[----:B------:R1:W2:Y:S01]  /*1080*/  SYNCS.PHASECHK.TRANS64.TRYWAIT P1, [R17+URZ+0x31810], R10 ;  /* 0x0318100a110075a7 */ /* 0x0002a2000802017f */
[----:B------:R-:W-:Y:S05]  /*1090*/  @!P0 BRA `(.L_x_1062) ;  /* 0x0000000000048947 */ /* 0x000fea0003800000 */
[----:B------:R-:W-:Y:S01]  /*10a0*/  BPT.TRAP 0x1 ;  /* 0x000000040000795c */ /* 0x000fe20000300000 */
.L_x_1062:
        /* <DEDUP_REMOVED lines=13> */
.L_x_1063:
        /* <DEDUP_REMOVED lines=596> */
.L_x_1065:
[----:B------:R-:W-:-:S04]  /*36c0*/  SHF.L.U32 R12, R18, 0x1f, RZ ;  /* 0x0000001f120c7819 */ /* 0x000fc800000006ff */
[----:B------:R4:W1:Y:S01]  /*36d0*/  SYNCS.PHASECHK.TRANS64.TRYWAIT P1, [UR60+0x31830], R12 ;  /* 0x0318300cff0075a7 */ /* 0x000862000802017c */
[----:B------:R-:W-:Y:S05]  /*36e0*/  @!P0 BRA `(.L_x_1066) ;  /* 0x0000000000048947 */ /* 0x000fea0003800000 */
[----:B------:R-:W-:Y:S01]  /*36f0*/  BPT.TRAP 0x1 ;  /* 0x000000040000795c */ /* 0x000fe20000300000 */
.L_x_1066:
[----:B------:R-:W-:Y:S02]  /*3700*/  VIADD R6, R6, 0xa000 ;  /* 0x0000a00006067836 */ /* 0x000fe40000000000 */
[----:B-1----:R-:W-:-:S03]  /*3710*/  VIADD R7, R5, 0x24100 ;  /* 0x0002410005077836 */ /* 0x002fc60000000000 */
[----:B------:R-:W-:Y:S02]  /*3720*/  SHF.R.U32.HI R6, RZ, 0x4, R6 ;  /* 0x00000004ff067819 */ /* 0x000fe40000011606 */
[----:B------:R-:W-:Y:S02]  /*3730*/  SHF.R.U32.HI R8, RZ, 0x4, R7 ;  /* 0x00000004ff087819 */ /* 0x000fe40000011607 */
[----:B------:R-:W-:Y:S02]  /*3740*/  LOP3.LUT R6, R6, 0x3fff, RZ, 0xc0, !PT ;  /* 0x00003fff06067812 */ /* 0x000fe400078ec0ff */
[----:B------:R-:W-:Y:S02]  /*3750*/  LOP3.LUT R8, R8, 0x3fff, RZ, 0xc0, !PT ;  /* 0x00003fff08087812 */ /* 0x000fe400078ec0ff */
[----:B------:R-:W-:-:S05]  /*3760*/  LOP3.LUT R6, R6, 0x10000, RZ, 0xfc, !PT ;  /* 0x0001000006067812 */ /* 0x000fca00078efcff */
[----:B------:R-:W-:Y:S01]  /*3770*/  VIADD R13, R6, 0x80 ;  /* 0x00000080060d7836 */ /* 0x000fe20000000000 */
[----:B------:R-:W-:Y:S06]  /*3780*/  @P1 BRA `(.L_x_1067) ;  /* 0x0000000000081947 */ /* 0x000fec0003800000 */
[----:B------:R-:W1:Y:S02]  /*3790*/  SYNCS.PHASECHK.TRANS64.TRYWAIT P1, [UR60+0x31830], R12 ;  /* 0x0318300cff0075a7 */ /* 0x000e64000802017c */
[----:B-1----:R-:W-:Y:S05]  /*37a0*/  @!P1 BRA `(.L_x_1068) ;  /* 0x0000008800f89947 */ /* 0x002fea0003800000 */
.L_x_1067:
[----:B------:R-:W-:Y:S01]  /*37b0*/  LOP3.LUT R11, R8, 0x10000, RZ, 0xfc, !PT ;  /* 0x00010000080b7812 */ /* 0x000fe200078efcff */
[----:B------:R-:W-:Y:S01]  /*37c0*/  WARPGROUP.ARRIVE ;  /* 0x00000000000079c5 */ /* 0x000fe20000000000 */
[C---:B------:R-:W-:Y:S01]  /*37d0*/  R2UR UR6, R6.reuse ;  /* 0x00000000060672ca */ /* 0x040fe200000e0000 */
[----:B------:R-:W-:Y:S01]  /*37e0*/  UMOV UR5, 0x40000040 ;  /* 0x4000004000057882 */ /* 0x000fe20000000000 */
[----:B------:R-:W-:Y:S01]  /*37f0*/  R2UR UR4, R11 ;  /* 0x000000000b0472ca */ /* 0x000fe200000e0000 */
[----:B------:R-:W-:Y:S01]  /*3800*/  UMOV UR7, 0x40000000 ;  /* 0x4000000000077882 */ /* 0x000fe20000000000 */
[----:B------:R-:W-:Y:S01]  /*3810*/  R2UR UR8, R13 ;  /* 0x000000000d0872ca */ /* 0x000fe200000e0000 */
[----:B------:R-:W-:Y:S01]  /*3820*/  VIADD R8, R6, 0x100 ;  /* 0x0000010006087836 */ /* 0x000fe20000000000 */
[----:B------:R-:W-:Y:S01]  /*3830*/  ISETP.GT.AND P1, PT, R2, RZ, PT ;  /* 0x000000ff0200720c */ /* 0x000fe20003f24270 */
[----:B----4-:R-:W-:Y:S01]  /*3840*/  VIADD R12, R6, 0x180 ;  /* 0x00000180060c7836 */ /* 0x010fe20000000000 */
[----:B------:R-:W-:Y:S01]  /*3850*/  ISETP.GT.AND P3, PT, R2, 0x10, PT ;  /* 0x000000100200780c */ /* 0x000fe20003f64270 */
[----:B------:R-:W-:Y:S01]  /*3860*/  VIADD R13, R11, 0x2 ;  /* 0x000000020b0d7836 */ /* 0x000fe20000000000 */
[----:B------:R-:W-:Y:S01]  /*3870*/  R2UR UR9, R8 ;  /* 0x00000000080972ca */ /* 0x000fe200000e0000 */
[----:B------:R-:W-:Y:S01]  /*3880*/  VIADD R8, R6, 0x200 ;  /* 0x0000020006087836 */ /* 0x000fe20000000000 */
[----:B------:R-:W-:Y:S01]  /*3890*/  R2UR UR10, R12 ;  /* 0x000000000c0a72ca */ /* 0x000fe200000e0000 */
[----:B------:R-:W-:Y:S01]  /*38a0*/  VIADD R12, R6, 0x2 ;  /* 0x00000002060c7836 */ /* 0x000fe20000000000 */
[----:B------:R-:W-:Y:S01]  /*38b0*/  R2UR UR13, R13 ;  /* 0x000000000d0d72ca */ /* 0x000fe200000e0000 */
[----:B------:R-:W-:Y:S01]  /*38c0*/  HGMMA.64x8x16.F32.BF16 R44, gdesc[UR4], RZ, !UPT, gsb0 ;  /* 0x00000000042c79f0 */ /* 0x000fe2000c0018ff */
[----:B------:R-:W-:Y:S01]  /*38d0*/  UMOV UR7, 0x40000000 ;  /* 0x4000000000077882 */ /* 0x000fe20000000000 */
[----:B------:R-:W-:Y:S01]  /*38e0*/  UMOV UR6, UR8 ;  /* 0x0000000800067c82 */ /* 0x000fe20008000000 */
[----:B------:R-:W-:Y:S01]  /*38f0*/  R2UR UR11, R8 ;  /* 0x00000000080b72ca */ /* 0x000fe200000e0000 */
[----:B------:R-:W-:Y:S01]  /*3900*/  VIADD R14, R6, 0x82 ;  /* 0x00000082060e7836 */ /* 0x000fe20000000000 */
[----:B------:R-:W-:Y:S01]  /*3910*/  R2UR UR12, R12 ;  /* 0x000000000c0c72ca */ /* 0x000fe200000e0000 */
[----:B------:R-:W-:Y:S01]  /*3920*/  VIADD R8, R6, 0x102 ;  /* 0x0000010206087836 */ /* 0x000fe20000000000 */
[----:B------:R-:W-:Y:S01]  /*3930*/  ISETP.GT.AND P2, PT, R2, 0x1, PT ;  /* 0x000000010200780c */ /* 0x000fe20003f44270 */
[----:B------:R-:W-:Y:S01]  /*3940*/  UMOV UR57, 0x40000040 ;  /* 0x4000004000397882 */ /* 0x000fe20000000000 */
[----:B------:R-:W-:Y:S01]  /*3950*/  R2UR UR14, R14 ;  /* 0x000000000e0e72ca */ /* 0x000fe200000e0000 */
[----:B------:R-:W-:Y:S01]  /*3960*/  UMOV UR59, 0x40 ;  /* 0x00000040003b7882 */ /* 0x000fe20000000000 */
[----:B------:R-:W-:Y:S01]  /*3970*/  R2UR UR15, R8 ;  /* 0x00000000080f72ca */ /* 0x000fe200000e0000 */
[----:B------:R-:W-:Y:S01]  /*3980*/  VIADD R8, R6, 0x182 ;  /* 0x0000018206087836 */ /* 0x000fe20000000000 */
[----:B------:R-:W-:Y:S01]  /*3990*/  ISETP.GT.AND P4, PT, R2, 0x11, PT ;  /* 0x000000110200780c */ /* 0x000fe20003f84270 */
[----:B------:R-:W-:Y:S01]  /*39a0*/  UMOV UR21, UR57 ;  /* 0x0000003900157c82 */ /* 0x000fe20008000000 */
[----:B------:R-:W-:Y:S01]  /*39b0*/  FSEL R13, R24, -INF , P1 ;  /* 0xff800000180d7808 */ /* 0x000fe20000800000 */
[----:B------:R-:W-:Y:S01]  /*39c0*/  UMOV UR23, 0x40 ;  /* 0x0000004000177882 */ /* 0x000fe20000000000 */
[----:B------:R-:W-:Y:S01]  /*39d0*/  R2UR UR8, R8 ;  /* 0x00000000080872ca */ /* 0x000fe200000e0000 */
[----:B------:R-:W-:Y:S01]  /*39e0*/  VIADD R8, R6, 0x202 ;  /* 0x0000020206087836 */ /* 0x000fe20000000000 */
[----:B------:R-:W-:Y:S01]  /*39f0*/  FSEL R20, R26, -INF , P1 ;  /* 0xff8000001a147808 */ /* 0x000fe20000800000 */
[----:B------:R-:W-:Y:S01]  /*3a00*/  UMOV UR19, 0x40 ;  /* 0x0000004000137882 */ /* 0x000fe20000000000 */
[----:B------:R-:W-:Y:S01]  /*3a10*/  FSEL R15, R28, -INF , P3 ;  /* 0xff8000001c0f7808 */ /* 0x000fe20001800000 */
[----:B------:R-:W-:Y:S01]  /*3a20*/  UMOV UR49, 0x40000040 ;  /* 0x4000004000317882 */ /* 0x000fe20000000000 */
[----:B------:R-:W-:Y:S01]  /*3a30*/  FSEL R25, R25, -INF , P2 ;  /* 0xff80000019197808 */ /* 0x000fe20001000000 */
[--C-:B---3--:R-:W-:Y:S01]  /*3a40*/  FFMA.FTZ R24, R20, UR61, -R9.reuse ;  /* 0x0000003d14187c23 */ /* 0x108fe20008010809 */
[----:B------:R-:W-:Y:S01]  /*3a50*/  FSEL R22, R27, -INF , P2 ;  /* 0xff8000001b167808 */ /* 0x000fe20001000000 */
[--C-:B--2---:R-:W-:Y:S01]  /*3a60*/  FFMA.FTZ R14, R15, UR61, -R10.reuse ;  /* 0x0000003d0f0e7c23 */ /* 0x104fe2000801080a */
[----:B------:R-:W-:Y:S01]  /*3a70*/  FSEL R30, R30, -INF , P3 ;  /* 0xff8000001e1e7808 */ /* 0x000fe20001800000 */
[--C-:B------:R-:W-:Y:S01]  /*3a80*/  FFMA.FTZ R23, R25, UR61, -R10.reuse ;  /* 0x0000003d19177c23 */ /* 0x100fe2000801080a */
[----:B------:R-:W-:Y:S01]  /*3a90*/  FSEL R29, R29, -INF , P4 ;  /* 0xff8000001d1d7808 */ /* 0x000fe20002000000 */
[--C-:B------:R-:W-:Y:S01]  /*3aa0*/  FFMA.FTZ R25, R22, UR61, -R9.reuse ;  /* 0x0000003d16197c23 */ /* 0x100fe20008010809 */
[----:B------:R-:W-:Y:S01]  /*3ab0*/  FSEL R28, R31, -INF , P4 ;  /* 0xff8000001f1c7808 */ /* 0x000fe20002000000 */
[----:B------:R-:W-:Y:S01]  /*3ac0*/  FFMA.FTZ R22, R30, UR61, -R9 ;  /* 0x0000003d1e167c23 */ /* 0x000fe20008010809 */
[C---:B------:R-:W-:Y:S01]  /*3ad0*/  ISETP.GT.AND P1, PT, R2.reuse, 0x20, PT ;  /* 0x000000200200780c */ /* 0x040fe20003f24270 */
[----:B------:R-:W-:Y:S01]  /*3ae0*/  FFMA.FTZ R21, R29, UR61, -R10 ;  /* 0x0000003d1d157c23 */ /* 0x000fe2000801080a */
[C---:B------:R-:W-:Y:S01]  /*3af0*/  ISETP.GT.AND P2, PT, R2.reuse, 0x21, PT ;  /* 0x000000210200780c */ /* 0x040fe20003f44270 */
[----:B------:R-:W-:Y:S01]  /*3b00*/  MUFU.EX2 R23, R23 ;  /* 0x0000001700177308 */ /* 0x000fe20000000800 */
[C---:B------:R-:W-:Y:S01]  /*3b10*/  ISETP.GT.AND P3, PT, R2.reuse, 0x30, PT ;  /* 0x000000300200780c */ /* 0x040fe20003f64270 */
[----:B------:R-:W-:Y:S01]  /*3b20*/  UMOV UR51, 0x40 ;  /* 0x0000004000337882 */ /* 0x000fe20000000000 */
[C---:B------:R-:W-:Y:S01]  /*3b30*/  ISETP.GT.AND P4, PT, R2.reuse, 0x31, PT ;  /* 0x000000310200780c */ /* 0x040fe20003f84270 */
[----:B------:R-:W-:Y:S01]  /*3b40*/  UMOV UR53, UR49 ;  /* 0x0000003100357c82 */ /* 0x000fe20008000000 */
[C---:B------:R-:W-:Y:S01]  /*3b50*/  ISETP.GT.AND P5, PT, R2.reuse, 0x40, PT ;  /* 0x000000400200780c */ /* 0x040fe20003fa4270 */
[----:B------:R-:W-:Y:S01]  /*3b60*/  UMOV UR55, 0x40 ;  /* 0x0000004000377882 */ /* 0x000fe20000000000 */
[----:B------:R-:W-:Y:S01]  /*3b70*/  ISETP.GT.AND P6, PT, R2, 0x41, PT ;  /* 0x000000410200780c */ /* 0x000fe20003fc4270 */
[----:B------:R-:W-:Y:S01]  /*3b80*/  MUFU.EX2 R24, R24 ;  /* 0x0000001800187308 */ /* 0x000fe20000000800 */
[----:B------:R-:W-:Y:S01]  /*3b90*/  FSEL R33, R33, -INF , P2 ;  /* 0xff80000021217808 */ /* 0x000fe20001000000 */
[----:B------:R-:W-:Y:S01]  /*3ba0*/  UMOV UR45, UR49 ;  /* 0x00000031002d7c82 */ /* 0x000fe20008000000 */
[----:B------:R-:W-:Y:S01]  /*3bb0*/  FSEL R27, R36, -INF , P3 ;  /* 0xff800000241b7808 */ /* 0x000fe20001800000 */
[----:B------:R-:W-:-:S02]  /*3bc0*/  WARPGROUP.DEPBAR.LE gsb0, 0x0 ;  /* 0x00008000000079c5 */ /* 0x000fc40000010000 */
[----:B------:R-:W-:Y:S01]  /*3bd0*/  WARPGROUP.ARRIVE ;  /* 0x00000000000079c5 */ /* 0x000fe20000000000 */
[----:B------:R-:W-:Y:S01]  /*3be0*/  FSEL R37, R37, -INF , P4 ;  /* 0xff80000025257808 */ /* 0x000fe20002000000 */
[----:B------:R-:W-:Y:S01]  /*3bf0*/  FFMA.FTZ R15, R33, UR61, -R10 ;  /* 0x0000003d210f7c23 */ /* 0x000fe2000801080a */
[----:B------:R-:W-:Y:S01]  /*3c00*/  FSEL R31, R40, -INF , P5 ;  /* 0xff800000281f7808 */ /* 0x000fe20002800000 */
[----:B------:R-:W-:Y:S01]  /*3c10*/  MUFU.EX2 R25, R25 ;  /* 0x0000001900197308 */ /* 0x000fe20000000800 */
[----:B------:R-:W-:Y:S01]  /*3c20*/  FSEL R41, R41, -INF , P6 ;  /* 0xff80000029297808 */ /* 0x000fe20003000000 */
[----:B------:R-:W-:Y:S01]  /*3c30*/  HGMMA.64x8x16.F32.BF16 R48, gdesc[UR4], RZ, !UPT, gsb0 ;  /* 0x00000000043079f0 */ /* 0x000fe2000c0018ff */
[----:B------:R-:W-:Y:S01]  /*3c40*/  UMOV UR6, UR9 ;  /* 0x0000000900067c82 */ /* 0x000fe20008000000 */
[----:B------:R-:W-:Y:S01]  /*3c50*/  UMOV UR7, 0x40000000 ;  /* 0x4000000000077882 */ /* 0x000fe20000000000 */
[----:B------:R-:W-:Y:S01]  /*3c60*/  R2UR UR9, R8 ;  /* 0x00000000080972ca */ /* 0x000fe200000e0000 */
[----:B------:R-:W-:-:S02]  /*3c70*/  VIADD R8, R6, 0x4 ;  /* 0x0000000406087836 */ /* 0x000fc40000000000 */
[--C-:B------:R-:W-:Y:S01]  /*3c80*/  FFMA.FTZ R37, R37, UR61, -R10.reuse ;  /* 0x0000003d25257c23 */ /* 0x100fe2000801080a */
[--C-:B------:R-:W-:Y:S01]  /*3c90*/  FFMA.FTZ R31, R31, UR61, -R10.reuse ;  /* 0x0000003d1f1f7c23 */ /* 0x100fe2000801080a */
[----:B------:R-:W-:Y:S01]  /*3ca0*/  FFMA.FTZ R41, R41, UR61, -R10 ;  /* 0x0000003d29297c23 */ /* 0x000fe2000801080a */
[----:B------:R-:W-:Y:S01]  /*3cb0*/  LEA R29, R229, UR60, 0x2 ;  /* 0x0000003ce51d7c11 */ /* 0x000fe2000f8e10ff */
[----:B------:R-:W-:Y:S01]  /*3cc0*/  MUFU.EX2 R14, R14 ;  /* 0x0000000e000e7308 */ /* 0x000fe20000000800 */
[----:B------:R-:W-:Y:S01]  /*3cd0*/  FSEL R34, R34, -INF , P1 ;  /* 0xff80000022227808 */ /* 0x000fe20000800000 */
[----:B------:R-:W-:Y:S01]  /*3ce0*/  UMOV UR47, 0x40 ;  /* 0x00000040002f7882 */ /* 0x000fe20000000000 */
[----:B------:R-:W-:Y:S01]  /*3cf0*/  FSEL R30, R35, -INF , P2 ;  /* 0xff800000231e7808 */ /* 0x000fe20001000000 */
[----:B------:R-:W-:Y:S01]  /*3d00*/  UMOV UR29, 0x40000040 ;  /* 0x40000040001d7882 */ /* 0x000fe20000000000 */
[----:B------:R-:W-:Y:S01]  /*3d10*/  FSEL R38, R38, -INF , P3 ;  /* 0xff80000026267808 */ /* 0x000fe20001800000 */
[----:B------:R-:W-:Y:S01]  /*3d20*/  UMOV UR31, 0x40 ;  /* 0x00000040001f7882 */ /* 0x000fe20000000000 */
[----:B------:R-:W-:Y:S01]  /*3d30*/  FSEL R42, R42, -INF , P5 ;  /* 0xff8000002a2a7808 */ /* 0x000fe20002800000 */
[----:B------:R-:W-:Y:S01]  /*3d40*/  MUFU.EX2 R21, R21 ;  /* 0x0000001500157308 */ /* 0x000fe20000000800 */
[----:B------:R-:W-:Y:S01]  /*3d50*/  UMOV UR41, UR29 ;  /* 0x0000001d00297c82 */ /* 0x000fe20008000000 */
[----:B------:R-:W-:Y:S01]  /*3d60*/  FFMA.FTZ R36, R38, UR61, -R9 ;  /* 0x0000003d26247c23 */ /* 0x000fe20008010809 */
[----:B------:R-:W-:Y:S01]  /*3d70*/  UMOV UR43, 0x40 ;  /* 0x00000040002b7882 */ /* 0x000fe20000000000 */
[----:B------:R-:W-:Y:S01]  /*3d80*/  UMOV UR37, UR29 ;  /* 0x0000001d00257c82 */ /* 0x000fe20008000000 */
[----:B------:R-:W-:Y:S01]  /*3d90*/  UMOV UR39, 0x40 ;  /* 0x0000004000277882 */ /* 0x000fe20000000000 */
[----:B------:R-:W-:Y:S01]  /*3da0*/  UMOV UR33, UR29 ;  /* 0x0000001d00217c82 */ /* 0x000fe20008000000 */
[----:B------:R-:W-:Y:S01]  /*3db0*/  UMOV UR35, 0x40 ;  /* 0x0000004000237882 */ /* 0x000fe20000000000 */
[----:B------:R-:W-:Y:S01]  /*3dc0*/  MUFU.EX2 R15, R15 ;  /* 0x0000000f000f7308 */ /* 0x000fe20000000800 */
[----:B------:R-:W-:Y:S01]  /*3dd0*/  UMOV UR25, UR29 ;  /* 0x0000001d00197c82 */ /* 0x000fe20008000000 */
[----:B------:R-:W-:Y:S01]  /*3de0*/  UMOV UR27, 0x40 ;  /* 0x00000040001b7882 */ /* 0x000fe20000000000 */
[----:B------:R-:W-:-:S05]  /*3df0*/  IMAD R5, R4, 0x2800, R5 ;  /* 0x0000280004057824 */ /* 0x000fca00078e0205 */
[----:B------:R-:W-:Y:S01]  /*3e00*/  MUFU.EX2 R22, R22 ;  /* 0x0000001600167308 */ /* 0x000fe20000000800 */
[----:B------:R-:W-:-:S04]  /*3e10*/  SHF.R.U32.HI R5, RZ, 0x4, R5 ;  /* 0x00000004ff057819 */ /* 0x000fc80000011605 */
[----:B------:R-:W-:-:S03]  /*3e20*/  LOP3.LUT R5, R5, 0x3fff, RZ, 0xc0, !PT ;  /* 0x00003fff05057812 */ /* 0x000fc600078ec0ff */
[----:B------:R-:W-:Y:S01]  /*3e30*/  MUFU.EX2 R36, R36 ;  /* 0x0000002400247308 */ /* 0x000fe20000000800 */
        /* <DEDUP_REMOVED lines=479> */
[C---:B------:R-:W-:Y:S02]  /*5c30*/  VIADD R8, R11.reuse, 0x604 ;  /* 0x000006040b087836 */ /* 0x040fe40000000000 */
[----:B------:R-:W-:-:S03]  /*5c40*/  VIADD R11, R11, 0x606 ;  /* 0x000006060b0b7836 */ /* 0x000fc60000000000 */
        /* <DEDUP_REMOVED lines=37> */
[----:B------:R-:W-:Y:S01]  /*5ea0*/  R2UR UR8, R8 ;  /* 0x00000000080872ca */ /* 0x000fe200000e0000 */
[----:B------:R-:W-:Y:S01]  /*5eb0*/  FFMA.FTZ R8, R13, UR61, -R10 ;  /* 0x0000003d0d087c23 */ /* 0x000fe2000801080a */
[----:B------:R-:W-:Y:S02]  /*5ec0*/  FSEL R13, R32, -INF , P1 ;  /* 0xff800000200d7808 */ /* 0x000fe40000800000 */
[----:B------:R-:W-:-:S03]  /*5ed0*/  FSEL R32, R39, -INF , P4 ;  /* 0xff80000027207808 */ /* 0x000fc60002000000 */
[--C-:B------:R-:W-:Y:S01]  /*5ee0*/  FFMA.FTZ R12, R13, UR61, -R10.reuse ;  /* 0x0000003d0d0c7c23 */ /* 0x100fe2000801080a */
[----:B------:R-:W-:Y:S01]  /*5ef0*/  FFMA.FTZ R13, R27, UR61, -R10 ;  /* 0x0000003d1b0d7c23 */ /* 0x000fe2000801080a */
[----:B------:R-:W-:Y:S02]  /*5f00*/  VIADD R10, R6, 0x786 ;  /* 0x00000786060a7836 */ /* 0x000fe40000000000 */
[--C-:B------:R-:W-:Y:S01]  /*5f10*/  FFMA.FTZ R27, R28, UR61, -R9.reuse ;  /* 0x0000003d1c1b7c23 */ /* 0x100fe20008010809 */
[----:B------:R-:W-:Y:S01]  /*5f20*/  FFMA.FTZ R28, R34, UR61, -R9 ;  /* 0x0000003d221c7c23 */ /* 0x000fe20008010809 */
[----:B------:R-:W-:Y:S01]  /*5f30*/  FSEL R34, R43, -INF , P6 ;  /* 0xff8000002b227808 */ /* 0x000fe20003000000 */
[----:B------:R-:W1:Y:S08]  /*5f40*/  MUFU.EX2 R8, R8 ;  /* 0x0000000800087308 */ /* 0x000e700000000800 */
[----:B------:R-:W2:Y:S08]  /*5f50*/  MUFU.EX2 R27, R27 ;  /* 0x0000001b001b7308 */ /* 0x000eb00000000800 */
[----:B------:R-:W3:Y:S08]  /*5f60*/  MUFU.EX2 R12, R12 ;  /* 0x0000000c000c7308 */ /* 0x000ef00000000800 */
[----:B------:R-:W-:Y:S01]  /*5f70*/  MUFU.EX2 R13, R13 ;  /* 0x0000000d000d7308 */ /* 0x000fe20000000800 */
[----:B------:R-:W-:-:S02]  /*5f80*/  WARPGROUP.DEPBAR.LE gsb0, 0x0 ;  /* 0x00008000000079c5 */ /* 0x000fc40000010000 */
[----:B------:R-:W-:-:S05]  /*5f90*/  WARPGROUP.ARRIVE ;  /* 0x00000000000079c5 */ /* 0x000fca0000000000 */
[----:B------:R-:W-:Y:S01]  /*5fa0*/  MUFU.EX2 R28, R28 ;  /* 0x0000001c001c7308 */ /* 0x000fe20000000800 */
        /* <DEDUP_REMOVED lines=38> */
[----:B------:R-:W-:Y:S01]  /*6210*/  VIADD R6, R6, 0x986 ;  /* 0x0000098606067836 */ /* 0x000fe20000000000 */
[----:B------:R4:W-:Y:S02]  /*6220*/  MUFU.EX2 R11, R31 ;  /* 0x0000001f000b7308 */ /* 0x0009e40000000800 */
[----:B------:R-:W-:Y:S02]  /*6230*/  R2UR UR9, R10 ;  /* 0x000000000a0972ca */ /* 0x000fe400000e0000 */
[----:B------:R-:W-:-:S04]  /*6240*/  R2UR UR11, R6 ;  /* 0x00000000060b72ca */ /* 0x000fc800000e0000 */
[----:B------:R5:W3:Y:S01]  /*6250*/  MUFU.EX2 R10, R37 ;  /* 0x00000025000a7308 */ /* 0x000ae20000000800 */
[----:B----4-:R-:W-:-:S07]  /*6260*/  FFMA.FTZ R31, R42, UR61, -R9 ;  /* 0x0000003d2a1f7c23 */ /* 0x010fce0008010809 */
[----:B------:R-:W-:Y:S01]  /*6270*/  MUFU.EX2 R6, R41 ;  /* 0x0000002900067308 */ /* 0x000fe20000000800 */
[----:B-----5:R-:W-:-:S07]  /*6280*/  FFMA.FTZ R37, R32, UR61, -R9 ;  /* 0x0000003d20257c23 */ /* 0x020fce0008010809 */
[----:B------:R-:W-:Y:S08]  /*6290*/  MUFU.EX2 R37, R37 ;  /* 0x0000002500257308 */ /* 0x000ff00000000800 */
[----:B------:R-:W-:Y:S01]  /*62a0*/  MUFU.EX2 R31, R31 ;  /* 0x0000001f001f7308 */ /* 0x000fe20000000800 */
        /* <DEDUP_REMOVED lines=24> */
[----:B------:R-:W-:Y:S01]  /*6430*/  UIADD3 UR4, UR60, 0x2c500, URZ ;  /* 0x0002c5003c047890 */ /* 0x000fe2000fffe03f */
[----:B------:R-:W-:-:S03]  /*6440*/  UMOV UR7, 0x40 ;  /* 0x0000004000077882 */ /* 0x000fc60000000000 */
[----:B------:R-:W-:-:S04]  /*6450*/  USHF.R.U32.HI UR4, URZ, 0x4, UR4 ;  /* 0x000000043f047899 */ /* 0x000fc80008011604 */
        /* <DEDUP_REMOVED lines=9> */
[----:B------:R-:W-:Y:S01]  /*64f0*/  UIADD3 UR6, UR4, 0x200, URZ ;  /* 0x0000020004067890 */ /* 0x000fe2000fffe03f */
[----:B------:R-:W-:Y:S01]  /*6500*/  UMOV UR8, UR22 ;  /* 0x0000001600087c82 */ /* 0x000fe20008000000 */
[----:B------:R-:W-:-:S03]  /*6510*/  UIADD3 UR54, UR4, 0x190, URZ ;  /* 0x0000019004367890 */ /* 0x000fc6000fffe03f */
[----:B------:R-:W-:Y:S01]  /*6520*/  UMOV UR18, UR5 ;  /* 0x0000000500127c82 */ /* 0x000fe20008000000 */
[----:B------:R-:W-:Y:S02]  /*6530*/  UIADD3 UR5, UR4, 0x90, URZ ;  /* 0x0000009004057890 */ /* 0x000fe4000fffe03f */
[----:B------:R-:W-:Y:S02]  /*6540*/  UIADD3 UR46, UR4, 0x210, URZ ;  /* 0x00000210042e7890 */ /* 0x000fe4000fffe03f */
[----:B------:R-:W-:Y:S02]  /*6550*/  UIADD3 UR30, UR4, 0x20, URZ ;  /* 0x00000020041e7890 */ /* 0x000fe4000fffe03f */
[----:B------:R-:W-:Y:S02]  /*6560*/  UIADD3 UR42, UR4, 0xa0, URZ ;  /* 0x000000a0042a7890 */ /* 0x000fe4000fffe03f */
[----:B------:R-:W-:Y:S02]  /*6570*/  UIADD3 UR38, UR4, 0x120, URZ ;  /* 0x0000012004267890 */ /* 0x000fe4000fffe03f */
[----:B------:R-:W-:-:S02]  /*6580*/  UIADD3 UR34, UR4, 0x1a0, URZ ;  /* 0x000001a004227890 */ /* 0x000fc4000fffe03f */
[----:B------:R-:W-:Y:S01]  /*6590*/  UIADD3 UR26, UR4, 0x220, URZ ;  /* 0x00000220041a7890 */ /* 0x000fe2000fffe03f */
[----:B------:R-:W-:Y:S02]  /*65a0*/  WARPGROUP.DEPBAR.LE gsb0, 0x0 ;  /* 0x00008000000079c5 */ /* 0x000fe40000010000 */
[----:B------:R-:W4:Y:S04]  /*65b0*/  LDS R26, [R29+0x2c300] ;  /* 0x02c300001d1a7984 */ /* 0x000f280000000800 */
[----:B------:R5:W1:Y:S02]  /*65c0*/  LDS R20, [R29+0x2c320] ;  /* 0x02c320001d147984 */ /* 0x000a640000000800 */
[--C-:B-----5:R-:W-:Y:S01]  /*65d0*/  FFMA.FTZ R29, R30, UR61, -R9.reuse ;  /* 0x0000003d1e1d7c23 */ /* 0x120fe20008010809 */
[----:B------:R-:W-:-:S05]  /*65e0*/  FFMA.FTZ R30, R34, UR61, -R9 ;  /* 0x0000003d221e7c23 */ /* 0x000fca0008010809 */
[----:B------:R-:W5:Y:S08]  /*65f0*/  MUFU.EX2 R29, R29 ;  /* 0x0000001d001d7308 */ /* 0x000f700000000800 */
[----:B------:R-:W5:Y:S01]  /*6600*/  MUFU.EX2 R30, R30 ;  /* 0x0000001e001e7308 */ /* 0x000f620000000800 */
        /* <DEDUP_REMOVED lines=10> */
[--C-:B-1----:R-:W-:Y:S01]  /*66b0*/  FADD.FTZ R26, R47, -R20.reuse ;  /* 0x800000142f1a7221 */ /* 0x102fe20000010000 */
[----:B------:R-:W-:Y:S01]  /*66c0*/  FMUL.FTZ R38, R8, R9 ;  /* 0x0000000908267220 */ /* 0x000fe20000410000 */
[--C-:B------:R-:W-:Y:S01]  /*66d0*/  FADD.FTZ R44, R51, -R20.reuse ;  /* 0x80000014332c7221 */ /* 0x100fe20000010000 */
[C---:B------:R-:W-:Y:S01]  /*66e0*/  F2FP.BF16.F32.PACK_AB R8, R23.reuse, R8 ;  /* 0x000000081708723e */ /* 0x040fe200000010ff */
[----:B------:R-:W-:Y:S01]  /*66f0*/  FMUL.FTZ R39, R23, R40 ;  /* 0x0000002817277220 */ /* 0x000fe20000410000 */
[C---:B------:R-:W-:Y:S01]  /*6700*/  F2FP.BF16.F32.PACK_AB R9, R25.reuse, R24 ;  /* 0x000000181909723e */ /* 0x040fe200000010ff */
[----:B------:R-:W-:Y:S01]  /*6710*/  BAR.SYNC.DEFER_BLOCKING 0x9, 0x100 ;  /* 0x0244000000007b1d */ /* 0x000fe20000010000 */
[----:B------:R-:W-:Y:S01]  /*6720*/  FMUL.FTZ R40, R25, R26 ;  /* 0x0000001a19287220 */ /* 0x000fe20000410000 */
[----:B------:R-:W-:Y:S01]  /*6730*/  FMUL.FTZ R35, R14, R35 ;  /* 0x000000230e237220 */ /* 0x000fe20000410000 */
[----:B------:R-:W-:Y:S01]  /*6740*/  F2FP.BF16.F32.PACK_AB R26, R21, R14 ;  /* 0x0000000e151a723e */ /* 0x000fe200000010ff */
[C---:B--2---:R-:W-:Y:S01]  /*6750*/  FMUL.FTZ R44, R27.reuse, R44 ;  /* 0x0000002c1b2c7220 */ /* 0x044fe20000410000 */
[----:B------:R-:W-:Y:S01]  /*6760*/  F2FP.BF16.F32.PACK_AB R27, R27, R22 ;  /* 0x000000161b1b723e */ /* 0x000fe200000010ff */
[C---:B------:R-:W-:Y:S01]  /*6770*/  FMUL.FTZ R32, R15.reuse, R32 ;  /* 0x000000200f207220 */ /* 0x040fe20000410000 */
[----:B---3--:R-:W-:Y:S01]  /*6780*/  F2FP.BF16.F32.PACK_AB R14, R15, R12 ;  /* 0x0000000c0f0e723e */ /* 0x008fe200000010ff */
[----:B------:R-:W-:Y:S01]  /*6790*/  FMUL.FTZ R217, R10, R217 ;  /* 0x000000d90ad97220 */ /* 0x000fe20000410000 */
[----:B-----5:R-:W-:Y:S01]  /*67a0*/  F2FP.BF16.F32.PACK_AB R15, R29, R28 ;  /* 0x0000001c1d0f723e */ /* 0x020fe200000010ff */
[----:B------:R-:W-:Y:S01]  /*67b0*/  FMUL.FTZ R220, R11, R220 ;  /* 0x000000dc0bdc7220 */ /* 0x000fe20000410000 */
[--C-:B------:R-:W-:Y:S01]  /*67c0*/  FADD.FTZ R47, R50, -R20.reuse ;  /* 0x80000014322f7221 */ /* 0x100fe20000010000 */
[----:B------:R-:W-:Y:S01]  /*67d0*/  FMUL.FTZ R34, R21, R34 ;  /* 0x0000002215227220 */ /* 0x000fe20000410000 */
[--C-:B------:R-:W-:Y:S01]  /*67e0*/  FADD.FTZ R45, R46, -R20.reuse ;  /* 0x800000142e2d7221 */ /* 0x100fe20000010000 */
[----:B------:R-:W-:Y:S01]  /*67f0*/  FADD.FTZ R43, R54, -R20 ;  /* 0x80000014362b7221 */ /* 0x000fe20000010000 */
[----:B------:R-:W-:Y:S01]  /*6800*/  FMUL.FTZ R21, R22, R47 ;  /* 0x0000002f16157220 */ /* 0x000fe20000410000 */
[----:B------:R-:W-:-:S02]  /*6810*/  IMAD R22, R4, 0x2000, R7 ;  /* 0x0000200004167824 */ /* 0x000fc400078e0207 */
[--C-:B------:R-:W-:Y:S01]  /*6820*/  FADD.FTZ R42, R55, -R20.reuse ;  /* 0x80000014372a7221 */ /* 0x100fe20000010000 */
[----:B------:R-:W-:Y:S01]  /*6830*/  FMUL.FTZ R23, R24, R45 ;  /* 0x0000002d18177220 */ /* 0x000fe20000410000 */
[--C-:B------:R-:W-:Y:S01]  /*6840*/  FADD.FTZ R41, R218, -R20.reuse ;  /* 0x80000014da297221 */ /* 0x100fe20000010000 */
[--C-:B------:R-:W-:Y:S01]  /*6850*/  FADD.FTZ R219, R219, -R20.reuse ;  /* 0x80000014dbdb7221 */ /* 0x100fe20000010000 */
[--C-:B------:R-:W-:Y:S01]  /*6860*/  FADD.FTZ R222, R222, -R20.reuse ;  /* 0x80000014dede7221 */ /* 0x100fe20000010000 */
[----:B------:R-:W-:Y:S01]  /*6870*/  FMUL.FTZ R221, R6, R221 ;  /* 0x000000dd06dd7220 */ /* 0x000fe20000410000 */
[----:B------:R-:W-:Y:S01]  /*6880*/  FADD.FTZ R20, R223, -R20 ;  /* 0x80000014df147221 */ /* 0x000fe20000010000 */
[----:B------:R1:W-:Y:S01]  /*6890*/  STSM.16.M88.2 [R0+0x2c500], R8 ;  /* 0x02c5000800007844 */ /* 0x0003e20000000100 */
[----:B------:R-:W-:Y:S01]  /*68a0*/  FMUL.FTZ R33, R12, R33 ;  /* 0x000000210c217220 */ /* 0x000fe20000410000 */
[----:B------:R-:W-:Y:S01]  /*68b0*/  FMUL.FTZ R43, R28, R43 ;  /* 0x0000002b1c2b7220 */ /* 0x000fe20000410000 */
[----:B------:R-:W-:Y:S01]  /*68c0*/  FMUL.FTZ R42, R29, R42 ;  /* 0x0000002a1d2a7220 */ /* 0x000fe20000410000 */
[----:B------:R-:W-:Y:S01]  /*68d0*/  STSM.16.M88.2 [R0+0x2cd00], R26 ;  /* 0x02cd001a00007844 */ /* 0x000fe20000000100 */
[----:B------:R-:W-:Y:S01]  /*68e0*/  F2FP.BF16.F32.PACK_AB R38, R39, R38 ;  /* 0x000000262726723e */ /* 0x000fe200000010ff */
[----:B------:R-:W-:Y:S01]  /*68f0*/  FMUL.FTZ R216, R13, R216 ;  /* 0x000000d80dd87220 */ /* 0x000fe20000410000 */
[----:B------:R-:W-:Y:S01]  /*6900*/  FMUL.FTZ R41, R36, R41 ;  /* 0x0000002924297220 */ /* 0x000fe20000410000 */
[----:B------:R-:W-:Y:S01]  /*6910*/  STSM.16.M88.2 [R0+0x2d500], R14 ;  /* 0x02d5000e00007844 */ /* 0x000fe20000000100 */
[----:B------:R-:W-:Y:S01]  /*6920*/  FMUL.FTZ R12, R37, R219 ;  /* 0x000000db250c7220 */ /* 0x000fe20000410000 */
[----:B------:R-:W-:Y:S01]  /*6930*/  F2FP.BF16.F32.PACK_AB R39, R40, R23 ;  /* 0x000000172827723e */ /* 0x000fe200000010ff */
[----:B------:R-:W-:Y:S01]  /*6940*/  FMUL.FTZ R222, R31, R222 ;  /* 0x000000de1fde7220 */ /* 0x000fe20000410000 */
[----:B-1----:R-:W-:Y:S01]  /*6950*/  F2FP.BF16.F32.PACK_AB R8, R10, R13 ;  /* 0x0000000d0a08723e */ /* 0x002fe200000010ff */
[----:B------:R-:W-:Y:S01]  /*6960*/  FMUL.FTZ R13, R30, R20 ;  /* 0x000000141e0d7220 */ /* 0x000fe20000410000 */
[----:B------:R-:W-:-:S02]  /*6970*/  F2FP.BF16.F32.PACK_AB R9, R37, R36 ;  /* 0x000000242509723e */ /* 0x000fc400000010ff */
[----:B------:R-:W-:Y:S02]  /*6980*/  F2FP.BF16.F32.PACK_AB R10, R6, R11 ;  /* 0x0000000b060a723e */ /* 0x000fe400000010ff */
[----:B------:R-:W-:Y:S01]  /*6990*/  F2FP.BF16.F32.PACK_AB R11, R30, R31 ;  /* 0x0000001f1e0b723e */ /* 0x000fe200000010ff */
[----:B------:R1:W-:Y:S01]  /*69a0*/  STSM.16.M88.2 [R0+0x2dd00], R8 ;  /* 0x02dd000800007844 */ /* 0x0003e20000000100 */
[----:B------:R-:W-:Y:S02]  /*69b0*/  SHF.R.U32.HI R6, RZ, 0x4, R22 ;  /* 0x00000004ff067819 */ /* 0x000fe40000011616 */
[----:B------:R-:W-:Y:S01]  /*69c0*/  F2FP.BF16.F32.PACK_AB R20, R34, R35 ;  /* 0x000000232214723e */ /* 0x000fe200000010ff */
[----:B------:R-:W-:Y:S01]  /*69d0*/  STSM.16.M88.2 [R0+0x2e500], R10 ;  /* 0x02e5000a00007844 */ /* 0x000fe20000000100 */
[----:B------:R-:W-:Y:S02]  /*69e0*/  LOP3.LUT R23, R6, 0x3fff, RZ, 0xc0, !PT ;  /* 0x00003fff06177812 */ /* 0x000fe400078ec0ff */
[----:B------:R-:W-:Y:S01]  /*69f0*/  F2FP.BF16.F32.PACK_AB R21, R44, R21 ;  /* 0x000000152c15723e */ /* 0x000fe200000010ff */
[----:B------:R-:W-:Y:S01]  /*6a00*/  @!PT LDS RZ, [RZ] ;  /* 0x00000000fffff984 */ /* 0x000fe20000000800 */
[----:B------:R-:W-:Y:S01]  /*6a10*/  @!PT LDS RZ, [RZ] ;  /* 0x00000000fffff984 */ /* 0x000fe20000000800 */
[----:B------:R-:W-:Y:S01]  /*6a20*/  @!PT LDS RZ, [RZ] ;  /* 0x00000000fffff984 */ /* 0x000fe20000000800 */
[----:B------:R-:W-:Y:S01]  /*6a30*/  @!PT LDS RZ, [RZ] ;  /* 0x00000000fffff984 */ /* 0x000fe20000000800 */
[----:B------:R2:W-:Y:S06]  /*6a40*/  MEMBAR.ALL.CTA ;  /* 0x0000000000007992 */ /* 0x0005ec0000008000 */
[----:B--2---:R-:W2:Y:S01]  /*6a50*/  FENCE.VIEW.ASYNC.S ;  /* 0x00000000000073c6 */ /* 0x004ea20000000000 */
[----:B------:R-:W-:Y:S01]  /*6a60*/  F2FP.BF16.F32.PACK_AB R32, R32, R33 ;  /* 0x000000212020723e */ /* 0x000fe200000010ff */
[----:B------:R-:W-:Y:S01]  /*6a70*/  VIADD R6, R23, 0x80 ;  /* 0x0000008017067836 */ /* 0x000fe20000000000 */
[----:B------:R-:W-:-:S02]  /*6a80*/  F2FP.BF16.F32.PACK_AB R33, R42, R43 ;  /* 0x0000002b2a21723e */ /* 0x000fc400000010ff */
[----:B------:R-:W-:Y:S02]  /*6a90*/  R2UR UR56, R23 ;  /* 0x00000000173872ca */ /* 0x000fe400000e0000 */
[----:B------:R-:W-:Y:S01]  /*6aa0*/  F2FP.BF16.F32.PACK_AB R40, R217, R216 ;  /* 0x000000d8d928723e */ /* 0x000fe200000010ff */
[----:B------:R-:W-:Y:S01]  /*6ab0*/  VIADD R217, R23, 0x500 ;  /* 0x0000050017d97836 */ /* 0x000fe20000000000 */
[----:B------:R-:W-:Y:S02]  /*6ac0*/  F2FP.BF16.F32.PACK_AB R41, R12, R41 ;  /* 0x000000290c29723e */ /* 0x000fe400000010ff */
[----:B------:R-:W-:Y:S02]  /*6ad0*/  F2FP.BF16.F32.PACK_AB R12, R221, R220 ;  /* 0x000000dcdd0c723e */ /* 0x000fe400000010ff */
[----:B------:R-:W-:Y:S02]  /*6ae0*/  F2FP.BF16.F32.PACK_AB R13, R13, R222 ;  /* 0x000000de0d0d723e */ /* 0x000fe400000010ff */
[----:B------:R-:W-:Y:S01]  /*6af0*/  R2UR UR48, R6 ;  /* 0x00000000063072ca */ /* 0x000fe200000e0000 */
[C---:B------:R-:W-:Y:S01]  /*6b00*/  VIADD R6, R23.reuse, 0x100 ;  /* 0x0000010017067836 */ /* 0x040fe20000000000 */
[----:B-1----:R-:W-:Y:S01]  /*6b10*/  MOV R8, UR31 ;  /* 0x0000001f00087c02 */ /* 0x002fe20008000f00 */
[----:B------:R-:W-:Y:S01]  /*6b20*/  UMOV UR20, UR56 ;  /* 0x0000003800147c82 */ /* 0x000fe20008000000 */
[----:B------:R-:W-:Y:S01]  /*6b30*/  UMOV UR12, UR56 ;  /* 0x00000038000c7c82 */ /* 0x000fe20008000000 */
[----:B------:R-:W-:Y:S01]  /*6b40*/  UMOV UR16, UR56 ;  /* 0x0000003800107c82 */ /* 0x000fe20008000000 */
[----:B------:R-:W-:Y:S01]  /*6b50*/  R2UR UR28, R6 ;  /* 0x00000000061c72ca */ /* 0x000fe200000e0000 */
[----:B------:R-:W-:Y:S01]  /*6b60*/  VIADD R6, R23, 0x180 ;  /* 0x0000018017067836 */ /* 0x000fe20000000000 */
[----:B------:R-:W-:Y:S01]  /*6b70*/  MOV R9, UR30 ;  /* 0x0000001e00097c02 */ /* 0x000fe20008000f00 */
[----:B--2---:R-:W-:Y:S06]  /*6b80*/  BAR.SYNC.DEFER_BLOCKING 0x9, 0x100 ;  /* 0x0244000000007b1d */ /* 0x004fec0000010000 */
[----:B------:R-:W-:Y:S01]  /*6b90*/  UMOV UR52, UR48 ;  /* 0x0000003000347c82 */ /* 0x000fe20008000000 */
[----:B------:R-:W-:-:S03]  /*6ba0*/  UMOV UR44, UR48 ;  /* 0x00000030002c7c82 */ /* 0x000fc60008000000 */
[----:B------:R-:W-:Y:S01]  /*6bb0*/  UMOV UR40, UR28 ;  /* 0x0000001c00287c82 */ /* 0x000fe20008000000 */
[----:B------:R-:W-:Y:S01]  /*6bc0*/  UMOV UR36, UR28 ;  /* 0x0000001c00247c82 */ /* 0x000fe20008000000 */
[----:B------:R-:W-:Y:S01]  /*6bd0*/  UMOV UR32, UR28 ;  /* 0x0000001c00207c82 */ /* 0x000fe20008000000 */
[----:B------:R-:W-:Y:S01]  /*6be0*/  UMOV UR24, UR28 ;  /* 0x0000001c00187c82 */ /* 0x000fe20008000000 */
[----:B------:R-:W-:Y:S04]  /*6bf0*/  STSM.16.M88.2 [R0+0x2ed00], R38 ;  /* 0x02ed002600007844 */ /* 0x000fe80000000100 */
[----:B------:R1:W-:Y:S04]  /*6c00*/  STSM.16.M88.2 [R0+0x2f500], R20 ;  /* 0x02f5001400007844 */ /* 0x0003e80000000100 */
[----:B------:R-:W-:Y:S04]  /*6c10*/  STSM.16.M88.2 [R0+0x2fd00], R32 ;  /* 0x02fd002000007844 */ /* 0x000fe80000000100 */
[----:B------:R2:W-:Y:S04]  /*6c20*/  STSM.16.M88.2 [R0+0x30500], R40 ;  /* 0x0305002800007844 */ /* 0x0005e80000000100 */
[----:B------:R3:W-:Y:S01]  /*6c30*/  STSM.16.M88.2 [R0+0x30d00], R12 ;  /* 0x030d000c00007844 */ /* 0x0007e20000000100 */
[----:B------:R-:W-:-:S06]  /*6c40*/  WARPGROUP.ARRIVE ;  /* 0x00000000000079c5 */ /* 0x000fcc0000000000 */
[----:B------:R-:W-:Y:S03]  /*6c50*/  HGMMA.64x16x16.F32.BF16 R56, gdesc[UR56].tnspA.tnspB, R56, gsb0 ;  /* 0x60200000383879f0 */ /* 0x000fe60008001838 */
        /* <DEDUP_REMOVED lines=72> */
[----:B-1----:R-:W-:Y:S01]  /*70e0*/  IMAD.U32 R21, RZ, RZ, UR31 ;  /* 0x0000001fff157e24 */ /* 0x002fe2000f8e00ff */
        /* <DEDUP_REMOVED lines=70> */
[----:B-1----:R-:W1:Y:S02]  /*7550*/  FENCE.VIEW.ASYNC.S ;  /* 0x00000000000073c6 */ /* 0x002e640000000000 */
[----:B-1----:R-:W-:Y:S06]  /*7560*/  BAR.SYNC.DEFER_BLOCKING 0x9, 0x100 ;  /* 0x0244000000007b1d */ /* 0x002fec0000010000 */
[----:B--2---:R-:W-:-:S06]  /*7570*/  WARPGROUP.ARRIVE ;  /* 0x00000000000079c5 */ /* 0x004fcc0000000000 */
        /* <DEDUP_REMOVED lines=19> */
[----:B---3--:R-:W-:Y:S02]  /*76b0*/  IMAD.U32 R12, RZ, RZ, UR30 ;  /* 0x0000001eff0c7e24 */ /* 0x008fe4000f8e00ff */
        /* <DEDUP_REMOVED lines=29> */
[----:B------:R-:W-:Y:S01]  /*7890*/  VIADD R8, R23, 0x480 ;  /* 0x0000048017087836 */ /* 0x000fe20000000000 */
        /* <DEDUP_REMOVED lines=284> */
.L_x_1069:
        /* <DEDUP_REMOVED lines=158> */
.L_x_1070:
        /* <DEDUP_REMOVED lines=12> */
.L_x_1060:
        /* <DEDUP_REMOVED lines=89> */
[----:B------:R-:W2:Y:S01]  /*9a90*/  LDC.64 R2, c[0x4][R2] ;  /* 0x0100000002027b82 */ /* 0x000ea20000000a00 */
        /* <DEDUP_REMOVED lines=9> */
[----:B-12---:R-:W-:Y:S05]  /*9b30*/  CALL.ABS.NOINC R2 ;  /* 0x0000000002007343 */ /* 0x006fea0003c00000 */
.L_x_1072:
[----:B------:R-:W-:-:S06]  /*9b40*/  UIADD3 UR4, UR60, 0xa000, URZ ;  /* 0x0000a0003c047890 */ /* 0x000fcc000fffe03f */
        /* <DEDUP_REMOVED lines=19> */
.L_x_1073:
        /* <DEDUP_REMOVED lines=18> */
.L_x_1074:
        /* <DEDUP_REMOVED lines=18> */
.L_x_1075:
[----:B------:R-:W1:Y:S01]  /*9ec0*/  S2R R0, SR_TID.X ;  /* 0x0000000000007919 */ /* 0x000e620000002100 */
[----:B------:R-:W-:Y:S01]  /*9ed0*/  IMAD.SHL.U32 R3, R234, 0x10, RZ ;  /* 0x00000010ea037824 */ /* 0x000fe200078e00ff */
[----:B------:R-:W-:Y:S05]  /*9ee0*/  WARPSYNC.ALL ;  /* 0x0000000000007948 */ /* 0x000fea0003800000 */
[----:B------:R-:W-:Y:S01]  /*9ef0*/  BAR.SYNC.DEFER_BLOCKING 0x1, 0x100 ;  /* 0x0044000000007b1d */ /* 0x000fe20000010000 */
        /* <DEDUP_REMOVED lines=19> */
[----:B------:R-:W-:Y:S02]  /*a030*/  LOP3.LUT R2, R0, 0x1c0, RZ, 0xc0, !PT ;  /* 0x000001c000027812 */ /* 0x000fe400078ec0ff */
[----:B------:R-:W-:Y:S02]  /*a040*/  SHF.R.S32.HI R4, RZ, 0x4, R5 ;  /* 0x00000004ff047819 */ /* 0x000fe40000011405 */
[----:B------:R-:W-:Y:S02]  /*a050*/  LEA.HI R0, R7, R6, RZ, 0x3 ;  /* 0x0000000607007211 */ /* 0x000fe400078f18ff */
[----:B------:R-:W-:-:S02]  /*a060*/  LEA.HI R5, R5, R4, RZ, 0x1 ;  /* 0x0000000405057211 */ /* 0x000fc400078f08ff */
[----:B------:R-:W-:Y:S02]  /*a070*/  LOP3.LUT R3, R2, 0x30, R3, 0xf8, !PT ;  /* 0x0000003002037812 */ /* 0x000fe400078ef803 */
[----:B------:R-:W-:Y:S02]  /*a080*/  LOP3.LUT R5, R5, 0x7ffffe, RZ, 0xc0, !PT ;  /* 0x007ffffe05057812 */ /* 0x000fe400078ec0ff */
[----:B------:R-:W-:Y:S02]  /*a090*/  LEA.HI R8, R7, R6, RZ, 0x7 ;  /* 0x0000000607087211 */ /* 0x000fe400078f38ff */
[----:B------:R-:W-:Y:S01]  /*a0a0*/  LOP3.LUT R0, R3, 0x8, R0, 0xf8, !PT ;  /* 0x0000000803007812 */ /* 0x000fe200078ef800 */
[----:B------:R-:W-:Y:S01]  /*a0b0*/  IMAD.IADD R5, R4, 0x1, -R5 ;  /* 0x0000000104057824 */ /* 0x000fe200078e0a05 */
[----:B------:R-:W-:Y:S02]  /*a0c0*/  SHF.R.U32.HI R3, RZ, 0x3, R2 ;  /* 0x00000003ff037819 */ /* 0x000fe40000011602 */
[----:B------:R-:W-:-:S02]  /*a0d0*/  SHF.R.S32.HI R8, RZ, 0x7, R8 ;  /* 0x00000007ff087819 */ /* 0x000fc40000011408 */
[----:B------:R-:W-:Y:S02]  /*a0e0*/  LOP3.LUT R0, R0, R3, RZ, 0x3c, !PT ;  /* 0x0000000300007212 */ /* 0x000fe400078e3cff */
[----:B------:R-:W-:Y:S01]  /*a0f0*/  F2FP.BF16.F32.PACK_AB R82, R85, R84 ;  /* 0x000000545552723e */ /* 0x000fe200000010ff */
[----:B------:R-:W-:Y:S01]  /*a100*/  IMAD R5, R8, 0xa, R5 ;  /* 0x0000000a08057824 */ /* 0x000fe200078e0205 */
[----:B------:R-:W-:Y:S02]  /*a110*/  F2FP.BF16.F32.PACK_AB R83, R87, R86 ;  /* 0x000000565753723e */ /* 0x000fe400000010ff */
[----:B------:R-:W-:Y:S01]  /*a120*/  F2FP.BF16.F32.PACK_AB R89, R91, R90 ;  /* 0x0000005a5b59723e */ /* 0x000fe200000010ff */
[----:B------:R-:W-:Y:S01]  /*a130*/  IMAD.U32 R0, R5, 0x200, R0 ;  /* 0x0000020005007824 */ /* 0x000fe200078e0000 */
[----:B------:R-:W-:Y:S02]  /*a140*/  F2FP.BF16.F32.PACK_AB R96, R97, R96 ;  /* 0x000000606160723e */ /* 0x000fe400000010ff */
[----:B------:R-:W-:-:S02]  /*a150*/  LEA.HI R2, R7, R6, RZ, 0x5 ;  /* 0x0000000607027211 */ /* 0x000fc400078f28ff */
        /* <DEDUP_REMOVED lines=25> */
[----:B------:R-:W-:-:S02]  /*a2f0*/  SHF.R.S32.HI R2, RZ, 0x5, R2 ;  /* 0x00000005ff027819 */ /* 0x000fc40000011402 */
[----:B------:R-:W-:Y:S02]  /*a300*/  F2FP.BF16.F32.PACK_AB R122, R125, R124 ;  /* 0x0000007c7d7a723e */ /* 0x000fe400000010ff */
[----:B------:R-:W-:Y:S02]  /*a310*/  F2FP.BF16.F32.PACK_AB R123, R127, R126 ;  /* 0x0000007e7f7b723e */ /* 0x000fe400000010ff */
[----:B------:R-:W-:Y:S01]  /*a320*/  F2FP.BF16.F32.PACK_AB R129, R131, R130 ;  /* 0x000000828381723e */ /* 0x000fe200000010ff */
[----:B------:R-:W1:Y:S01]  /*a330*/  SHFL.IDX PT, R2, R2, RZ, 0x1f ;  /* 0x00001fff02027589 */ /* 0x000e6200000e0000 */
        /* <DEDUP_REMOVED lines=8> */
[----:B------:R-:W-:Y:S02]  /*a3c0*/  F2FP.BF16.F32.PACK_AB R7, R143, R142 ;  /* 0x0000008e8f07723e */ /* 0x000fe400000010ff */
[----:B------:R-:W-:Y:S02]  /*a3d0*/  F2FP.BF16.F32.PACK_AB R145, R147, R146 ;  /* 0x000000929391723e */ /* 0x000fe400000010ff */
[----:B------:R-:W-:Y:S01]  /*a3e0*/  F2FP.BF16.F32.PACK_AB R152, R153, R152 ;  /* 0x000000989998723e */ /* 0x000fe200000010ff */
[----:B------:R2:W-:Y:S01]  /*a3f0*/  STSM.16.MT88.4 [R0], R4 ;  /* 0x0000000400007844 */ /* 0x0005e20000004200 */
        /* <DEDUP_REMOVED lines=99> */
.L_x_1077:
[----:B------:R-:W-:Y:S05]  /*aa30*/  BSYNC B0 ;  /* 0x0000000000007941 */ /* 0x000fea0003800000 */
.L_x_1076:
[----:B------:R-:W-:-:S04]  /*aa40*/  DEPBAR.LE SB0, 0x0 ;  /* 0x000080000000791a */ /* 0x000fc80000000000 */
[----:B------:R-:W-:Y:S05]  /*aa50*/  EXIT ;  /* 0x000000000000794d */ /* 0x000fea0003800000 */
.L_x_1056:
        /* <DEDUP_REMOVED lines=55> */
.L_x_1098:
        /* <DEDUP_REMOVED lines=10> */
.L_x_1081:
        /* <DEDUP_REMOVED lines=112> */
.L_x_1087:
[----:B------:R-:W-:-:S04]  /*b570*/  SHF.L.U32 R5, R10, 0x1f, RZ ;  /* 0x0000001f0a057819 */ /* 0x000fc800000006ff */
[----:B-1----:R-:W1:Y:S02]  /*b580*/  SYNCS.PHASECHK.TRANS64.TRYWAIT P1, [R8+URZ+0x31838], R5 ;  /* 0x03183805080075a7 */ /* 0x002e64000802017f */
[----:B-12--5:R-:W-:Y:S05]  /*b590*/  @!P1 BRA `(.L_x_1083) ;  /* 0x0000000c00a49947 */ /* 0x026fea0003800000 */
.L_x_1099:
[----:B------:R-:W-:Y:S05]  /*b5a0*/  @P0 BRA `(.L_x_1084) ;  /* 0x0000000000140947 */ /* 0x000fea0003800000 */
[----:B------:R-:W-:Y:S01]  /*b5b0*/  ISETP.NE.AND P1, PT, R16, RZ, PT ;  /* 0x000000ff1000720c */ /* 0x000fe20003f25270 */
[----:B-1----:R-:W-:-:S04]  /*b5c0*/  IMAD.MOV.U32 R5, RZ, RZ, 0x8100 ;  /* 0x00008100ff057424 */ /* 0x002fc800078e00ff */
[----:B------:R2:W-:Y:S08]  /*b5d0*/  SYNCS.ARRIVE.TRANS64 RZ, [R8+URZ+0x31830], R5 ;  /* 0x0318300508ff79a7 */ /* 0x0005f0000800003f */
[----:B------:R-:W-:Y:S05]  /*b5e0*/  @!P1 BRA `(.L_x_1084) ;  /* 0x0000000000049947 */ /* 0x000fea0003800000 */
[----:B------:R-:W-:Y:S01]  /*b5f0*/  BPT.TRAP 0x1 ;  /* 0x000000040000795c */ /* 0x000fe20000300000 */
.L_x_1084:
[----:B------:R3:W-:Y:S02]  /*b600*/  STL.64 [R1], R2 ;  /* 0x0000000201007387 */ /* 0x0007e40000100a00 */
[----:B---3--:R-:W3:Y:S02]  /*b610*/  LDC.64 R2, c[0x0][0x198] ;  /* 0x00006600ff027b82 */ /* 0x008ee40000000a00 */
[----:B---3--:R-:W-:-:S05]  /*b620*/  IMAD.MOV.U32 R4, RZ, RZ, R2 ;  /* 0x000000ffff047224 */ /* 0x008fca00078e0002 */
[----:B-12---:R-:W-:-:S04]  /*b630*/  IADD3 R5, P1, R4, 0x1f0, RZ ;  /* 0x000001f004057810 */ /* 0x006fc80007f3e0ff */
        /* <DEDUP_REMOVED lines=46> */
.L_x_1101:
[----:B------:R-:W-:Y:S01]  /*b920*/  LOP3.LUT R10, R10, 0x1, RZ, 0x3c, !PT ;  /* 0x000000010a0a7812 */ /* 0x000fe200078e3cff */
[----:B------:R-:W-:Y:S06]  /*b930*/  @P2 BRA `(.L_x_1086) ;  /* 0x0000000000142947 */ /* 0x000fec0003800000 */
[----:B------:R-:W-:Y:S01]  /*b940*/  ISETP.NE.AND P1, PT, R16, RZ, PT ;  /* 0x000000ff1000720c */ /* 0x000fe20003f25270 */
[----:B-1----:R-:W-:-:S04]  /*b950*/  IMAD.MOV.U32 R20, RZ, RZ, 0x8100 ;  /* 0x00008100ff147424 */ /* 0x002fc800078e00ff */
[----:B------:R2:W-:Y:S08]  /*b960*/  SYNCS.ARRIVE.TRANS64 RZ, [R19+URZ+0x31810], R20 ;  /* 0x0318101413ff79a7 */ /* 0x0005f0000800003f */
[----:B------:R-:W-:Y:S05]  /*b970*/  @!P1 BRA `(.L_x_1086) ;  /* 0x0000000000049947 */ /* 0x000fea0003800000 */
[----:B------:R-:W-:Y:S01]  /*b980*/  BPT.TRAP 0x1 ;  /* 0x000000040000795c */ /* 0x000fe20000300000 */
.L_x_1086:
        /* <DEDUP_REMOVED lines=53> */
.L_x_1082:
[----:B------:R-:W-:-:S04]  /*bce0*/  SHF.L.U32 R11, R10, 0x1f, RZ ;  /* 0x0000001f0a0b7819 */ /* 0x000fc800000006ff */
[----:B------:R-:W3:Y:S02]  /*bcf0*/  SYNCS.PHASECHK.TRANS64.TRYWAIT P1, [R8+URZ+0x31838], R11 ;  /* 0x0318380b080075a7 */ /* 0x000ee4000802017f */
[----:B---3--:R-:W-:Y:S05]  /*bd00*/  @!P1 BRA `(.L_x_1088) ;  /* 0x0000000400f49947 */ /* 0x008fea0003800000 */
.L_x_1102:
[----:B------:R-:W-:Y:S05]  /*bd10*/  @P0 BRA `(.L_x_1089) ;  /* 0x0000000000180947 */ /* 0x000fea0003800000 */
[----:B------:R-:W4:Y:S01]  /*bd20*/  S2R R12, SR_TID.X ;  /* 0x00000000000c7919 */ /* 0x000f220000002100 */
[----:B---3--:R-:W-:-:S04]  /*bd30*/  IMAD.MOV.U32 R11, RZ, RZ, 0x8100 ;  /* 0x00008100ff0b7424 */ /* 0x008fc800078e00ff */
[----:B------:R3:W-:Y:S01]  /*bd40*/  SYNCS.ARRIVE.TRANS64 RZ, [R8+URZ+0x31830], R11 ;  /* 0x0318300b08ff79a7 */ /* 0x0007e2000800003f */
[----:B----4-:R-:W-:-:S13]  /*bd50*/  LOP3.LUT P0, RZ, R12, 0x1f, RZ, 0xc0, !PT ;  /* 0x0000001f0cff7812 */ /* 0x010fda000780c0ff */
[----:B---3--:R-:W-:Y:S05]  /*bd60*/  @!P0 BRA `(.L_x_1089) ;  /* 0x0000000000048947 */ /* 0x008fea0003800000 */
[----:B------:R-:W-:Y:S01]  /*bd70*/  BPT.TRAP 0x1 ;  /* 0x000000040000795c */ /* 0x000fe20000300000 */
.L_x_1089:
        /* <DEDUP_REMOVED lines=50> */
.L_x_1079:
[----:B------:R-:W-:Y:S05]  /*c0a0*/  BSYNC B0 ;  /* 0x0000000000007941 */ /* 0x000fea0003800000 */
.L_x_1078:
[----:B------:R-:W-:-:S03]  /*c0b0*/  UMOV UR4, 0xffffffff ;  /* 0xffffffff00047882 */ /* 0x000fc60000000000 */
[----:B------:R-:W-:Y:S05]  /*c0c0*/  BRA.DIV UR4, `(.L_x_1090) ;  /* 0x0000000604187947 */ /* 0x000fea000b800000 */
[----:B------:R-:W-:-:S13]  /*c0d0*/  ELECT P6, URZ, PT ;  /* 0x00000000003f782f */ /* 0x000fda00038c0000 */
.L_x_1105:
[----:B------:R-:W-:Y:S04]  /*c0e0*/  BSSY B0, `(.L_x_1091) ;  /* 0x000001e000007945 */ /* 0x000fe80003800000 */
[----:B------:R-:W-:Y:S05]  /*c0f0*/  @!P6 BRA `(.L_x_1092) ;  /* 0x000000000070e947 */ /* 0x000fea0003800000 */
[----:B------:R-:W-:-:S04]  /*c100*/  LOP3.LUT R0, R0, 0x2, RZ, 0xfc, !PT ;  /* 0x0000000200007812 */ /* 0x000fc800078efcff */
[----:B------:R-:W-:-:S13]  /*c110*/  ISETP.NE.AND P1, PT, R0, 0x3, PT ;  /* 0x000000030000780c */ /* 0x000fda0003f25270 */
[----:B------:R-:W-:Y:S05]  /*c120*/  @!P1 BRA `(.L_x_1093) ;  /* 0x0000000000049947 */ /* 0x000fea0003800000 */
[----:B------:R-:W-:Y:S01]  /*c130*/  BPT.TRAP 0x1 ;  /* 0x000000040000795c */ /* 0x000fe20000300000 */
.L_x_1093:
        /* <DEDUP_REMOVED lines=8> */
.L_x_1106:
        /* <DEDUP_REMOVED lines=9> */
.L_x_1107:
[----:B------:R-:W-:Y:S05]  /*c250*/  @!P1 BRA `(.L_x_1096) ;  /* 0x0000000000049947 */ /* 0x000fea0003800000 */
[----:B------:R-:W-:Y:S01]  /*c260*/  BPT.TRAP 0x1 ;  /* 0x000000040000795c */ /* 0x000fe20000300000 */
.L_x_1096:
[----:B------:R-:W-:-:S07]  /*c270*/  SHF.L.U32 R10, R10, 0x1f, RZ ;  /* 0x0000001f0a0a7819 */ /* 0x000fce00000006ff */
.L_x_1097:
[----:B------:R1:W1:Y:S02]  /*c280*/  SYNCS.PHASECHK.TRANS64.TRYWAIT P0, [R7+URZ+0x31838], R10 ;  /* 0x0318380a070075a7 */ /* 0x000264000800017f */
[----:B-1----:R-:W-:Y:S05]  /*c290*/  @!P0 NANOSLEEP.SYNCS 0x989680 ;  /* 0x009896800000895d */ /* 0x002fea0003900000 */
[----:B------:R-:W1:Y:S02]  /*c2a0*/  @!P0 SYNCS.PHASECHK.TRANS64 P0, [R7+URZ+0x31838], R10 ;  /* 0x0318380a070085a7 */ /* 0x000e64000800007f */
[----:B-1----:R-:W-:Y:S05]  /*c2b0*/  @!P0 BRA `(.L_x_1097) ;  /* 0xfffffffc00f08947 */ /* 0x002fea000383ffff */
.L_x_1092:
[----:B------:R-:W-:Y:S05]  /*c2c0*/  BSYNC B0 ;  /* 0x0000000000007941 */ /* 0x000fea0003800000 */
.L_x_1091:
[----:B------:R-:W-:Y:S05]  /*c2d0*/  EXIT ;  /* 0x000000000000794d */ /* 0x000fea0003800000 */
.L_x_1059:
[----:B-1----:R-:W-:-:S04]  /*c2e0*/  IMAD.U32 R8, RZ, RZ, UR60 ;  /* 0x0000003cff087e24 */ /* 0x002fc8000f8e00ff */
[----:B------:R1:W2:Y:S03]  /*c2f0*/  SYNCS.PHASECHK.TRANS64.TRYWAIT P0, [R8+URZ+0x31800], R3 ;  /* 0x03180003080075a7 */ /* 0x0002a6000800017f */
[----:B--2---:R-:W-:Y:S05]  /*c300*/  @!P0 NANOSLEEP.SYNCS 0x989680 ;  /* 0x009896800000895d */ /* 0x004fea0003900000 */
[----:B------:R-:W2:Y:S02]  /*c310*/  @!P0 SYNCS.PHASECHK.TRANS64 P0, [R8+URZ+0x31800], R3 ;  /* 0x03180003080085a7 */ /* 0x000ea4000800007f */
[----:B--2---:R-:W-:Y:S05]  /*c320*/  @!P0 BRA `(.L_x_1059) ;  /* 0xfffffffc00ec8947 */ /* 0x004fea000383ffff */
[----:B------:R-:W-:Y:S05]  /*c330*/  BRA `(.L_x_1058) ;  /* 0xffffff4000f47947 */ /* 0x000fea000383ffff */
.L_x_1064:
[----:B--2---:R2:W3:Y:S02]  /*c340*/  SYNCS.PHASECHK.TRANS64.TRYWAIT P1, [R17+URZ+0x31810], R10 ;  /* 0x0318100a110075a7 */ /* 0x0044e4000802017f */
[----:B---3--:R-:W-:Y:S05]  /*c350*/  @!P1 NANOSLEEP.SYNCS 0x989680 ;  /* 0x009896800000995d */ /* 0x008fea0003900000 */
[----:B------:R-:W3:Y:S02]  /*c360*/  @!P1 SYNCS.PHASECHK.TRANS64 P1, [R17+URZ+0x31810], R10 ;  /* 0x0318100a110095a7 */ /* 0x000ee4000802007f */
[----:B---3--:R-:W-:Y:S05]  /*c370*/  @!P1 BRA `(.L_x_1064) ;  /* 0xfffffffc00f09947 */ /* 0x008fea000383ffff */
[----:B------:R-:W-:Y:S05]  /*c380*/  BRA `(.L_x_1063) ;  /* 0xffffff4c007c7947 */ /* 0x000fea000383ffff */
.L_x_1068:
[----:B------:R1:W1:Y:S02]  /*c390*/  SYNCS.PHASECHK.TRANS64.TRYWAIT P1, [R5+URZ+0x31830], R12 ;  /* 0x0318300c050075a7 */ /* 0x000264000802017f */
[----:B-1----:R-:W-:Y:S05]  /*c3a0*/  @!P1 NANOSLEEP.SYNCS 0x989680 ;  /* 0x009896800000995d */ /* 0x002fea0003900000 */
[----:B------:R-:W1:Y:S02]  /*c3b0*/  @!P1 SYNCS.PHASECHK.TRANS64 P1, [R5+URZ+0x31830], R12 ;  /* 0x0318300c050095a7 */ /* 0x000e64000802007f */
[----:B-1----:R-:W-:Y:S05]  /*c3c0*/  @!P1 BRA `(.L_x_1068) ;  /* 0xfffffffc00f09947 */ /* 0x002fea000383ffff */
[----:B------:R-:W-:Y:S05]  /*c3d0*/  BRA `(.L_x_1067) ;  /* 0xffffff7000f47947 */ /* 0x000fea000383ffff */
.L_x_1080:
[----:B-1----:R1:W2:Y:S02]  /*c3e0*/  SYNCS.PHASECHK.TRANS64.TRYWAIT P1, [R8+URZ+0x31820], R7 ;  /* 0x03182007080075a7 */ /* 0x0022a4000802017f */
[----:B--2---:R-:W-:Y:S05]  /*c3f0*/  @!P1 NANOSLEEP.SYNCS 0x989680 ;  /* 0x009896800000995d */ /* 0x004fea0003900000 */
[----:B------:R-:W2:Y:S02]  /*c400*/  @!P1 SYNCS.PHASECHK.TRANS64 P1, [R8+URZ+0x31820], R7 ;  /* 0x03182007080095a7 */ /* 0x000ea4000802007f */
[----:B--2---:R-:W-:Y:S05]  /*c410*/  @!P1 BRA `(.L_x_1080) ;  /* 0xfffffffc00f09947 */ /* 0x004fea000383ffff */
[----:B------:R-:W-:Y:S05]  /*c420*/  BRA `(.L_x_1098) ;  /* 0xffffffe800687947 */ /* 0x000fea000383ffff */
.L_x_1083:
[----:B-1----:R1:W2:Y:S02]  /*c430*/  SYNCS.PHASECHK.TRANS64.TRYWAIT P1, [R8+URZ+0x31838], R5 ;  /* 0x03183805080075a7 */ /* 0x0022a4000802017f */
[----:B--2---:R-:W-:Y:S05]  /*c440*/  @!P1 NANOSLEEP.SYNCS 0x989680 ;  /* 0x009896800000995d */ /* 0x004fea0003900000 */
[----:B------:R-:W2:Y:S02]  /*c450*/  @!P1 SYNCS.PHASECHK.TRANS64 P1, [R8+URZ+0x31838], R5 ;  /* 0x03183805080095a7 */ /* 0x000ea4000802007f */
[----:B--2---:R-:W-:Y:S05]  /*c460*/  @!P1 BRA `(.L_x_1083) ;  /* 0xfffffffc00f09947 */ /* 0x004fea000383ffff */
[----:B------:R-:W-:Y:S05]  /*c470*/  BRA `(.L_x_1099) ;  /* 0xfffffff000487947 */ /* 0x000fea000383ffff */
.L_x_1085:
[----:B------:R-:W-:-:S07]  /*c480*/  SHF.L.U32 R20, R6, 0x1f, RZ ;  /* 0x0000001f06147819 */ /* 0x000fce00000006ff */
.L_x_1100:
[----:B-1----:R1:W2:Y:S02]  /*c490*/  SYNCS.PHASECHK.TRANS64.TRYWAIT P1, [R19+URZ+0x31820], R20 ;  /* 0x03182014130075a7 */ /* 0x0022a4000802017f */
[----:B--2---:R-:W-:Y:S05]  /*c4a0*/  @!P1 NANOSLEEP.SYNCS 0x989680 ;  /* 0x009896800000995d */ /* 0x004fea0003900000 */
[----:B------:R-:W2:Y:S02]  /*c4b0*/  @!P1 SYNCS.PHASECHK.TRANS64 P1, [R19+URZ+0x31820], R20 ;  /* 0x03182014130095a7 */ /* 0x000ea4000802007f */
[----:B--2---:R-:W-:Y:S05]  /*c4c0*/  @!P1 BRA `(.L_x_1100) ;  /* 0xfffffffc00f09947 */ /* 0x004fea000383ffff */
[----:B------:R-:W-:Y:S05]  /*c4d0*/  BRA `(.L_x_1101) ;  /* 0xfffffff400107947 */ /* 0x000fea000383ffff */
.L_x_1088:
[----:B---3--:R3:W4:Y:S02]  /*c4e0*/  SYNCS.PHASECHK.TRANS64.TRYWAIT P1, [R8+URZ+0x31838], R11 ;  /* 0x0318380b080075a7 */ /* 0x008724000802017f */
[----:B----4-:R-:W-:Y:S05]  /*c4f0*/  @!P1 NANOSLEEP.SYNCS 0x989680 ;  /* 0x009896800000995d */ /* 0x010fea0003900000 */
[----:B------:R-:W4:Y:S02]  /*c500*/  @!P1 SYNCS.PHASECHK.TRANS64 P1, [R8+URZ+0x31838], R11 ;  /* 0x0318380b080095a7 */ /* 0x000f24000802007f */
[----:B----4-:R-:W-:Y:S05]  /*c510*/  @!P1 BRA `(.L_x_1088) ;  /* 0xfffffffc00f09947 */ /* 0x010fea000383ffff */
[----:B------:R-:W-:Y:S05]  /*c520*/  BRA `(.L_x_1102) ;  /* 0xfffffff400f87947 */ /* 0x000fea000383ffff */
.L_x_1090:
[----:B------:R-:W-:Y:S01]  /*c530*/  BSSY B0, `(.L_x_1103) ;  /* 0x0000006000007945 */ /* 0x000fe20003800000 */
[----:B------:R-:W-:-:S07]  /*c540*/  IMAD.MOV.U32 R15, RZ, RZ, -0x1 ;  /* 0xffffffffff0f7424 */ /* 0x000fce00078e00ff */
[----:B-123--:R-:W-:Y:S05]  /*c550*/  WARPSYNC.COLLECTIVE R15, `(.L_x_1104) ;  /* 0x000000000f0c7348 */ /* 0x00efea0003c00000 */
[----:B------:R-:W-:Y:S02]  /*c560*/  ELECT P6, UR62, PT ;  /* 0x00000000003e782f */ /* 0x000fe400038c0000 */
[----:B------:R-:W-:Y:S01]  /*c570*/  MOV R14, UR62 ;  /* 0x0000003e000e7c02 */ /* 0x000fe20008000f00 */
[----:B-123--:R-:W-:Y:S10]  /*c580*/  ENDCOLLECTIVE ;  /* 0x000000000000791b */ /* 0x00eff40003800000 */
.L_x_1104:
[----:B------:R-:W-:Y:S05]  /*c590*/  BSYNC B0 ;  /* 0x0000000000007941 */ /* 0x000fea0003800000 */
.L_x_1103:
[----:B------:R-:W-:Y:S05]  /*c5a0*/  BRA `(.L_x_1105) ;  /* 0xfffffff800cc7947 */ /* 0x000fea000383ffff */
.L_x_1094:
[----:B----4-:R4:W1:Y:S02]  /*c5b0*/  SYNCS.PHASECHK.TRANS64.TRYWAIT P0, [R5+URZ], R0 ;  /* 0x00000000050075a7 */ /* 0x010864000800017f */
[----:B-1----:R-:W-:Y:S05]  /*c5c0*/  @!P0 NANOSLEEP.SYNCS 0x989680 ;  /* 0x009896800000895d */ /* 0x002fea0003900000 */
[----:B------:R-:W1:Y:S02]  /*c5d0*/  @!P0 SYNCS.PHASECHK.TRANS64 P0, [R5+URZ], R0 ;  /* 0x00000000050085a7 */ /* 0x000e64000800007f */
[----:B-1----:R-:W-:Y:S05]  /*c5e0*/  @!P0 BRA `(.L_x_1094) ;  /* 0xfffffffc00f08947 */ /* 0x002fea000383ffff */
[----:B------:R-:W-:Y:S05]  /*c5f0*/  BRA `(.L_x_1106) ;  /* 0xfffffff800f07947 */ /* 0x000fea000383ffff */
.L_x_1095:
[----:B----4-:R4:W1:Y:S02]  /*c600*/  SYNCS.PHASECHK.TRANS64.TRYWAIT P0, [R3+URZ], R0 ;  /* 0x00000000030075a7 */ /* 0x010864000800017f */
[----:B-1----:R-:W-:Y:S05]  /*c610*/  @!P0 NANOSLEEP.SYNCS 0x989680 ;  /* 0x009896800000895d */ /* 0x002fea0003900000 */
[----:B------:R-:W1:Y:S02]  /*c620*/  @!P0 SYNCS.PHASECHK.TRANS64 P0, [R3+URZ], R0 ;  /* 0x00000000030085a7 */ /* 0x000e64000800007f */
[----:B-1----:R-:W-:Y:S05]  /*c630*/  @!P0 BRA `(.L_x_1095) ;  /* 0xfffffffc00f08947 */ /* 0x002fea000383ffff */
[----:B------:R-:W-:Y:S05]  /*c640*/  BRA `(.L_x_1107) ;  /* 0xfffffffc00007947 */ /* 0x000fea000383ffff */
.L_x_1108:
        /* <DEDUP_REMOVED lines=11> */
.L_x_2209:


//--------------------- .text._ZN7cutlass13device_kernelIN5flash11enable_sm90INS1_16FlashAttnBwdSm90INS1_25CollectiveMainloopBwdSm90ILi2ELi1ELi1EN4cute5tupleIJNS5_1CILi1EEES8_S8_EEENS6_IJNS7_ILi64EEENS7_ILi80EEENS7_ILi256EEEEEENS_10bfloat16_tEfNS_4arch4Sm90ELb0ELb0ELb0ELb0ELb0ELb0ELb1ELb1ELi2ELi1ELi1ELi1ELb0EEENS1_24CollectiveEpilogueBwdGQAISD_fSG_Li256ELb0ELb0EEENS1_19SingleTileSchedulerILb0ELb0ELb0ELi80EEEEEEEEEvNT_6ParamsE --------------------------
	.section	.text._ZN7cutlass13device_kernelIN5flash11enable_sm90INS1_16FlashAttnBwdSm90INS1_25CollectiveMainloopBwdSm90ILi2ELi1ELi1EN4cute5tupleIJNS5_1CILi1EEES8_S8_EEENS6_IJNS7_ILi64EEENS7_ILi80EEENS7_ILi256EEEEEENS_10bfloat16_tEfNS_4arch4Sm90ELb0ELb0ELb0ELb0ELb0ELb0ELb1ELb1ELi2ELi1ELi1ELi1ELb0EEENS1_24CollectiveEpilogueBwdGQAISD_fSG_Li256ELb0ELb0EEENS1_19SingleTileSchedulerILb0ELb0ELb0ELi80EEEEEEEEEvNT_6ParamsE,"ax",@progbits
	.align	128
.text._ZN7cutlass13device_kernelIN5flash11enable_sm90INS1_16FlashAttnBwdSm90INS1_25CollectiveMainloopBwdSm90ILi2ELi1ELi1EN4cute5tupleIJNS5_1CILi1EEES8_S8_EEENS6_IJNS7_ILi64EEENS7_ILi80EEENS7_ILi256EEEEEENS_10bfloat16_tEfNS_4arch4Sm90ELb0ELb0ELb0ELb0ELb0ELb0ELb1ELb1ELi2ELi1ELi1ELi1ELb0EEENS1_24CollectiveEpilogueBwdGQAISD_fSG_Li256ELb0ELb0EEENS1_19SingleTileSchedulerILb0ELb0ELb0ELi80EEEEEEEEEvNT_6ParamsE:
        .type           _ZN7cutlass13device_kernelIN5flash11enable_sm90INS1_16FlashAttnBwdSm90INS1_25CollectiveMainloopBwdSm90ILi2ELi1ELi1EN4cute5tupleIJNS5_1CILi1EEES8_S8_EEENS6_IJNS7_ILi64EEENS7_ILi80EEENS7_ILi256EEEEEENS_10bfloat16_tEfNS_4arch4Sm90ELb0ELb0ELb0ELb0ELb0ELb0ELb1ELb1ELi2ELi1ELi1ELi1ELb0EEENS1_24CollectiveEpilogueBwdGQAISD_fSG_Li256ELb0ELb0EEENS1_19SingleTileSchedulerILb0ELb0ELb0ELi80EEEEEEEEEvNT_6ParamsE,@function
        .size           _ZN7cutlass13device_kernelIN5flash11enable_sm90INS1_16FlashAttnBwdSm90INS1_25CollectiveMainloopBwdSm90ILi2ELi1ELi1EN4cute5tupleIJNS5_1CILi1EEES8_S8_EEENS6_IJNS7_ILi64EEENS7_ILi80EEENS7_ILi256EEEEEENS_10bfloat16_tEfNS_4arch4Sm90ELb0ELb0ELb0ELb0ELb0ELb0ELb1ELb1ELi2ELi1ELi1ELi1ELb0EEENS1_24CollectiveEpilogueBwdGQAISD_fSG_Li256ELb0ELb0EEENS1_19SingleTileSchedulerILb0ELb0ELb0ELi80EEEEEEEEEvNT_6ParamsE,(.L_x_2210 - _ZN7cutlass13device_kernelIN5flash11enable_sm90INS1_16FlashAttnBwdSm90INS1_25CollectiveMainloopBwdSm90ILi2ELi1ELi1EN4cute5tupleIJNS5_1CILi1EEES8_S8_EEENS6_IJNS7_ILi64EEENS7_ILi80EEENS7_ILi256EEEEEENS_10bfloat16_tEfNS_4arch4Sm90ELb0ELb0ELb0ELb0ELb0ELb0ELb1ELb1ELi2ELi1ELi1ELi1ELb0EEENS1_24CollectiveEpilogueBwdGQAISD_fSG_Li256ELb0ELb0EEENS1_19SingleTileSchedulerILb0ELb0ELb0ELi80EEEEEEEEEvNT_6ParamsE)
        .other          _ZN7cutlass13device_kernelIN5flash11enable_sm90INS1_16FlashAttnBwdSm90INS1_25CollectiveMainloopBwdSm90ILi2ELi1ELi1EN4cute5tupleIJNS5_1CILi1EEES8_S8_EEENS6_IJNS7_ILi64EEENS7_ILi80EEENS7_ILi256EEEEEENS_10bfloat16_tEfNS_4arch4Sm90ELb0ELb0ELb0ELb0ELb0ELb0ELb1ELb1ELi2ELi1ELi1ELi1ELb0EEENS1_24CollectiveEpilogueBwdGQAISD_fSG_Li256ELb0ELb0EEENS1_19SingleTileSchedulerILb0ELb0ELb0ELi80EEEEEEEEEvNT_6ParamsE,@"STO_CUDA_ENTRY STV_DEFAULT"
_ZN7cutlass13device_kernelIN5flash11enable_sm90INS1_16FlashAttnBwdSm90INS1_25CollectiveMainloopBwdSm90ILi2ELi1ELi1EN4cute5tupleIJNS5_1CILi1EEES8_S8_EEENS6_IJNS7_ILi64EEENS7_ILi80EEENS7_ILi256EEEEEENS_10bfloat16_tEfNS_4arch4Sm90ELb0ELb0ELb0ELb0ELb0ELb0ELb1ELb1ELi2ELi1ELi1ELi1ELb0EEENS1_24CollectiveEpilogueBwdGQAISD_fSG_Li256ELb0ELb0EEENS1_19SingleTileSchedulerILb0ELb0ELb0ELi80EEEEEEEEEvNT_6ParamsE:
        /* <DEDUP_REMOVED lines=23> */
.L_x_1110:
[----:B------:R-:W-:Y:S05]  /*0170*/  BSYNC B0 ;  /* 0x0000000000007941 */ /* 0x000fea0003800000 */
.L_x_1109:
        /* <DEDUP_REMOVED lines=34> */
.L_x_1111:
        /* <DEDUP_REMOVED lines=20> */
.L_x_1112:
        /* <DEDUP_REMOVED lines=8> */
.L_x_1115:
        /* <DEDUP_REMOVED lines=35> */
.L_x_1117:
        /* <DEDUP_REMOVED lines=197> */
.L_x_1130:
[----:B------:R-:W-:-:S13]  /*13e0*/  ISETP.NE.AND P0, PT, R19, 0x3, PT ;  /* 0x000000031300780c */ /* 0x000fda0003f05270 */
[----:B--2---:R-:W-:Y:S05]  /*13f0*/  @!P0 BRA `(.L_x_1120) ;  /* 0x0000000000048947 */ /* 0x004fea0003800000 */
[----:B------:R-:W-:Y:S01]  /*1400*/  BPT.TRAP 0x1 ;  /* 0x000000040000795c */ /* 0x000fe20000300000 */
.L_x_1120:
[----:B------:R-:W-:Y:S02]  /*1410*/  LEA R16, R3, UR60, 0x3 ;  /* 0x0000003c03107c11 */ /* 0x000fe4000f8e18ff */
[----:B------:R-:W-:-:S04]  /*1420*/  SHF.L.U32 R11, R18, 0x1f, RZ ;  /* 0x0000001f120b7819 */ /* 0x000fc800000006ff */
[----:B------:R1:W2:Y:S01]  /*1430*/  SYNCS.PHASECHK.TRANS64.TRYWAIT P1, [R16+URZ+0x31810], R11 ;  /* 0x0318100b100075a7 */ /* 0x0002a2000802017f */
[----:B------:R-:W-:Y:S05]  /*1440*/  @!P0 BRA `(.L_x_1121) ;  /* 0x0000000000048947 */ /* 0x000fea0003800000 */
[----:B------:R-:W-:Y:S01]  /*1450*/  BPT.TRAP 0x1 ;  /* 0x000000040000795c */ /* 0x000fe20000300000 */
.L_x_1121:
        /* <DEDUP_REMOVED lines=12> */
.L_x_1122:
        /* <DEDUP_REMOVED lines=438> */
.L_x_1124:
[----:B------:R-:W-:-:S04]  /*3080*/  SHF.L.U32 R10, R17, 0x1f, RZ ;  /* 0x0000001f110a7819 */ /* 0x000fc800000006ff */
[----:B------:R3:W1:Y:S01]  /*3090*/  SYNCS.PHASECHK.TRANS64.TRYWAIT P1, [UR60+0x31830], R10 ;  /* 0x0318300aff0075a7 */ /* 0x000662000802017c */
[----:B------:R-:W-:Y:S05]  /*30a0*/  @!P0 BRA `(.L_x_1125) ;  /* 0x0000000000048947 */ /* 0x000fea0003800000 */
[----:B------:R-:W-:Y:S01]  /*30b0*/  BPT.TRAP 0x1 ;  /* 0x000000040000795c */ /* 0x000fe20000300000 */
.L_x_1125:
        /* <DEDUP_REMOVED lines=11> */
.L_x_1126:
[----:B------:R-:W-:Y:S01]  /*3170*/  VIADD R9, R6, 0x80 ;  /* 0x0000008006097836 */ /* 0x000fe20000000000 */
        /* <DEDUP_REMOVED lines=14> */
[C---:B------:R-:W-:Y:S01]  /*3260*/  ISETP.GT.AND P1, PT, R2.reuse, 0x10, PT ;  /* 0x000000100200780c */ /* 0x040fe20003f24270 */
[----:B------:R-:W-:Y:S01]  /*3270*/  HGMMA.64x8x16.F32.BF16 R44, gdesc[UR4], RZ, !UPT ;  /* 0x00000000042c79f0 */ /* 0x000fe2000c7018ff */
[----:B------:R-:W-:Y:S01]  /*3280*/  UMOV UR7, 0x40000000 ;  /* 0x4000000000077882 */ /* 0x000fe20000000000 */
[----:B------:R-:W-:Y:S01]  /*3290*/  UMOV UR6, UR8 ;  /* 0x0000000800067c82 */ /* 0x000fe20008000000 */
[C---:B------:R-:W-:Y:S01]  /*32a0*/  ISETP.GT.AND P2, PT, R2.reuse, 0x11, PT ;  /* 0x000000110200780c */ /* 0x040fe20003f44270 */
[----:B------:R-:W-:Y:S01]  /*32b0*/  HGMMA.64x8x16.F32.BF16 R48, gdesc[UR4], RZ, !UPT ;  /* 0x00000000043079f0 */ /* 0x000fe2000c7018ff */
[----:B------:R-:W-:Y:S01]  /*32c0*/  UMOV UR6, UR9 ;  /* 0x0000000900067c82 */ /* 0x000fe20008000000 */
[----:B------:R-:W-:Y:S01]  /*32d0*/  UMOV UR7, 0x40000000 ;  /* 0x4000000000077882 */ /* 0x000fe20000000000 */
[C---:B------:R-:W-:Y:S01]  /*32e0*/  ISETP.GT.AND P5, PT, R2.reuse, RZ, PT ;  /* 0x000000ff0200720c */ /* 0x040fe20003fa4270 */
        /* <DEDUP_REMOVED lines=67> */
[----:B------:R-:W-:Y:S01]  /*3720*/  UMOV UR33, UR25 ;  /* 0x0000001900217c82 */ /* 0x000fe20008000000 */
[----:B------:R-:W-:Y:S01]  /*3730*/  UMOV UR35, 0x40 ;  /* 0x0000004000237882 */ /* 0x000fe20000000000 */
[----:B------:R-:W-:Y:S01]  /*3740*/  R2UR UR10, R9 ;  /* 0x00000000090a72ca */ /* 0x000fe200000e0000 */
[----:B------:R-:W-:Y:S01]  /*3750*/  VIADD R9, R6, 0x6 ;  /* 0x0000000606097836 */ /* 0x000fe20000000000 */
[----:B------:R-:W-:Y:S01]  /*3760*/  R2UR UR11, R10 ;  /* 0x000000000a0b72ca */ /* 0x000fe200000e0000 */
[----:B------:R-:W-:Y:S01]  /*3770*/  VIADD R10, R8, 0x6 ;  /* 0x00000006080a7836 */ /* 0x000fe20000000000 */
[----:B------:R-:W-:Y:S01]  /*3780*/  UMOV UR21, 0x40000040 ;  /* 0x4000004000157882 */ /* 0x000fe20000000000 */
[----:B------:R-:W-:Y:S01]  /*3790*/  IMAD R5, R4, 0x2800, R5 ;  /* 0x0000280004057824 */ /* 0x000fe200078e0205 */
[----:B------:R-:W-:-:S04]  /*37a0*/  UMOV UR23, 0x40 ;  /* 0x0000004000177882 */ /* 0x000fc80000000000 */
        /* <DEDUP_REMOVED lines=369> */
[----:B--2---:R-:W-:Y:S02]  /*4ec0*/  FSEL R11, R28, -INF , P1 ;  /* 0xff8000001c0b7808 */ /* 0x004fe40000800000 */
[----:B------:R-:W-:-:S02]  /*4ed0*/  FSEL R29, R29, -INF , P2 ;  /* 0xff8000001d1d7808 */ /* 0x000fc40001000000 */
[----:B------:R-:W-:Y:S01]  /*4ee0*/  FSEL R9, R24, -INF , P5 ;  /* 0xff80000018097808 */ /* 0x000fe20002800000 */
[--C-:B----4-:R-:W-:Y:S01]  /*4ef0*/  FFMA.FTZ R8, R11, UR4, -R14.reuse ;  /* 0x000000040b087c23 */ /* 0x110fe2000801080e */
[----:B------:R-:W-:Y:S01]  /*4f00*/  FSEL R13, R32, -INF , P3 ;  /* 0xff800000200d7808 */ /* 0x000fe20001800000 */
[--C-:B------:R-:W-:Y:S01]  /*4f10*/  FFMA.FTZ R11, R29, UR4, -R14.reuse ;  /* 0x000000041d0b7c23 */ /* 0x100fe2000801080e */
[----:B------:R-:W-:Y:S01]  /*4f20*/  FSEL R26, R26, -INF , P5 ;  /* 0xff8000001a1a7808 */ /* 0x000fe20002800000 */
[--C-:B------:R-:W-:Y:S01]  /*4f30*/  FFMA.FTZ R9, R9, UR4, -R14.reuse ;  /* 0x0000000409097c23 */ /* 0x100fe2000801080e */
[----:B------:R-:W-:Y:S01]  /*4f40*/  FSEL R28, R30, -INF , P1 ;  /* 0xff8000001e1c7808 */ /* 0x000fe20000800000 */
[--C-:B------:R-:W-:Y:S01]  /*4f50*/  FFMA.FTZ R6, R13, UR4, -R14.reuse ;  /* 0x000000040d067c23 */ /* 0x100fe2000801080e */
[----:B------:R-:W-:Y:S01]  /*4f60*/  FSEL R25, R25, -INF , P6 ;  /* 0xff80000019197808 */ /* 0x000fe20003000000 */
[----:B------:R-:W-:Y:S01]  /*4f70*/  FFMA.FTZ R24, R26, UR4, -R15 ;  /* 0x000000041a187c23 */ /* 0x000fe2000801080f */
[C---:B------:R-:W-:Y:S01]  /*4f80*/  ISETP.GT.AND P5, PT, R2.reuse, 0x30, PT ;  /* 0x000000300200780c */ /* 0x040fe20003fa4270 */
[----:B------:R-:W1:Y:S01]  /*4f90*/  MUFU.EX2 R9, R9 ;  /* 0x0000000900097308 */ /* 0x000e620000000800 */
[----:B------:R-:W-:Y:S01]  /*4fa0*/  FSEL R22, R27, -INF , P6 ;  /* 0xff8000001b167808 */ /* 0x000fe20003000000 */
[----:B------:R-:W-:Y:S01]  /*4fb0*/  FFMA.FTZ R10, R25, UR4, -R14 ;  /* 0x00000004190a7c23 */ /* 0x000fe2000801080e */
[----:B------:R-:W-:-:S02]  /*4fc0*/  ISETP.GT.AND P1, PT, R2, 0x40, PT ;  /* 0x000000400200780c */ /* 0x000fc40003f24270 */
[----:B------:R-:W-:Y:S01]  /*4fd0*/  FSEL R32, R31, -INF , P2 ;  /* 0xff8000001f207808 */ /* 0x000fe20001000000 */
[--C-:B------:R-:W-:Y:S01]  /*4fe0*/  FFMA.FTZ R25, R22, UR4, -R15.reuse ;  /* 0x0000000416197c23 */ /* 0x100fe2000801080f */
[----:B------:R-:W-:Y:S01]  /*4ff0*/  ISETP.GT.AND P6, PT, R2, 0x31, PT ;  /* 0x000000310200780c */ /* 0x000fe20003fc4270 */
[--C-:B------:R-:W-:Y:S01]  /*5000*/  FFMA.FTZ R22, R28, UR4, -R15.reuse ;  /* 0x000000041c167c23 */ /* 0x100fe2000801080f */
[----:B------:R-:W-:Y:S01]  /*5010*/  ISETP.GT.AND P2, PT, R2, 0x41, PT ;  /* 0x000000410200780c */ /* 0x000fe20003f44270 */
[--C-:B------:R-:W-:Y:S01]  /*5020*/  FFMA.FTZ R27, R32, UR4, -R15.reuse ;  /* 0x00000004201b7c23 */ /* 0x100fe2000801080f */
[----:B------:R-:W-:Y:S01]  /*5030*/  FSEL R21, R36, -INF , P5 ;  /* 0xff80000024157808 */ /* 0x000fe20002800000 */
[----:B------:R-:W2:Y:S01]  /*5040*/  MUFU.EX2 R10, R10 ;  /* 0x0000000a000a7308 */ /* 0x000ea20000000800 */
[----:B------:R-:W-:Y:S02]  /*5050*/  FSEL R23, R40, -INF , P1 ;  /* 0xff80000028177808 */ /* 0x000fe40000800000 */
[----:B------:R-:W-:Y:S01]  /*5060*/  LEA R29, R228, UR60, 0x2 ;  /* 0x0000003ce41d7c11 */ /* 0x000fe2000f8e10ff */
[--C-:B------:R-:W-:Y:S01]  /*5070*/  FFMA.FTZ R12, R21, UR4, -R14.reuse ;  /* 0x00000004150c7c23 */ /* 0x100fe2000801080e */
[----:B------:R-:W-:Y:S01]  /*5080*/  FSEL R33, R33, -INF , P4 ;  /* 0xff80000021217808 */ /* 0x000fe20002000000 */
[--C-:B------:R-:W-:Y:S01]  /*5090*/  FFMA.FTZ R20, R23, UR4, -R14.reuse ;  /* 0x0000000417147c23 */ /* 0x100fe2000801080e */
[----:B------:R-:W-:Y:S01]  /*50a0*/  FSEL R37, R37, -INF , P6 ;  /* 0xff80000025257808 */ /* 0x000fe20003000000 */
[----:B------:R-:W3:Y:S01]  /*50b0*/  LDS R30, [R29+0x2c300] ;  /* 0x02c300001d1e7984 */ /* 0x000ee20000000800 */
[----:B------:R-:W-:Y:S01]  /*50c0*/  FSEL R41, R41, -INF , P2 ;  /* 0xff80000029297808 */ /* 0x000fe20001000000 */
[--C-:B------:R-:W-:Y:S01]  /*50d0*/  FFMA.FTZ R13, R33, UR4, -R14.reuse ;  /* 0x00000004210d7c23 */ /* 0x100fe2000801080e */
[----:B------:R-:W-:Y:S01]  /*50e0*/  FSEL R26, R35, -INF , P4 ;  /* 0xff800000231a7808 */ /* 0x000fe20002000000 */
[--C-:B------:R-:W-:Y:S01]  /*50f0*/  FFMA.FTZ R21, R37, UR4, -R14.reuse ;  /* 0x0000000425157c23 */ /* 0x100fe2000801080e */
[----:B------:R-:W-:Y:S01]  /*5100*/  FSEL R38, R38, -INF , P5 ;  /* 0xff80000026267808 */ /* 0x000fe20002800000 */
[----:B------:R-:W-:Y:S01]  /*5110*/  FFMA.FTZ R23, R41, UR4, -R14 ;  /* 0x0000000429177c23 */ /* 0x000fe2000801080e */
[----:B------:R-:W-:Y:S01]  /*5120*/  FSEL R40, R39, -INF , P6 ;  /* 0xff80000027287808 */ /* 0x000fe20003000000 */
[----:B------:R4:W5:Y:S01]  /*5130*/  LDS R14, [R29+0x2c320] ;  /* 0x02c320001d0e7984 */ /* 0x0009620000000800 */
[----:B------:R-:W-:Y:S01]  /*5140*/  FSEL R34, R34, -INF , P3 ;  /* 0xff80000022227808 */ /* 0x000fe20001800000 */
[--C-:B------:R-:W-:Y:S01]  /*5150*/  FFMA.FTZ R31, R26, UR4, -R15.reuse ;  /* 0x000000041a1f7c23 */ /* 0x100fe2000801080f */
[----:B------:R-:W-:Y:S01]  /*5160*/  FSEL R42, R42, -INF , P1 ;  /* 0xff8000002a2a7808 */ /* 0x000fe20000800000 */
[--C-:B------:R-:W-:Y:S01]  /*5170*/  FFMA.FTZ R38, R38, UR4, -R15.reuse ;  /* 0x0000000426267c23 */ /* 0x100fe2000801080f */
[----:B------:R-:W-:Y:S01]  /*5180*/  FSEL R28, R43, -INF , P2 ;  /* 0xff8000002b1c7808 */ /* 0x000fe20001000000 */
[----:B------:R-:W-:Y:S01]  /*5190*/  FFMA.FTZ R40, R40, UR4, -R15 ;  /* 0x0000000428287c23 */ /* 0x000fe2000801080f */
[----:B------:R-:W-:-:S02]  /*51a0*/  WARPGROUP.DEPBAR.LE gsb0, 0x0 ;  /* 0x00008000000079c5 */ /* 0x000fc40000010000 */
[--C-:B------:R-:W-:Y:S01]  /*51b0*/  FFMA.FTZ R39, R34, UR4, -R15.reuse ;  /* 0x0000000422277c23 */ /* 0x100fe2000801080f */
[--C-:B----4-:R-:W-:Y:S01]  /*51c0*/  FFMA.FTZ R29, R42, UR4, -R15.reuse ;  /* 0x000000042a1d7c23 */ /* 0x110fe2000801080f */
[----:B------:R-:W-:Y:S01]  /*51d0*/  FFMA.FTZ R28, R28, UR4, -R15 ;  /* 0x000000041c1c7c23 */ /* 0x000fe2000801080f */
[----:B------:R-:W4:Y:S01]  /*51e0*/  MUFU.EX2 R8, R8 ;  /* 0x0000000800087308 */ /* 0x000f220000000800 */
[----:B------:R-:W-:-:S04]  /*51f0*/  UIADD3 UR4, UR60, 0x2c500, URZ ;  /* 0x0002c5003c047890 */ /* 0x000fc8000fffe03f */
[----:B------:R-:W-:-:S03]  /*5200*/  USHF.R.U32.HI UR4, URZ, 0x4, UR4 ;  /* 0x000000043f047899 */ /* 0x000fc60008011604 */
[----:B------:R-:W-:Y:S01]  /*5210*/  MUFU.EX2 R24, R24 ;  /* 0x0000001800187308 */ /* 0x000fe20000000800 */
[----:B------:R-:W-:-:S04]  /*5220*/  ULOP3.LUT UR4, UR4, 0x3fff, URZ, 0xc0, !UPT ;  /* 0x00003fff04047892 */ /* 0x000fc8000f8ec03f */
[----:B------:R-:W-:-:S03]  /*5230*/  ULOP3.LUT UR4, UR4, 0x80000, URZ, 0xfc, !UPT ;  /* 0x0008000004047892 */ /* 0x000fc6000f8efc3f */
[----:B------:R-:W4:Y:S01]  /*5240*/  MUFU.EX2 R25, R25 ;  /* 0x0000001900197308 */ /* 0x000f220000000800 */
[----:B------:R-:W-:Y:S02]  /*5250*/  UIADD3 UR5, UR4, 0x80, URZ ;  /* 0x0000008004057890 */ /* 0x000fe4000fffe03f */
[----:B------:R-:W-:Y:S01]  /*5260*/  UIADD3 UR6, UR4, 0x100, URZ ;  /* 0x0000010004067890 */ /* 0x000fe2000fffe03f */
[--C-:B---3--:R-:W-:Y:S01]  /*5270*/  FADD.FTZ R44, R44, -R30.reuse ;  /* 0x8000001e2c2c7221 */ /* 0x108fe20000010000 */
[--C-:B------:R-:W-:Y:S01]  /*5280*/  FADD.FTZ R35, R48, -R30.reuse ;  /* 0x8000001e30237221 */ /* 0x100fe20000010000 */
[--C-:B------:R-:W-:Y:S01]  /*5290*/  FADD.FTZ R45, R45, -R30.reuse ;  /* 0x8000001e2d2d7221 */ /* 0x100fe20000010000 */
[--C-:B------:R-:W-:Y:S01]  /*52a0*/  FADD.FTZ R32, R49, -R30.reuse ;  /* 0x8000001e31207221 */ /* 0x100fe20000010000 */
[----:B------:R-:W3:Y:S01]  /*52b0*/  MUFU.EX2 R11, R11 ;  /* 0x0000000b000b7308 */ /* 0x000ee20000000800 */
[--C-:B------:R-:W-:Y:S01]  /*52c0*/  FADD.FTZ R36, R53, -R30.reuse ;  /* 0x8000001e35247221 */ /* 0x100fe20000010000 */
[--C-:B------:R-:W-:Y:S01]  /*52d0*/  FADD.FTZ R37, R216, -R30.reuse ;  /* 0x8000001ed8257221 */ /* 0x100fe20000010000 */
[----:B------:R-:W-:Y:S01]  /*52e0*/  FADD.FTZ R34, R217, -R30 ;  /* 0x8000001ed9227221 */ /* 0x000fe20000010000 */
[--C-:B-----5:R-:W-:Y:S01]  /*52f0*/  FADD.FTZ R49, R46, -R14.reuse ;  /* 0x8000000e2e317221 */ /* 0x120fe20000010000 */
[--C-:B------:R-:W-:Y:S01]  /*5300*/  FADD.FTZ R48, R47, -R14.reuse ;  /* 0x8000000e2f307221 */ /* 0x100fe20000010000 */
[--C-:B------:R-:W-:Y:S01]  /*5310*/  FADD.FTZ R53, R50, -R14.reuse ;  /* 0x8000000e32357221 */ /* 0x100fe20000010000 */
[--C-:B------:R-:W-:Y:S01]  /*5320*/  FADD.FTZ R50, R51, -R14.reuse ;  /* 0x8000000e33327221 */ /* 0x100fe20000010000 */
[----:B------:R-:W5:Y:S01]  /*5330*/  MUFU.EX2 R22, R22 ;  /* 0x0000001600167308 */ /* 0x000f620000000800 */
[--C-:B------:R-:W-:Y:S01]  /*5340*/  FADD.FTZ R47, R54, -R14.reuse ;  /* 0x8000000e362f7221 */ /* 0x100fe20000010000 */
[--C-:B------:R-:W-:Y:S01]  /*5350*/  FADD.FTZ R46, R55, -R14.reuse ;  /* 0x8000000e372e7221 */ /* 0x100fe20000010000 */
[--C-:B------:R-:W-:Y:S01]  /*5360*/  FADD.FTZ R43, R218, -R14.reuse ;  /* 0x8000000eda2b7221 */ /* 0x100fe20000010000 */
[--C-:B------:R-:W-:Y:S01]  /*5370*/  FADD.FTZ R219, R219, -R14.reuse ;  /* 0x8000000edbdb7221 */ /* 0x100fe20000010000 */
[--C-:B------:R-:W-:Y:S01]  /*5380*/  FADD.FTZ R222, R222, -R14.reuse ;  /* 0x8000000edede7221 */ /* 0x100fe20000010000 */
[----:B------:R-:W-:Y:S01]  /*5390*/  FADD.FTZ R223, R223, -R14 ;  /* 0x8000000edfdf7221 */ /* 0x000fe20000010000 */
[----:B-1----:R-:W-:Y:S01]  /*53a0*/  FMUL.FTZ R41, R9, R44 ;  /* 0x0000002c09297220 */ /* 0x002fe20000410000 */
[----:B------:R-:W1:Y:S01]  /*53b0*/  MUFU.EX2 R27, R27 ;  /* 0x0000001b001b7308 */ /* 0x000e620000000800 */
[----:B--2---:R-:W-:Y:S01]  /*53c0*/  F2FP.BF16.F32.PACK_AB R14, R10, R9 ;  /* 0x000000090a0e723e */ /* 0x004fe200000010ff */
[----:B----4-:R-:W-:Y:S01]  /*53d0*/  FMUL.FTZ R35, R8, R35 ;  /* 0x0000002308237220 */ /* 0x010fe20000410000 */
[----:B------:R-:W-:Y:S01]  /*53e0*/  F2FP.BF16.F32.PACK_AB R15, R25, R24 ;  /* 0x00000018190f723e */ /* 0x000fe200000010ff */
[----:B------:R-:W-:Y:S01]  /*53f0*/  BAR.SYNC.DEFER_BLOCKING 0x9, 0x100 ;  /* 0x0244000000007b1d */ /* 0x000fe20000010000 */
[----:B------:R-:W-:Y:S01]  /*5400*/  FMUL.FTZ R42, R10, R45 ;  /* 0x0000002d0a2a7220 */ /* 0x000fe20000410000 */
[C---:B---3--:R-:W-:Y:S01]  /*5410*/  FMUL.FTZ R32, R11.reuse, R32 ;  /* 0x000000200b207220 */ /* 0x048fe20000410000 */
[----:B------:R-:W-:Y:S01]  /*5420*/  F2FP.BF16.F32.PACK_AB R8, R11, R8 ;  /* 0x000000080b08723e */ /* 0x000fe200000010ff */
[----:B------:R-:W-:Y:S01]  /*5430*/  FADD.FTZ R33, R52, -R30 ;  /* 0x8000001e34217221 */ /* 0x000fe20000010000 */
[----:B------:R-:W-:Y:S01]  /*5440*/  IMAD R218, R4, 0x2000, R7 ;  /* 0x0000200004da7824 */ /* 0x000fe200078e0207 */
[----:B------:R-:W2:Y:S01]  /*5450*/  MUFU.EX2 R6, R6 ;  /* 0x0000000600067308 */ /* 0x000ea20000000800 */
[----:B------:R-:W-:Y:S01]  /*5460*/  FMUL.FTZ R24, R24, R49 ;  /* 0x0000003118187220 */ /* 0x000fe20000410000 */
[----:B------:R-:W-:Y:S01]  /*5470*/  FMUL.FTZ R25, R25, R48 ;  /* 0x0000003019197220 */ /* 0x000fe20000410000 */
[----:B-----5:R-:W-:Y:S01]  /*5480*/  FMUL.FTZ R53, R22, R53 ;  /* 0x0000003516357220 */ /* 0x020fe20000410000 */
[----:B------:R-:W-:Y:S01]  /*5490*/  F2FP.BF16.F32.PACK_AB R52, R32, R35 ;  /* 0x000000232034723e */ /* 0x000fe200000010ff */
[----:B------:R-:W-:Y:S01]  /*54a0*/  UMOV UR58, UR4 ;  /* 0x00000004003a7c82 */ /* 0x000fe20008000000 */
[----:B------:R-:W-:Y:S01]  /*54b0*/  UMOV UR14, UR5 ;  /* 0x00000005000e7c82 */ /* 0x000fe20008000000 */
[C---:B-1----:R-:W-:Y:S01]  /*54c0*/  F2FP.BF16.F32.PACK_AB R9, R27.reuse, R22 ;  /* 0x000000161b09723e */ /* 0x042fe200000010ff */
[----:B------:R-:W1:Y:S01]  /*54d0*/  MUFU.EX2 R13, R13 ;  /* 0x0000000d000d7308 */ /* 0x000e620000000800 */
[----:B------:R-:W-:Y:S01]  /*54e0*/  FMUL.FTZ R50, R27, R50 ;  /* 0x000000321b327220 */ /* 0x000fe20000410000 */
[----:B------:R-:W-:Y:S01]  /*54f0*/  UIADD3 UR5, UR4, 0x180, URZ ;  /* 0x0000018004057890 */ /* 0x000fe2000fffe03f */
[----:B------:R-:W-:Y:S01]  /*5500*/  MOV R7, UR58 ;  /* 0x0000003a00077c02 */ /* 0x000fe20008000f00 */
[----:B------:R-:W-:Y:S01]  /*5510*/  UMOV UR8, UR14 ;  /* 0x0000000e00087c82 */ /* 0x000fe20008000000 */
[----:B------:R-:W-:Y:S01]  /*5520*/  UIADD3 UR50, UR4, 0x10, URZ ;  /* 0x0000001004327890 */ /* 0x000fe2000fffe03f */
[----:B------:R-:W-:Y:S01]  /*5530*/  F2FP.BF16.F32.PACK_AB R53, R50, R53 ;  /* 0x000000353235723e */ /* 0x000fe200000010ff */
[----:B------:R-:W-:Y:S01]  /*5540*/  UIADD3 UR54, UR4, 0x190, URZ ;  /* 0x0000019004367890 */ /* 0x000fe2000fffe03f */
[----:B------:R-:W3:Y:S01]  /*5550*/  MUFU.EX2 R12, R12 ;  /* 0x0000000c000c7308 */ /* 0x000ee20000000800 */
[----:B--2---:R-:W-:Y:S01]  /*5560*/  FMUL.FTZ R33, R6, R33 ;  /* 0x0000002106217220 */ /* 0x004fe20000410000 */
[----:B------:R2:W-:Y:S01]  /*5570*/  STSM.16.M88.2 [R0+0x2c500], R14 ;  /* 0x02c5000e00007844 */ /* 0x0005e20000000100 */
[----:B------:R-:W-:Y:S01]  /*5580*/  UMOV UR18, UR5 ;  /* 0x0000000500127c82 */ /* 0x000fe20008000000 */
[----:B------:R-:W-:-:S02]  /*5590*/  UIADD3 UR5, UR4, 0x90, URZ ;  /* 0x0000009004057890 */ /* 0x000fc4000fffe03f */
[----:B------:R4:W-:Y:S01]  /*55a0*/  STSM.16.M88.2 [R0+0x2cd00], R8 ;  /* 0x02cd000800007844 */ /* 0x0009e20000000100 */
[----:B------:R-:W-:Y:S01]  /*55b0*/  UMOV UR10, UR18 ;  /* 0x00000012000a7c82 */ /* 0x000fe20008000000 */
[----:B------:R5:W4:Y:S01]  /*55c0*/  MUFU.EX2 R26, R39 ;  /* 0x00000027001a7308 */ /* 0x000b220000000800 */
[C---:B-1----:R-:W-:Y:S01]  /*55d0*/  FMUL.FTZ R36, R13.reuse, R36 ;  /* 0x000000240d247220 */ /* 0x042fe20000410000 */
[----:B------:R-:W-:Y:S01]  /*55e0*/  F2FP.BF16.F32.PACK_AB R10, R13, R6 ;  /* 0x000000060d0a723e */ /* 0x000fe200000010ff */
[----:B------:R-:W-:Y:S02]  /*55f0*/  UIADD3 UR46, UR4, 0x210, URZ ;  /* 0x00000210042e7890 */ /* 0x000fe4000fffe03f */
[----:B------:R-:W-:Y:S01]  /*5600*/  UIADD3 UR26, UR4, 0x20, URZ ;  /* 0x00000020041a7890 */ /* 0x000fe2000fffe03f */
[----:B--2---:R-:W-:Y:S01]  /*5610*/  F2FP.BF16.F32.PACK_AB R14, R42, R41 ;  /* 0x000000292a0e723e */ /* 0x004fe200000010ff */
[----:B------:R-:W-:Y:S01]  /*5620*/  UIADD3 UR30, UR4, 0xa0, URZ ;  /* 0x000000a0041e7890 */ /* 0x000fe2000fffe03f */
[----:B------:R-:W1:Y:S01]  /*5630*/  MUFU.EX2 R31, R31 ;  /* 0x0000001f001f7308 */ /* 0x000e620000000800 */
[--C-:B-----5:R-:W-:Y:S01]  /*5640*/  FADD.FTZ R39, R220, -R30.reuse ;  /* 0x8000001edc277221 */ /* 0x120fe20000010000 */
[----:B---3--:R-:W-:Y:S01]  /*5650*/  FMUL.FTZ R37, R12, R37 ;  /* 0x000000250c257220 */ /* 0x008fe20000410000 */
[----:B------:R-:W-:Y:S01]  /*5660*/  FADD.FTZ R30, R221, -R30 ;  /* 0x8000001edd1e7221 */ /* 0x000fe20000010000 */
[----:B------:R-:W-:Y:S01]  /*5670*/  F2FP.BF16.F32.PACK_AB R15, R25, R24 ;  /* 0x00000018190f723e */ /* 0x000fe200000010ff */
[----:B------:R-:W-:Y:S01]  /*5680*/  UIADD3 UR42, UR4, 0x120, URZ ;  /* 0x00000120042a7890 */ /* 0x000fe2000fffe03f */
[----:B----4-:R-:W-:Y:S01]  /*5690*/  F2FP.BF16.F32.PACK_AB R8, R36, R33 ;  /* 0x000000212408723e */ /* 0x010fe200000010ff */
[----:B------:R-:W-:Y:S01]  /*56a0*/  UIADD3 UR38, UR4, 0x1a0, URZ ;  /* 0x000001a004267890 */ /* 0x000fe2000fffe03f */
[----:B------:R-:W2:Y:S01]  /*56b0*/  MUFU.EX2 R21, R21 ;  /* 0x0000001500157308 */ /* 0x000ea20000000800 */
[----:B------:R-:W-:Y:S01]  /*56c0*/  FMUL.FTZ R47, R26, R47 ;  /* 0x0000002f1a2f7220 */ /* 0x000fe20000410000 */
[----:B------:R-:W-:-:S02]  /*56d0*/  UIADD3 UR34, UR4, 0x220, URZ ;  /* 0x0000022004227890 */ /* 0x000fc4000fffe03f */
[----:B------:R-:W-:-:S04]  /*56e0*/  UIADD3 UR22, UR4, 0x30, URZ ;  /* 0x0000003004167890 */ /* 0x000fc8000fffe03f */
[----:B------:R-:W3:Y:S01]  /*56f0*/  MUFU.EX2 R20, R20 ;  /* 0x0000001400147308 */ /* 0x000ee20000000800 */
[C---:B-1----:R-:W-:Y:S01]  /*5700*/  F2FP.BF16.F32.PACK_AB R11, R31.reuse, R26 ;  /* 0x0000001a1f0b723e */ /* 0x042fe200000010ff */
[----:B------:R-:W-:-:S04]  /*5710*/  FMUL.FTZ R46, R31, R46 ;  /* 0x0000002e1f2e7220 */ /* 0x000fc80000410000 */
[----:B------:R-:W-:Y:S01]  /*5720*/  STSM.16.M88.2 [R0+0x2d500], R10 ;  /* 0x02d5000a00007844 */ /* 0x000fe20000000100 */
[----:B------:R-:W-:Y:S01]  /*5730*/  F2FP.BF16.F32.PACK_AB R9, R46, R47 ;  /* 0x0000002f2e09723e */ /* 0x000fe200000010ff */
[----:B------:R-:W1:Y:S01]  /*5740*/  MUFU.EX2 R38, R38 ;  /* 0x0000002600267308 */ /* 0x000e620000000800 */
[C---:B--2---:R-:W-:Y:S01]  /*5750*/  FMUL.FTZ R34, R21.reuse, R34 ;  /* 0x0000002215227220 */ /* 0x044fe20000410000 */
[----:B------:R-:W-:-:S04]  /*5760*/  F2FP.BF16.F32.PACK_AB R12, R21, R12 ;  /* 0x0000000c150c723e */ /* 0x000fc800000010ff */
[----:B------:R-:W-:Y:S02]  /*5770*/  F2FP.BF16.F32.PACK_AB R34, R34, R37 ;  /* 0x000000252222723e */ /* 0x000fe400000010ff */
[----:B------:R-:W2:Y:S01]  /*5780*/  MUFU.EX2 R40, R40 ;  /* 0x0000002800287308 */ /* 0x000ea20000000800 */
[----:B---3--:R-:W-:-:S07]  /*5790*/  FMUL.FTZ R39, R20, R39 ;  /* 0x0000002714277220 */ /* 0x008fce0000410000 */
[----:B------:R-:W3:Y:S01]  /*57a0*/  MUFU.EX2 R23, R23 ;  /* 0x0000001700177308 */ /* 0x000ee20000000800 */
[----:B-1----:R-:W-:-:S07]  /*57b0*/  FMUL.FTZ R43, R38, R43 ;  /* 0x0000002b262b7220 */ /* 0x002fce0000410000 */
[----:B------:R-:W1:Y:S01]  /*57c0*/  MUFU.EX2 R29, R29 ;  /* 0x0000001d001d7308 */ /* 0x000e620000000800 */
[C---:B--2---:R-:W-:Y:S01]  /*57d0*/  F2FP.BF16.F32.PACK_AB R13, R40.reuse, R38 ;  /* 0x00000026280d723e */ /* 0x044fe200000010ff */
[----:B------:R-:W-:Y:S01]  /*57e0*/  FMUL.FTZ R6, R40, R219 ;  /* 0x000000db28067220 */ /* 0x000fe20000410000 */
[----:B------:R-:W-:-:S03]  /*57f0*/  SHF.R.U32.HI R219, RZ, 0x4, R218 ;  /* 0x00000004ffdb7819 */ /* 0x000fc600000116da */
[----:B------:R2:W-:Y:S01]  /*5800*/  STSM.16.M88.2 [R0+0x2dd00], R12 ;  /* 0x02dd000c00007844 */ /* 0x0005e20000000100 */
[----:B------:R-:W-:Y:S01]  /*5810*/  LOP3.LUT R219, R219, 0x3fff, RZ, 0xc0, !PT ;  /* 0x00003fffdbdb7812 */ /* 0x000fe200078ec0ff */
[----:B------:R-:W4:Y:S01]  /*5820*/  MUFU.EX2 R28, R28 ;  /* 0x0000001c001c7308 */ /* 0x000f220000000800 */
[C---:B---3--:R-:W-:Y:S01]  /*5830*/  F2FP.BF16.F32.PACK_AB R20, R23.reuse, R20 ;  /* 0x000000141714723e */ /* 0x048fe200000010ff */
[----:B------:R-:W-:Y:S01]  /*5840*/  FMUL.FTZ R30, R23, R30 ;  /* 0x0000001e171e7220 */ /* 0x000fe20000410000 */
[----:B------:R-:W-:Y:S02]  /*5850*/  R2UR UR56, R219 ;  /* 0x00000000db3872ca */ /* 0x000fe400000e0000 */
[----:B------:R-:W-:Y:S02]  /*5860*/  F2FP.BF16.F32.PACK_AB R35, R6, R43 ;  /* 0x0000002b0623723e */ /* 0x000fe400000010ff */
[----:B------:R-:W-:Y:S01]  /*5870*/  F2FP.BF16.F32.PACK_AB R30, R30, R39 ;  /* 0x000000271e1e723e */ /* 0x000fe200000010ff */
[----:B-1----:R-:W-:Y:S01]  /*5880*/  FMUL.FTZ R222, R29, R222 ;  /* 0x000000de1dde7220 */ /* 0x002fe20000410000 */
[----:B--2---:R-:W-:Y:S01]  /*5890*/  VIADD R12, R219, 0x100 ;  /* 0x00000100db0c7836 */ /* 0x004fe20000000000 */
[----:B------:R-:W-:-:S04]  /*58a0*/  MOV R6, UR59 ;  /* 0x0000003b00067c02 */ /* 0x000fc80008000f00 */
[----:B------:R-:W-:Y:S02]  /*58b0*/  R2UR UR24, R12 ;  /* 0x000000000c1872ca */ /* 0x000fe400000e0000 */
[----:B------:R-:W-:Y:S01]  /*58c0*/  UMOV UR12, UR56 ;  /* 0x00000038000c7c82 */ /* 0x000fe20008000000 */
[C---:B----4-:R-:W-:Y:S01]  /*58d0*/  F2FP.BF16.F32.PACK_AB R21, R28.reuse, R29 ;  /* 0x0000001d1c15723e */ /* 0x050fe200000010ff */
[----:B------:R-:W-:Y:S01]  /*58e0*/  FMUL.FTZ R223, R28, R223 ;  /* 0x000000df1cdf7220 */ /* 0x000fe20000410000 */
[----:B------:R-:W-:Y:S01]  /*58f0*/  UMOV UR16, UR56 ;  /* 0x0000003800107c82 */ /* 0x000fe20008000000 */
[----:B------:R-:W-:Y:S02]  /*5900*/  VIADD R12, R219, 0x180 ;  /* 0x00000180db0c7836 */ /* 0x000fe40000000000 */
[----:B------:R-:W-:Y:S01]  /*5910*/  STSM.16.M88.2 [R0+0x2e500], R20 ;  /* 0x02e5001400007844 */ /* 0x000fe20000000100 */
[----:B------:R-:W-:Y:S02]  /*5920*/  F2FP.BF16.F32.PACK_AB R31, R223, R222 ;  /* 0x000000dedf1f723e */ /* 0x000fe400000010ff */
[----:B------:R-:W-:Y:S01]  /*5930*/  R2UR UR20, R12 ;  /* 0x000000000c1472ca */ /* 0x000fe200000e0000 */
[----:B------:R1:W-:Y:S06]  /*5940*/  MEMBAR.ALL.CTA ;  /* 0x0000000000007992 */ /* 0x0003ec0000008000 */
[----:B-1----:R-:W1:Y:S01]  /*5950*/  FENCE.VIEW.ASYNC.S ;  /* 0x00000000000073c6 */ /* 0x002e620000000000 */
[----:B------:R-:W-:Y:S01]  /*5960*/  VIADD R12, R5, 0x80 ;  /* 0x00000080050c7836 */ /* 0x000fe20000000000 */
[----:B------:R-:W-:Y:S01]  /*5970*/  UMOV UR28, UR24 ;  /* 0x00000018001c7c82 */ /* 0x000fe20008000000 */
[----:B------:R-:W-:Y:S01]  /*5980*/  UMOV UR40, UR24 ;  /* 0x0000001800287c82 */ /* 0x000fe20008000000 */
[----:B------:R-:W-:Y:S01]  /*5990*/  UMOV UR36, UR24 ;  /* 0x0000001800247c82 */ /* 0x000fe20008000000 */
[----:B------:R-:W-:Y:S01]  /*59a0*/  UMOV UR32, UR24 ;  /* 0x0000001800207c82 */ /* 0x000fe20008000000 */
[----:B-1----:R-:W-:Y:S06]  /*59b0*/  BAR.SYNC.DEFER_BLOCKING 0x9, 0x100 ;  /* 0x0244000000007b1d */ /* 0x002fec0000010000 */
[----:B------:R-:W-:Y:S04]  /*59c0*/  STSM.16.M88.2 [R0+0x2ed00], R14 ;  /* 0x02ed000e00007844 */ /* 0x000fe80000000100 */
[----:B------:R-:W-:Y:S04]  /*59d0*/  STSM.16.M88.2 [R0+0x2f500], R52 ;  /* 0x02f5003400007844 */ /* 0x000fe80000000100 */
[----:B------:R1:W-:Y:S04]  /*59e0*/  STSM.16.M88.2 [R0+0x2fd00], R8 ;  /* 0x02fd000800007844 */ /* 0x0003e80000000100 */
[----:B------:R-:W-:Y:S04]  /*59f0*/  STSM.16.M88.2 [R0+0x30500], R34 ;  /* 0x0305002200007844 */ /* 0x000fe80000000100 */
[----:B------:R2:W-:Y:S01]  /*5a00*/  STSM.16.M88.2 [R0+0x30d00], R30 ;  /* 0x030d001e00007844 */ /* 0x0005e20000000100 */
[----:B------:R-:W-:Y:S01]  /*5a10*/  WARPGROUP.ARRIVE ;  /* 0x00000000000079c5 */ /* 0x000fe20000000000 */
[----:B-1----:R-:W-:-:S05]  /*5a20*/  VIADD R8, R219, 0x80 ;  /* 0x00000080db087836 */ /* 0x002fca0000000000 */
[----:B------:R-:W-:Y:S01]  /*5a30*/  HGMMA.64x16x16.F32.BF16 R56, gdesc[UR56].tnspA.tnspB, R56 ;  /* 0x60200000383879f0 */ /* 0x000fe20008701838 */
[----:B------:R-:W-:-:S03]  /*5a40*/  R2UR UR48, R8 ;  /* 0x00000000083072ca */ /* 0x000fc600000e0000 */
[----:B------:R-:W-:Y:S01]  /*5a50*/  HGMMA.64x16x16.F32.BF16 R64, gdesc[UR12].tnspA.tnspB, R64 ;  /* 0x602000000c4079f0 */ /* 0x000fe20008701840 */
[----:B------:R-:W-:Y:S01]  /*5a60*/  UMOV UR14, UR6 ;  /* 0x00000006000e7c82 */ /* 0x000fe20008000000 */
[----:B------:R-:W-:Y:S01]  /*5a70*/  UIADD3 UR6, UR4, 0x200, URZ ;  /* 0x0000020004067890 */ /* 0x000fe2000fffe03f */
[----:B------:R-:W-:Y:S01]  /*5a80*/  UMOV UR12, UR56 ;  /* 0x00000038000c7c82 */ /* 0x000fe20008000000 */
[----:B------:R-:W-:Y:S01]  /*5a90*/  UMOV UR13, UR57 ;  /* 0x00000039000d7c82 */ /* 0x000fe20008000000 */
[----:B------:R-:W-:Y:S02]  /*5aa0*/  UMOV UR15, 0x40 ;  /* 0x00000040000f7882 */ /* 0x000fe40000000000 */
        /* <DEDUP_REMOVED lines=22> */
[----:B------:R-:W-:Y:S01]  /*5c10*/  UIADD3 UR5, UR60, 0x2ed00, URZ ;  /* 0x0002ed003c057890 */ /* 0x000fe2000fffe03f */
[----:B------:R-:W-:Y:S01]  /*5c20*/  MOV R11, UR56 ;  /* 0x00000038000b7c02 */ /* 0x000fe20008000f00 */
        /* <DEDUP_REMOVED lines=72> */
[----:B-1----:R-:W1:Y:S01]  /*60b0*/  FENCE.VIEW.ASYNC.S ;  /* 0x00000000000073c6 */ /* 0x002e620000000000 */
[----:B------:R-:W-:Y:S01]  /*60c0*/  R2UR UR5, R12 ;  /* 0x000000000c0572ca */ /* 0x000fe200000e0000 */
[----:B------:R-:W-:Y:S01]  /*60d0*/  UIADD3 UR4, UR24, 0x80, URZ ;  /* 0x0000008018047890 */ /* 0x000fe2000fffe03f */
        /* <DEDUP_REMOVED lines=91> */
[----:B------:R-:W-:Y:S01]  /*6690*/  LOP3.LUT R218, R218, 0x3fff, RZ, 0xc0, !PT ;  /* 0x00003fffdada7812 */ /* 0x000fe200078ec0ff */
[----:B------:R-:W-:Y:S01]  /*66a0*/  VIADD R219, R219, 0x580 ;  /* 0x00000580dbdb7836 */ /* 0x000fe20000000000 */
[----:B------:R-:W-:-:S02]  /*66b0*/  ULDC.64 UR56, c[0x0][0x208] ;  /* 0x0000820000387ab9 */ /* 0x000fc40000000a00 */
[----:B------:R-:W-:Y:S02]  /*66c0*/  R2UR UR24, R6 ;  /* 0x00000000061872ca */ /* 0x000fe400000e0000 */
[----:B------:R-:W2:Y:S01]  /*66d0*/  LDC.64 R6, c[0x0][0x2d8] ;  /* 0x0000b600ff067b82 */ /* 0x000ea20000000a00 */
[----:B------:R-:W-:-:S10]  /*66e0*/  R2UR UR20, R219 ;  /* 0x00000000db1472ca */ /* 0x000fd400000e0000 */
        /* <DEDUP_REMOVED lines=14> */
[C---:B--2---:R-:W-:Y:S01]  /*67d0*/  IMAD R220, R6.reuse, UR5, RZ ;  /* 0x0000000506dc7c24 */ /* 0x044fe2000f8e02ff */
[----:B------:R-:W-:Y:S01]  /*67e0*/  HGMMA.64x16x16.F32.BF16 R120, gdesc[UR52].tnspA.tnspB, R120 ;  /* 0x60200000347879f0 */ /* 0x000fe20008701878 */
[----:B------:R-:W-:Y:S01]  /*67f0*/  IMAD.WIDE.U32 R216, R6, UR4, R216 ;  /* 0x0000000406d87c25 */ /* 0x000fe2000f8e00d8 */
[----:B------:R-:W-:-:S02]  /*6800*/  USHF.R.S32.HI UR5, URZ, 0x1f, UR8 ;  /* 0x0000001f3f057899 */ /* 0x000fc40008011408 */
[----:B------:R-:W-:Y:S01]  /*6810*/  HGMMA.64x16x16.F32.BF16 R128, gdesc[UR44].tnspA.tnspB, R128 ;  /* 0x602000002c8079f0 */ /* 0x000fe20008701880 */
[----:B------:R-:W-:Y:S01]  /*6820*/  IMAD R7, R7, UR4, R220 ;  /* 0x0000000407077c24 */ /* 0x000fe2000f8e02dc */
[----:B------:R-:W-:Y:S01]  /*6830*/  USHF.L.U32 UR4, UR61, 0xe, URZ ;  /* 0x0000000e3d047899 */ /* 0x000fe2000800063f */
[----:B------:R-:W-:Y:S01]  /*6840*/  IMAD R232, R3, 0x800, R218 ;  /* 0x0000080003e87824 */ /* 0x000fe200078e02da */
[----:B------:R-:W-:Y:S01]  /*6850*/  UMOV UR12, UR20 ;  /* 0x00000014000c7c82 */ /* 0x000fe20008000000 */
[----:B------:R-:W-:Y:S01]  /*6860*/  IMAD.IADD R217, R217, 0x1, R7 ;  /* 0x00000001d9d97824 */ /* 0x000fe200078e0207 */
[----:B------:R-:W-:Y:S01]  /*6870*/  UMOV UR16, UR20 ;  /* 0x0000001400107c82 */ /* 0x000fe20008000000 */
[----:B-1----:R-:W-:-:S04]  /*6880*/  IMAD.WIDE.U32 R6, R22, UR8, R216 ;  /* 0x0000000816067c25 */ /* 0x002fc8000f8e00d8 */
[----:B------:R-:W-:Y:S01]  /*6890*/  IMAD R22, R22, UR5, RZ ;  /* 0x0000000516167c24 */ /* 0x000fe2000f8e02ff */
[----:B------:R-:W-:-:S03]  /*68a0*/  USHF.R.S32.HI UR5, URZ, 0x1f, UR4 ;  /* 0x0000001f3f057899 */ /* 0x000fc60008011404 */
[----:B------:R-:W-:Y:S01]  /*68b0*/  IMAD R23, R23, UR8, R22 ;  /* 0x0000000817177c24 */ /* 0x000fe2000f8e0216 */
[----:B------:R-:W-:Y:S01]  /*68c0*/  IADD3 R22, P1, R6, UR4, RZ ;  /* 0x0000000406167c10 */ /* 0x000fe2000ff3e0ff */
[----:B------:R-:W-:-:S03]  /*68d0*/  UMOV UR8, UR20 ;  /* 0x0000001400087c82 */ /* 0x000fc60008000000 */
[----:B------:R-:W-:Y:S01]  /*68e0*/  IADD3.X R7, R7, UR5, R23, P1, !PT ;  /* 0x0000000507077c10 */ /* 0x000fe20008ffe417 */
[----:B------:R-:W-:Y:S02]  /*68f0*/  ULDC.64 UR4, c[0x0][0x2c0] ;  /* 0x0000b00000047ab9 */ /* 0x000fe40000000a00 */
[----:B------:R-:W-:Y:S01]  /*6900*/  LEA R6, P1, R22, UR4, 0x2 ;  /* 0x0000000416067c11 */ /* 0x000fe2000f8210ff */
        /* <DEDUP_REMOVED lines=153> */
.L_x_1128:
        /* <DEDUP_REMOVED lines=112> */
.L_x_1129:
        /* <DEDUP_REMOVED lines=12> */
.L_x_1119:
        /* <DEDUP_REMOVED lines=161> */
.L_x_1133:
[----:B------:R-:W-:Y:S01]  /*8470*/  @P0 ELECT P2, URZ, PT ;  /* 0x00000000003f082f */ /* 0x000fe20003840000 */
[----:B------:R1:W-:-:S12]  /*8480*/  UBLKRED.G.S.ADD.F32.RN [UR4], [UR60], UR6, desc[UR8] ;  /* 0x000008043c0073bb */ /* 0x0003d800080a1406 */
[----:B------:R-:W-:Y:S02]  /*8490*/  @P2 PLOP3.LUT P0, PT, P2, PT, PT, 0x8, 0x0 ;  /* 0x000000000000281c */ /* 0x000fe4000170e170 */
[----:B------:R-:W-:-:S11]  /*84a0*/  PLOP3.LUT P2, PT, PT, PT, PT, 0x8, 0x0 ;  /* 0x000000000000781c */ /* 0x000fd60003f4e170 */
[----:B-1----:R-:W-:Y:S05]  /*84b0*/  @P0 BRA.U.ANY `(.L_x_1133) ;  /* 0xfffffffd00ec0947 */ /* 0x002fea000393ffff */
[----:B------:R0:W-:Y:S01]  /*84c0*/  UTMACMDFLUSH ;  /* 0x00000000000079b7 */ /* 0x0001e20000000000 */
[----:B------:R-:W-:-:S04]  /*84d0*/  DEPBAR.LE SB0, 0x0 ;  /* 0x000080000000791a */ /* 0x000fc80000000000 */
.L_x_1132:
[----:B------:R-:W-:Y:S05]  /*84e0*/  BSYNC B1 ;  /* 0x0000000000017941 */ /* 0x000fea0003800000 */
.L_x_1131:
        /* <DEDUP_REMOVED lines=31> */
.L_x_1134:
        /* <DEDUP_REMOVED lines=8> */
.L_x_1114:
        /* <DEDUP_REMOVED lines=54> */
.L_x_1151:
        /* <DEDUP_REMOVED lines=10> */
.L_x_1137:
        /* <DEDUP_REMOVED lines=111> */
.L_x_1143:
[----:B------:R-:W-:-:S04]  /*9250*/  SHF.L.U32 R4, R9, 0x1f, RZ ;  /* 0x0000001f09047819 */ /* 0x000fc800000006ff */
[----:B-1----:R-:W1:Y:S02]  /*9260*/  SYNCS.PHASECHK.TRANS64.TRYWAIT P1, [R7+URZ+0x31838], R4 ;  /* 0x03183804070075a7 */ /* 0x002e64000802017f */
[----:B-12--5:R-:W-:Y:S05]  /*9270*/  @!P1 BRA `(.L_x_1139) ;  /* 0x0000000c00989947 */ /* 0x026fea0003800000 */
.L_x_1152:
[----:B------:R-:W-:Y:S05]  /*9280*/  @P0 BRA `(.L_x_1140) ;  /* 0x0000000000140947 */ /* 0x000fea0003800000 */
[----:B------:R-:W-:Y:S01]  /*9290*/  ISETP.NE.AND P1, PT, R15, RZ, PT ;  /* 0x000000ff0f00720c */ /* 0x000fe20003f25270 */
[----:B-1----:R-:W-:-:S04]  /*92a0*/  IMAD.MOV.U32 R4, RZ, RZ, 0x8100 ;  /* 0x00008100ff047424 */ /* 0x002fc800078e00ff */
[----:B------:R2:W-:Y:S08]  /*92b0*/  SYNCS.ARRIVE.TRANS64 RZ, [R7+URZ+0x31830], R4 ;  /* 0x0318300407ff79a7 */ /* 0x0005f0000800003f */
[----:B------:R-:W-:Y:S05]  /*92c0*/  @!P1 BRA `(.L_x_1140) ;  /* 0x0000000000049947 */ /* 0x000fea0003800000 */
[----:B------:R-:W-:Y:S01]  /*92d0*/  BPT.TRAP 0x1 ;  /* 0x000000040000795c */ /* 0x000fe20000300000 */
.L_x_1140:
        /* <DEDUP_REMOVED lines=50> */
.L_x_1154:
[----:B------:R-:W-:Y:S01]  /*9600*/  LOP3.LUT R9, R9, 0x1, RZ, 0x3c, !PT ;  /* 0x0000000109097812 */ /* 0x000fe200078e3cff */
[----:B------:R-:W-:Y:S06]  /*9610*/  @P2 BRA `(.L_x_1142) ;  /* 0x0000000000142947 */ /* 0x000fec0003800000 */
[----:B------:R-:W-:Y:S01]  /*9620*/  ISETP.NE.AND P1, PT, R15, RZ, PT ;  /* 0x000000ff0f00720c */ /* 0x000fe20003f25270 */
[----:B-1----:R-:W-:-:S04]  /*9630*/  IMAD.MOV.U32 R20, RZ, RZ, 0x8100 ;  /* 0x00008100ff147424 */ /* 0x002fc800078e00ff */
[----:B------:R2:W-:Y:S08]  /*9640*/  SYNCS.ARRIVE.TRANS64 RZ, [R18+URZ+0x31810], R20 ;  /* 0x0318101412ff79a7 */ /* 0x0005f0000800003f */
[----:B------:R-:W-:Y:S05]  /*9650*/  @!P1 BRA `(.L_x_1142) ;  /* 0x0000000000049947 */ /* 0x000fea0003800000 */
[----:B------:R-:W-:Y:S01]  /*9660*/  BPT.TRAP 0x1 ;  /* 0x000000040000795c */ /* 0x000fe20000300000 */
.L_x_1142:
        /* <DEDUP_REMOVED lines=53> */
.L_x_1138:
[----:B------:R-:W-:-:S04]  /*99c0*/  SHF.L.U32 R10, R9, 0x1f, RZ ;  /* 0x0000001f090a7819 */ /* 0x000fc800000006ff */
[----:B------:R-:W3:Y:S02]  /*99d0*/  SYNCS.PHASECHK.TRANS64.TRYWAIT P1, [R7+URZ+0x31838], R10 ;  /* 0x0318380a070075a7 */ /* 0x000ee4000802017f */
[----:B---3--:R-:W-:Y:S05]  /*99e0*/  @!P1 BRA `(.L_x_1144) ;  /* 0x0000000400e89947 */ /* 0x008fea0003800000 */
.L_x_1155:
[----:B------:R-:W-:Y:S05]  /*99f0*/  @P0 BRA `(.L_x_1145) ;  /* 0x0000000000180947 */ /* 0x000fea0003800000 */
[----:B------:R-:W4:Y:S01]  /*9a00*/  S2R R11, SR_TID.X ;  /* 0x00000000000b7919 */ /* 0x000f220000002100 */
[----:B---3--:R-:W-:-:S04]  /*9a10*/  IMAD.MOV.U32 R10, RZ, RZ, 0x8100 ;  /* 0x00008100ff0a7424 */ /* 0x008fc800078e00ff */
[----:B------:R3:W-:Y:S01]  /*9a20*/  SYNCS.ARRIVE.TRANS64 RZ, [R7+URZ+0x31830], R10 ;  /* 0x0318300a07ff79a7 */ /* 0x0007e2000800003f */
[----:B----4-:R-:W-:-:S13]  /*9a30*/  LOP3.LUT P0, RZ, R11, 0x1f, RZ, 0xc0, !PT ;  /* 0x0000001f0bff7812 */ /* 0x010fda000780c0ff */
[----:B---3--:R-:W-:Y:S05]  /*9a40*/  @!P0 BRA `(.L_x_1145) ;  /* 0x0000000000048947 */ /* 0x008fea0003800000 */
[----:B------:R-:W-:Y:S01]  /*9a50*/  BPT.TRAP 0x1 ;  /* 0x000000040000795c */ /* 0x000fe20000300000 */
.L_x_1145:
        /* <DEDUP_REMOVED lines=50> */
.L_x_1135:
[----:B------:R-:W-:Y:S05]  /*9d80*/  WARPSYNC.ALL ;  /* 0x0000000000007948 */ /* 0x000fea0003800000 */
[----:B------:R-:W-:-:S13]  /*9d90*/  ELECT P0, URZ, PT ;  /* 0x00000000003f782f */ /* 0x000fda0003800000 */
[----:B------:R-:W-:Y:S05]  /*9da0*/  @!P0 BRA `(.L_x_1116) ;  /* 0x0000000000708947 */ /* 0x000fea0003800000 */
[----:B------:R-:W-:-:S04]  /*9db0*/  LOP3.LUT R19, R19, 0x2, RZ, 0xfc, !PT ;  /* 0x0000000213137812 */ /* 0x000fc800078efcff */
[----:B------:R-:W-:-:S13]  /*9dc0*/  ISETP.NE.AND P1, PT, R19, 0x3, PT ;  /* 0x000000031300780c */ /* 0x000fda0003f25270 */
[----:B------:R-:W-:Y:S05]  /*9dd0*/  @!P1 BRA `(.L_x_1146) ;  /* 0x0000000000049947 */ /* 0x000fea0003800000 */
[----:B------:R-:W-:Y:S01]  /*9de0*/  BPT.TRAP 0x1 ;  /* 0x000000040000795c */ /* 0x000fe20000300000 */
.L_x_1146:
        /* <DEDUP_REMOVED lines=8> */
.L_x_1156:
        /* <DEDUP_REMOVED lines=9> */
.L_x_1157:
[----:B------:R-:W-:Y:S05]  /*9f00*/  @!P1 BRA `(.L_x_1149) ;  /* 0x0000000000049947 */ /* 0x000fea0003800000 */
[----:B------:R-:W-:Y:S01]  /*9f10*/  BPT.TRAP 0x1 ;  /* 0x000000040000795c */ /* 0x000fe20000300000 */
.L_x_1149:
[----:B------:R-:W-:-:S07]  /*9f20*/  SHF.L.U32 R6, R6, 0x1f, RZ ;  /* 0x0000001f06067819 */ /* 0x000fce00000006ff */
.L_x_1150:
[----:B----4-:R4:W1:Y:S02]  /*9f30*/  SYNCS.PHASECHK.TRANS64.TRYWAIT P0, [R5+URZ+0x31838], R6 ;  /* 0x03183806050075a7 */ /* 0x010864000800017f */
[----:B-1----:R-:W-:Y:S05]  /*9f40*/  @!P0 NANOSLEEP.SYNCS 0x989680 ;  /* 0x009896800000895d */ /* 0x002fea0003900000 */
[----:B------:R-:W1:Y:S02]  /*9f50*/  @!P0 SYNCS.PHASECHK.TRANS64 P0, [R5+URZ+0x31838], R6 ;  /* 0x03183806050085a7 */ /* 0x000e64000800007f */
[----:B-1----:R-:W-:Y:S05]  /*9f60*/  @!P0 BRA `(.L_x_1150) ;  /* 0xfffffffc00f08947 */ /* 0x002fea000383ffff */
.L_x_1116:
[----:B------:R-:W-:Y:S05]  /*9f70*/  BSYNC B0 ;  /* 0x0000000000007941 */ /* 0x000fea0003800000 */
.L_x_1113:
[----:B------:R-:W-:Y:S05]  /*9f80*/  EXIT ;  /* 0x000000000000794d */ /* 0x000fea0003800000 */
.L_x_1118:
[----:B-1----:R-:W-:-:S04]  /*9f90*/  IMAD.U32 R2, RZ, RZ, UR60 ;  /* 0x0000003cff027e24 */ /* 0x002fc8000f8e00ff */
[----:B------:R1:W2:Y:S03]  /*9fa0*/  SYNCS.PHASECHK.TRANS64.TRYWAIT P0, [R2+URZ+0x31800], R11 ;  /* 0x0318000b020075a7 */ /* 0x0002a6000800017f */
[----:B--2---:R-:W-:Y:S05]  /*9fb0*/  @!P0 NANOSLEEP.SYNCS 0x989680 ;  /* 0x009896800000895d */ /* 0x004fea0003900000 */
[----:B------:R-:W2:Y:S02]  /*9fc0*/  @!P0 SYNCS.PHASECHK.TRANS64 P0, [R2+URZ+0x31800], R11 ;  /* 0x0318000b020085a7 */ /* 0x000ea4000800007f */
[----:B--2---:R-:W-:Y:S05]  /*9fd0*/  @!P0 BRA `(.L_x_1118) ;  /* 0xfffffffc00ec8947 */ /* 0x004fea000383ffff */
[----:B------:R-:W-:Y:S05]  /*9fe0*/  BRA `(.L_x_1117) ;  /* 0xffffff6400e87947 */ /* 0x000fea000383ffff */
.L_x_1123:
[----:B--2---:R2:W3:Y:S02]  /*9ff0*/  SYNCS.PHASECHK.TRANS64.TRYWAIT P1, [R16+URZ+0x31810], R11 ;  /* 0x0318100b100075a7 */ /* 0x0044e4000802017f */
[----:B---3--:R-:W-:Y:S05]  /*a000*/  @!P1 NANOSLEEP.SYNCS 0x989680 ;  /* 0x009896800000995d */ /* 0x008fea0003900000 */
[----:B------:R-:W3:Y:S02]  /*a010*/  @!P1 SYNCS.PHASECHK.TRANS64 P1, [R16+URZ+0x31810], R11 ;  /* 0x0318100b100095a7 */ /* 0x000ee4000802007f */
[----:B---3--:R-:W-:Y:S05]  /*a020*/  @!P1 BRA `(.L_x_1123) ;  /* 0xfffffffc00f09947 */ /* 0x008fea000383ffff */
[----:B------:R-:W-:Y:S05]  /*a030*/  BRA `(.L_x_1122) ;  /* 0xffffff7400387947 */ /* 0x000fea000383ffff */
.L_x_1127:
[----:B------:R1:W1:Y:S02]  /*a040*/  SYNCS.PHASECHK.TRANS64.TRYWAIT P1, [R5+URZ+0x31830], R10 ;  /* 0x0318300a050075a7 */ /* 0x000264000802017f */
[----:B-1----:R-:W-:Y:S05]  /*a050*/  @!P1 NANOSLEEP.SYNCS 0x989680 ;  /* 0x009896800000995d */ /* 0x002fea0003900000 */
[----:B------:R-:W1:Y:S02]  /*a060*/  @!P1 SYNCS.PHASECHK.TRANS64 P1, [R5+URZ+0x31830], R10 ;  /* 0x0318300a050095a7 */ /* 0x000e64000802007f */
[----:B-1----:R-:W-:Y:S05]  /*a070*/  @!P1 BRA `(.L_x_1127) ;  /* 0xfffffffc00f09947 */ /* 0x002fea000383ffff */
[----:B------:R-:W-:Y:S05]  /*a080*/  BRA `(.L_x_1126) ;  /* 0xffffff9000387947 */ /* 0x000fea000383ffff */
.L_x_1136:
[----:B-1----:R1:W2:Y:S02]  /*a090*/  SYNCS.PHASECHK.TRANS64.TRYWAIT P1, [R7+URZ+0x31820], R0 ;  /* 0x03182000070075a7 */ /* 0x0022a4000802017f */
[----:B--2---:R-:W-:Y:S05]  /*a0a0*/  @!P1 NANOSLEEP.SYNCS 0x989680 ;  /* 0x009896800000995d */ /* 0x004fea0003900000 */
[----:B------:R-:W2:Y:S02]  /*a0b0*/  @!P1 SYNCS.PHASECHK.TRANS64 P1, [R7+URZ+0x31820], R0 ;  /* 0x03182000070095a7 */ /* 0x000ea4000802007f */
[----:B--2---:R-:W-:Y:S05]  /*a0c0*/  @!P1 BRA `(.L_x_1136) ;  /* 0xfffffffc00f09947 */ /* 0x004fea000383ffff */
[----:B------:R-:W-:Y:S05]  /*a0d0*/  BRA `(.L_x_1151) ;  /* 0xffffffe800787947 */ /* 0x000fea000383ffff */
.L_x_1139:
[----:B-1----:R1:W2:Y:S02]  /*a0e0*/  SYNCS.PHASECHK.TRANS64.TRYWAIT P1, [R7+URZ+0x31838], R4 ;  /* 0x03183804070075a7 */ /* 0x0022a4000802017f */
[----:B--2---:R-:W-:Y:S05]  /*a0f0*/  @!P1 NANOSLEEP.SYNCS 0x989680 ;  /* 0x009896800000995d */ /* 0x004fea0003900000 */
[----:B------:R-:W2:Y:S02]  /*a100*/  @!P1 SYNCS.PHASECHK.TRANS64 P1, [R7+URZ+0x31838], R4 ;  /* 0x03183804070095a7 */ /* 0x000ea4000802007f */
[----:B--2---:R-:W-:Y:S05]  /*a110*/  @!P1 BRA `(.L_x_1139) ;  /* 0xfffffffc00f09947 */ /* 0x004fea000383ffff */
[----:B------:R-:W-:Y:S05]  /*a120*/  BRA `(.L_x_1152) ;  /* 0xfffffff000547947 */ /* 0x000fea000383ffff */
.L_x_1141:
[----:B------:R-:W-:-:S07]  /*a130*/  SHF.L.U32 R20, R0, 0x1f, RZ ;  /* 0x0000001f00147819 */ /* 0x000fce00000006ff */
.L_x_1153:
[----:B-1----:R1:W2:Y:S02]  /*a140*/  SYNCS.PHASECHK.TRANS64.TRYWAIT P1, [R18+URZ+0x31820], R20 ;  /* 0x03182014120075a7 */ /* 0x0022a4000802017f */
[----:B--2---:R-:W-:Y:S05]  /*a150*/  @!P1 NANOSLEEP.SYNCS 0x989680 ;  /* 0x009896800000995d */ /* 0x004fea0003900000 */
[----:B------:R-:W2:Y:S02]  /*a160*/  @!P1 SYNCS.PHASECHK.TRANS64 P1, [R18+URZ+0x31820], R20 ;  /* 0x03182014120095a7 */ /* 0x000ea4000802007f */
[----:B--2---:R-:W-:Y:S05]  /*a170*/  @!P1 BRA `(.L_x_1153) ;  /* 0xfffffffc00f09947 */ /* 0x004fea000383ffff */
[----:B------:R-:W-:Y:S05]  /*a180*/  BRA `(.L_x_1154) ;  /* 0xfffffff4001c7947 */ /* 0x000fea000383ffff */
.L_x_1144:
[----:B---3--:R3:W4:Y:S02]  /*a190*/  SYNCS.PHASECHK.TRANS64.TRYWAIT P1, [R7+URZ+0x31838], R10 ;  /* 0x0318380a070075a7 */ /* 0x008724000802017f */
[----:B----4-:R-:W-:Y:S05]  /*a1a0*/  @!P1 NANOSLEEP.SYNCS 0x989680 ;  /* 0x009896800000995d */ /* 0x010fea0003900000 */
[----:B------:R-:W4:Y:S02]  /*a1b0*/  @!P1 SYNCS.PHASECHK.TRANS64 P1, [R7+URZ+0x31838], R10 ;  /* 0x0318380a070095a7 */ /* 0x000f24000802007f */
[----:B----4-:R-:W-:Y:S05]  /*a1c0*/  @!P1 BRA `(.L_x_1144) ;  /* 0xfffffffc00f09947 */ /* 0x010fea000383ffff */
[----:B------:R-:W-:Y:S05]  /*a1d0*/  BRA `(.L_x_1155) ;  /* 0xfffffff800047947 */ /* 0x000fea000383ffff */
.L_x_1147:
[----:B---3--:R3:W4:Y:S02]  /*a1e0*/  SYNCS.PHASECHK.TRANS64.TRYWAIT P0, [R4+URZ], R3 ;  /* 0x00000003040075a7 */ /* 0x008724000800017f */
[----:B----4-:R-:W-:Y:S05]  /*a1f0*/  @!P0 NANOSLEEP.SYNCS 0x989680 ;  /* 0x009896800000895d */ /* 0x010fea0003900000 */
[----:B------:R-:W4:Y:S02]  /*a200*/  @!P0 SYNCS.PHASECHK.TRANS64 P0, [R4+URZ], R3 ;  /* 0x00000003040085a7 */ /* 0x000f24000800007f */
[----:B----4-:R-:W-:Y:S05]  /*a210*/  @!P0 BRA `(.L_x_1147) ;  /* 0xfffffffc00f08947 */ /* 0x010fea000383ffff */
[----:B------:R-:W-:Y:S05]  /*a220*/  BRA `(.L_x_1156) ;  /* 0xfffffffc00107947 */ /* 0x000fea000383ffff */
.L_x_1148:
[----:B---3--:R3:W4:Y:S02]  /*a230*/  SYNCS.PHASECHK.TRANS64.TRYWAIT P0, [R17+URZ], R0 ;  /* 0x00000000110075a7 */ /* 0x008724000800017f */
[----:B----4-:R-:W-:Y:S05]  /*a240*/  @!P0 NANOSLEEP.SYNCS 0x989680 ;  /* 0x009896800000895d */ /* 0x010fea0003900000 */
[----:B------:R-:W4:Y:S02]  /*a250*/  @!P0 SYNCS.PHASECHK.TRANS64 P0, [R17+URZ], R0 ;  /* 0x00000000110085a7 */ /* 0x000f24000800007f */
[----:B----4-:R-:W-:Y:S05]  /*a260*/  @!P0 BRA `(.L_x_1148) ;  /* 0xfffffffc00f08947 */ /* 0x010fea000383ffff */
[----:B------:R-:W-:Y:S05]  /*a270*/  BRA `(.L_x_1157) ;  /* 0xfffffffc00207947 */ /* 0x000fea000383ffff */
.L_x_1158:
        /* <DEDUP_REMOVED lines=16> */
.L_x_2210:


//--------------------- .text._ZN7cutlass13device_kernelIN5flash11enable_sm90INS1_16FlashAttnBwdSm90INS1_25CollectiveMainloopBwdSm90ILi2ELi1ELi1EN4cute5tupleIJNS5_1CILi1EEES8_S8_EEENS6_IJNS7_ILi64EEENS7_ILi80EEENS7_ILi256EEEEEENS_10bfloat16_tEfNS_4arch4Sm90ELb0ELb0ELb0ELb1ELb0ELb0ELb1ELb1ELi2ELi1ELi1ELi1ELb0EEENS1_21CollectiveEpilogueBwdISD_SE_SG_Li256ELb1ELb1ELi2EEENS1_19SingleTileSchedulerILb1ELb0ELb0ELi80EEEEEEEEEvNT_6ParamsE --------------------------
	.section	.text._ZN7cutlass13device_kernelIN5flash11enable_sm90INS1_16FlashAttnBwdSm90INS1_25CollectiveMainloopBwdSm90ILi2ELi1ELi1EN4cute5tupleIJNS5_1CILi1EEES8_S8_EEENS6_IJNS7_ILi64EEENS7_ILi80EEENS7_ILi256EEEEEENS_10bfloat16_tEfNS_4arch4Sm90ELb0ELb0ELb0ELb1ELb0ELb0ELb1ELb1ELi2ELi1ELi1ELi1ELb0EEENS1_21CollectiveEpilogueBwdISD_SE_SG_Li256ELb1ELb1ELi2EEENS1_19SingleTileSchedulerILb1ELb0ELb0ELi80EEEEEEEEEvNT_6ParamsE,"ax",@progbits
	.align	128
.text._ZN7cutlass13device_kernelIN5flash11enable_sm90INS1_16FlashAttnBwdSm90INS1_25CollectiveMainloopBwdSm90ILi2ELi1ELi1EN4cute5tupleIJNS5_1CILi1EEES8_S8_EEENS6_IJNS7_ILi64EEENS7_ILi80EEENS7_ILi256EEEEEENS_10bfloat16_tEfNS_4arch4Sm90ELb0ELb0ELb0ELb1ELb0ELb0ELb1ELb1ELi2ELi1ELi1ELi1ELb0EEENS1_21CollectiveEpilogueBwdISD_SE_SG_Li256ELb1ELb1ELi2EEENS1_19SingleTileSchedulerILb1ELb0ELb0ELi80EEEEEEEEEvNT_6ParamsE:
        .type           _ZN7cutlass13device_kernelIN5flash11enable_sm90INS1_16FlashAttnBwdSm90INS1_25CollectiveMainloopBwdSm90ILi2ELi1ELi1EN4cute5tupleIJNS5_1CILi1EEES8_S8_EEENS6_IJNS7_ILi64EEENS7_ILi80EEENS7_ILi256EEEEEENS_10bfloat16_tEfNS_4arch4Sm90ELb0ELb0ELb0ELb1ELb0ELb0ELb1ELb1ELi2ELi1ELi1ELi1ELb0EEENS1_21CollectiveEpilogueBwdISD_SE_SG_Li256ELb1ELb1ELi2EEENS1_19SingleTileSchedulerILb1ELb0ELb0ELi80EEEEEEEEEvNT_6ParamsE,@function
        .size           _ZN7cutlass13device_kernelIN5flash11enable_sm90INS1_16FlashAttnBwdSm90INS1_25CollectiveMainloopBwdSm90ILi2ELi1ELi1EN4cute5tupleIJNS5_1CILi1EEES8_S8_EEENS6_IJNS7_ILi64EEENS7_ILi80EEENS7_ILi256EEEEEENS_10bfloat16_tEfNS_4arch4Sm90ELb0ELb0ELb0ELb1ELb0ELb0ELb1ELb1ELi2ELi1ELi1ELi1ELb0EEENS1_21CollectiveEpilogueBwdISD_SE_SG_Li256ELb1ELb1ELi2EEENS1_19SingleTileSchedulerILb1ELb0ELb0ELi80EEEEEEEEEvNT_6ParamsE,(.L_x_2211 - _ZN7cutlass13device_kernelIN5flash11enable_sm90INS1_16FlashAttnBwdSm90INS1_25CollectiveMainloopBwdSm90ILi2ELi1ELi1EN4cute5tupleIJNS5_1CILi1EEES8_S8_EEENS6_IJNS7_ILi64EEENS7_ILi80EEENS7_ILi256EEEEEENS_10bfloat16_tEfNS_4arch4Sm90ELb0ELb0ELb0ELb1ELb0ELb0ELb1ELb1ELi2ELi1ELi1ELi1ELb0EEENS1_21CollectiveEpilogueBwdISD_SE_SG_Li256ELb1ELb1ELi2EEENS1_19SingleTileSchedulerILb1ELb0ELb0ELi80EEEEEEEEEvNT_6ParamsE)
        .other          _ZN7cutlass13device_kernelIN5flash11enable_sm90INS1_16FlashAttnBwdSm90INS1_25CollectiveMainloopBwdSm90ILi2ELi1ELi1EN4cute5tupleIJNS5_1CILi1EEES8_S8_EEENS6_IJNS7_ILi64EEENS7_ILi80EEENS7_ILi256EEEEEENS_10bfloat16_tEfNS_4arch4Sm90ELb0ELb0ELb0ELb1ELb0ELb0ELb1ELb1ELi2ELi1ELi1ELi1ELb0EEENS1_21CollectiveEpilogueBwdISD_SE_SG_Li256ELb1ELb1ELi2EEENS1_19SingleTileSchedulerILb1ELb0ELb0ELi80EEEEEEEEEvNT_6ParamsE,@"STO_CUDA_ENTRY STV_DEFAULT"
_ZN7cutlass13device_kernelIN5flash11enable_sm90INS1_16FlashAttnBwdSm90INS1_25CollectiveMainloopBwdSm90ILi2ELi1ELi1EN4cute5tupleIJNS5_1CILi1EEES8_S8_EEENS6_IJNS7_ILi64EEENS7_ILi80EEENS7_ILi256EEEEEENS_10bfloat16_tEfNS_4arch4Sm90ELb0ELb0ELb0ELb1ELb0ELb0ELb1ELb1ELi2ELi1ELi1ELi1ELb0EEENS1_21CollectiveEpilogueBwdISD_SE_SG_Li256ELb1ELb1ELi2EEENS1_19SingleTileSchedulerILb1ELb0ELb0ELi80EEEEEEEEEvNT_6ParamsE:
        /* <DEDUP_REMOVED lines=23> */
.L_x_1160:
[----:B------:R-:W-:Y:S05]  /*0170*/  BSYNC B0 ;  /* 0x0000000000007941 */ /* 0x000fea0003800000 */
.L_x_1159:
        /* <DEDUP_REMOVED lines=34> */
.L_x_1161:
        /* <DEDUP_REMOVED lines=20> */
.L_x_1162:
[----:B0-----:R-:W-:Y:S01]  /*04e0*/  ISETP.NE.AND P0, PT, R2, RZ, PT ;  /* 0x000000ff0200720c */ /* 0x001fe20003f05270 */
[----:B------:R-:W-:Y:S01]  /*04f0*/  IMAD.MOV.U32 R21, RZ, RZ, 0x1 ;  /* 0x00000001ff157424 */ /* 0x000fe200078e00ff */
[----:B------:R-:W-:Y:S01]  /*0500*/  NOP ;  /* 0x0000000000007918 */ /* 0x000fe20000000000 */
[----:B------:R-:W-:Y:S03]  /*0510*/  BSSY B0, `(.L_x_1163) ;  /* 0x0000e2b000007945 */ /* 0x000fe60003800000 */
[----:B------:R-:W-:Y:S01]  /*0520*/  SEL R21, R21, 0x2, !P0 ;  /* 0x0000000215157807 */ /* 0x000fe20004000000 */
[----:B-12-4-:R-:W-:Y:S06]  /*0530*/  BAR.SYNC.DEFER_BLOCKING 0x0 ;  /* 0x0000000000007b1d */ /* 0x016fec0000010000 */
[----:B------:R-:W-:Y:S05]  /*0540*/  @!P0 BRA `(.L_x_1164) ;  /* 0x000000c000b48947 */ /* 0x000fea0003800000 */
.L_x_1165:
        /* <DEDUP_REMOVED lines=15> */
.L_x_1166:
        /* <DEDUP_REMOVED lines=11> */
.L_x_1168:
[----:B------:R-:W2:Y:S02]  /*06f0*/  LDC R0, c[0x0][0x8bc] ;  /* 0x00022f00ff007b82 */ /* 0x000ea40000000800 */
.L_x_1167:
        /* <DEDUP_REMOVED lines=35> */
.L_x_1170:
[----:B------:R-:W-:Y:S01]  /*0930*/  @P1 LOP3.LUT R7, R8, 0xffffc000, RZ, 0xc0, !PT ;  /* 0xffffc00008071812 */ /* 0x000fe200078ec0ff */
[----:B------:R-:W-:Y:S06]  /*0940*/  @!P2 BRA `(.L_x_1171) ;  /* 0x000000000014a947 */ /* 0x000fec0003800000 */
[----:B------:R-:W0:Y:S01]  /*0950*/  LDC.64 R2, c[0x0][0x788] ;  /* 0x0001e200ff027b82 */ /* 0x000e220000000a00 */
[----:B------:R-:W-:Y:S01]  /*0960*/  ULDC.64 UR4, c[0x0][0x208] ;  /* 0x0000820000047ab9 */ /* 0x000fe20000000a00 */
[----:B0-----:R-:W-:-:S05]  /*0970*/  IMAD.WIDE R2, R233, 0x4, R2 ;  /* 0x00000004e9027825 */ /* 0x001fca00078e0202 */
[----:B------:R0:W5:Y:S01]  /*0980*/  LDG.E R6, desc[UR4][R2.64] ;  /* 0x0000000402067981 */ /* 0x000162000c1e1900 */
[----:B------:R-:W-:Y:S05]  /*0990*/  BRA `(.L_x_1172) ;  /* 0x0000000000287947 */ /* 0x000fea0003800000 */
.L_x_1171:
        /* <DEDUP_REMOVED lines=10> */
.L_x_1172:
        /* <DEDUP_REMOVED lines=103> */
.L_x_1174:
        /* <DEDUP_REMOVED lines=32> */
[--C-:B------:R-:W-:Y:S02]  /*12b0*/  SHF.R.S32.HI R5, RZ, 0x2, R3.reuse ;  /* 0x00000002ff057819 */ /* 0x100fe40000011403 */
[----:B------:R-:W-:Y:S02]  /*12c0*/  CS2R R132, SRZ ;  /* 0x0000000000847805 */ /* 0x000fe4000001ff00 */
[----:B------:R-:W-:Y:S02]  /*12d0*/  SHF.R.S32.HI R6, RZ, 0x1f, R3 ;  /* 0x0000001fff067819 */ /* 0x000fe40000011403 */
[----:B------:R-:W-:Y:S02]  /*12e0*/  CS2R R130, SRZ ;  /* 0x0000000000827805 */ /* 0x000fe4000001ff00 */
[----:B------:R-:W-:-:S02]  /*12f0*/  IADD3 R2, P0, R2, R7, RZ ;  /* 0x0000000702027210 */ /* 0x000fc40007f1e0ff */
[----:B------:R-:W-:Y:S02]  /*1300*/  CS2R R128, SRZ ;  /* 0x0000000000807805 */ /* 0x000fe4000001ff00 */
[----:B------:R-:W-:Y:S02]  /*1310*/  LOP3.LUT R8, R3, 0xfffffffc, RZ, 0xc0, !PT ;  /* 0xfffffffc03087812 */ /* 0x000fe400078ec0ff */
[----:B------:R-:W-:Y:S02]  /*1320*/  CS2R R126, SRZ ;  /* 0x00000000007e7805 */ /* 0x000fe4000001ff00 */
[----:B------:R-:W-:Y:S02]  /*1330*/  LEA.HI R6, R6, R5, RZ, 0x3 ;  /* 0x0000000506067211 */ /* 0x000fe400078f18ff */
[----:B------:R-:W-:Y:S02]  /*1340*/  CS2R R124, SRZ ;  /* 0x00000000007c7805 */ /* 0x000fe4000001ff00 */
[----:B------:R-:W-:Y:S01]  /*1350*/  LEA.HI.X.SX32 R3, R7, R10, 0x1, P0 ;  /* 0x0000000a07037211 */ /* 0x000fe200000f0eff */
[----:B0-----:R-:W-:Y:S01]  /*1360*/  IMAD R10, R14, UR5, RZ ;  /* 0x000000050e0a7c24 */ /* 0x001fe2000f8e02ff */
[----:B------:R-:W-:Y:S01]  /*1370*/  SHF.R.S32.HI R7, RZ, 0x1f, R233 ;  /* 0x0000001fff077819 */ /* 0x000fe200000114e9 */
[----:B------:R-:W-:Y:S01]  /*1380*/  IMAD.IADD R8, R9, 0x1, -R8 ;  /* 0x0000000109087824 */ /* 0x000fe200078e0a08 */
[----:B------:R-:W-:Y:S01]  /*1390*/  LEA.HI R0, R0, R9, RZ, 0x5 ;  /* 0x0000000900007211 */ /* 0x000fe200078f28ff */
[----:B------:R-:W-:Y:S01]  /*13a0*/  IMAD.WIDE.U32 R2, R14, UR4, R2 ;  /* 0x000000040e027c25 */ /* 0x000fe2000f8e0002 */
[----:B------:R-:W-:-:S02]  /*13b0*/  LOP3.LUT R6, R6, 0xfffffff8, RZ, 0xc0, !PT ;  /* 0xfffffff806067812 */ /* 0x000fc400078ec0ff */
[----:B------:R-:W-:Y:S02]  /*13c0*/  CS2R R122, SRZ ;  /* 0x00000000007a7805 */ /* 0x000fe4000001ff00 */
[----:B------:R-:W-:Y:S01]  /*13d0*/  SEL R7, R7, RZ, !P1 ;  /* 0x000000ff07077207 */ /* 0x000fe20004800000 */
[----:B------:R-:W-:Y:S01]  /*13e0*/  IMAD R9, R15, UR4, R10 ;  /* 0x000000040f097c24 */ /* 0x000fe2000f8e020a */
[----:B------:R-:W-:Y:S01]  /*13f0*/  SHF.R.S32.HI R232, RZ, 0x5, R0 ;  /* 0x00000005ffe87819 */ /* 0x000fe20000011400 */
[----:B------:R-:W-:Y:S01]  /*1400*/  IMAD.IADD R5, R5, 0x1, -R6 ;  /* 0x0000000105057824 */ /* 0x000fe200078e0a06 */
[----:B------:R-:W-:Y:S01]  /*1410*/  ULDC.64 UR4, c[0x0][0x2e0] ;  /* 0x0000b80000047ab9 */ /* 0x000fe20000000a00 */
[----:B------:R-:W-:Y:S01]  /*1420*/  IMAD.IADD R3, R3, 0x1, R9 ;  /* 0x0000000103037824 */ /* 0x000fe200078e0209 */
[----:B------:R-:W-:Y:S01]  /*1430*/  CS2R R120, SRZ ;  /* 0x0000000000787805 */ /* 0x000fe2000001ff00 */
[----:B------:R-:W-:Y:S01]  /*1440*/  IMAD R6, R7, UR4, RZ ;  /* 0x0000000407067c24 */ /* 0x000fe2000f8e02ff */
[----:B------:R-:W-:Y:S01]  /*1450*/  CS2R R118, SRZ ;  /* 0x0000000000767805 */ /* 0x000fe2000001ff00 */
[----:B------:R-:W-:Y:S01]  /*1460*/  IMAD R232, R232, 0x10, R5 ;  /* 0x00000010e8e87824 */ /* 0x000fe200078e0205 */
[----:B------:R-:W-:Y:S01]  /*1470*/  CS2R R116, SRZ ;  /* 0x0000000000747805 */ /* 0x000fe2000001ff00 */
[----:B------:R-:W-:Y:S01]  /*1480*/  IMAD.SHL.U32 R5, R11, 0x8, RZ ;  /* 0x000000080b057824 */ /* 0x000fe200078e00ff */
[----:B------:R-:W-:Y:S01]  /*1490*/  CS2R R114, SRZ ;  /* 0x0000000000727805 */ /* 0x000fe2000001ff00 */
[C---:B------:R-:W-:Y:S01]  /*14a0*/  IMAD R7, R231.reuse, UR5, R6 ;  /* 0x00000005e7077c24 */ /* 0x040fe2000f8e0206 */
[----:B------:R-:W-:Y:S01]  /*14b0*/  CS2R R112, SRZ ;  /* 0x0000000000707805 */ /* 0x000fe2000001ff00 */
[----:B------:R-:W-:Y:S01]  /*14c0*/  IMAD.WIDE.U32 R230, R231, UR4, R2 ;  /* 0x00000004e7e67c25 */ /* 0x000fe2000f8e0002 */
[----:B------:R-:W-:Y:S01]  /*14d0*/  ULDC.64 UR4, c[0x0][0x2c0] ;  /* 0x0000b00000047ab9 */ /* 0x000fe20000000a00 */
[----:B------:R-:W-:-:S02]  /*14e0*/  CS2R R110, SRZ ;  /* 0x00000000006e7805 */ /* 0x000fc4000001ff00 */
[----:B------:R-:W-:Y:S01]  /*14f0*/  CS2R R108, SRZ ;  /* 0x00000000006c7805 */ /* 0x000fe2000001ff00 */
[----:B------:R-:W-:Y:S01]  /*1500*/  IMAD R2, R5, 0x2, R18 ;  /* 0x0000000205027824 */ /* 0x000fe200078e0212 */
[----:B------:R-:W-:Y:S01]  /*1510*/  CS2R R106, SRZ ;  /* 0x00000000006a7805 */ /* 0x000fe2000001ff00 */
[----:B------:R-:W-:Y:S01]  /*1520*/  IMAD.U32 R5, RZ, RZ, UR4 ;  /* 0x00000004ff057e24 */ /* 0x000fe2000f8e00ff */
[----:B------:R-:W-:Y:S01]  /*1530*/  CS2R R104, SRZ ;  /* 0x0000000000687805 */ /* 0x000fe2000001ff00 */
[----:B------:R-:W-:Y:S01]  /*1540*/  IMAD R0, R8, -0x2, R13 ;  /* 0xfffffffe08007824 */ /* 0x000fe200078e020d */
[----:B------:R-:W-:Y:S01]  /*1550*/  CS2R R102, SRZ ;  /* 0x0000000000667805 */ /* 0x000fe2000001ff00 */
[----:B------:R-:W-:Y:S01]  /*1560*/  IMAD.MOV.U32 R3, RZ, RZ, RZ ;  /* 0x000000ffff037224 */ /* 0x000fe200078e00ff */
[----:B------:R0:W-:Y:S01]  /*1570*/  STL [R1], R5 ;  /* 0x0000000501007387 */ /* 0x0001e20000100800 */
        /* <DEDUP_REMOVED lines=63> */
[----:B------:R-:W-:Y:S01]  /*1970*/  SHF.R.S32.HI R235, RZ, 0x6, R235 ;  /* 0x00000006ffeb7819 */ /* 0x000fe200000114eb */
[----:B------:R-:W-:Y:S01]  /*1980*/  IMAD.IADD R234, R231, 0x1, R7 ;  /* 0x00000001e7ea7824 */ /* 0x000fe200078e0207 */
[----:B------:R-:W-:Y:S01]  /*1990*/  ULDC UR60, c[0x0][0x744] ;  /* 0x0001d100003c7ab9 */ /* 0x000fe20000000800 */
[----:B0-----:R-:W-:-:S07]  /*19a0*/  IMAD.U32 R236, RZ, RZ, UR5 ;  /* 0x00000005ffec7e24 */ /* 0x001fce000f8e00ff */
.L_x_1186:
[----:B------:R-:W-:-:S13]  /*19b0*/  ISETP.NE.AND P0, PT, R229, 0x3, PT ;  /* 0x00000003e500780c */ /* 0x000fda0003f05270 */
[----:B0-----:R-:W-:Y:S05]  /*19c0*/  @!P0 BRA `(.L_x_1176) ;  /* 0x0000000000048947 */ /* 0x001fea0003800000 */
[----:B------:R-:W-:Y:S01]  /*19d0*/  BPT.TRAP 0x1 ;  /* 0x000000040000795c */ /* 0x000fe20000300000 */
.L_x_1176:
[----:B------:R-:W-:Y:S01]  /*19e0*/  IMAD R17, R3, 0x8, R18 ;  /* 0x0000000803117824 */ /* 0x000fe200078e0212 */
[----:B------:R-:W-:-:S04]  /*19f0*/  SHF.L.U32 R8, R228, 0x1f, RZ ;  /* 0x0000001fe4087819 */ /* 0x000fc800000006ff */
[----:B------:R0:W1:Y:S01]  /*1a00*/  SYNCS.PHASECHK.TRANS64.TRYWAIT P1, [R17+URZ+0x31610], R8 ;  /* 0x03161008110075a7 */ /* 0x000062000802017f */
[----:B------:R-:W-:Y:S05]  /*1a10*/  @!P0 BRA `(.L_x_1177) ;  /* 0x0000000000048947 */ /* 0x000fea0003800000 */
[----:B------:R-:W-:Y:S01]  /*1a20*/  BPT.TRAP 0x1 ;  /* 0x000000040000795c */ /* 0x000fe20000300000 */
.L_x_1177:
        /* <DEDUP_REMOVED lines=11> */
.L_x_1178:
        /* <DEDUP_REMOVED lines=438> */
.L_x_1180:
[----:B------:R-:W-:-:S04]  /*3640*/  SHF.L.U32 R9, R19, 0x1f, RZ ;  /* 0x0000001f13097819 */ /* 0x000fc800000006ff */
[----:B------:R0:W3:Y:S01]  /*3650*/  SYNCS.PHASECHK.TRANS64.TRYWAIT P1, [R18+URZ+0x31630], R9 ;  /* 0x03163009120075a7 */ /* 0x0000e2000802017f */
[----:B------:R-:W-:Y:S05]  /*3660*/  @!P0 BRA `(.L_x_1181) ;  /* 0x0000000000048947 */ /* 0x000fea0003800000 */
[----:B------:R-:W-:Y:S01]  /*3670*/  BPT.TRAP 0x1 ;  /* 0x000000040000795c */ /* 0x000fe20000300000 */
.L_x_1181:
        /* <DEDUP_REMOVED lines=11> */
.L_x_1182:
[C---:B------:R-:W-:Y:S01]  /*3730*/  VIADD R8, R6.reuse, 0x80 ;  /* 0x0000008006087836 */ /* 0x040fe20000000000 */
[----:B------:R-:W-:Y:S01]  /*3740*/  R2UR UR4, R7 ;  /* 0x00000000070472ca */ /* 0x000fe200000e0000 */
[C---:B0--3--:R-:W-:Y:S01]  /*3750*/  VIADD R9, R6.reuse, 0x100 ;  /* 0x0000010006097836 */ /* 0x049fe20000000000 */
[----:B------:R-:W-:Y:S01]  /*3760*/  R2UR UR6, R6 ;  /* 0x00000000060672ca */ /* 0x000fe200000e0000 */
[----:B------:R-:W3:Y:S01]  /*3770*/  LDL R224, [R1] ;  /* 0x0000000001e07983 */ /* 0x000ee20000100800 */
[----:B------:R-:W-:Y:S01]  /*3780*/  R2UR UR8, R8 ;  /* 0x00000000080872ca */ /* 0x000fe200000e0000 */
[C---:B------:R-:W-:Y:S01]  /*3790*/  VIADD R8, R6.reuse, 0x180 ;  /* 0x0000018006087836 */ /* 0x040fe20000000000 */
[----:B------:R-:W-:Y:S01]  /*37a0*/  R2UR UR9, R9 ;  /* 0x00000000090972ca */ /* 0x000fe200000e0000 */
[----:B------:R-:W-:Y:S01]  /*37b0*/  VIADD R9, R6, 0x200 ;  /* 0x0000020006097836 */ /* 0x000fe20000000000 */
[----:B------:R-:W-:Y:S01]  /*37c0*/  WARPGROUP.ARRIVE ;  /* 0x00000000000079c5 */ /* 0x000fe20000000000 */
[----:B------:R-:W-:Y:S01]  /*37d0*/  UMOV UR5, 0x40000040 ;  /* 0x4000004000057882 */ /* 0x000fe20000000000 */
[----:B------:R-:W-:Y:S01]  /*37e0*/  R2UR UR10, R8 ;  /* 0x00000000080a72ca */ /* 0x000fe200000e0000 */
[----:B------:R-:W-:Y:S01]  /*37f0*/  UMOV UR7, 0x40000000 ;  /* 0x4000000000077882 */ /* 0x000fe20000000000 */
[----:B------:R-:W-:Y:S01]  /*3800*/  R2UR UR11, R9 ;  /* 0x00000000090b72ca */ /* 0x000fe200000e0000 */
[----:B------:R-:W-:Y:S01]  /*3810*/  VIADD R8, R6, 0x2 ;  /* 0x0000000206087836 */ /* 0x000fe20000000000 */
        /* <DEDUP_REMOVED lines=26> */
[----:B------:R-:W-:Y:S01]  /*39c0*/  UMOV UR59, 0x40 ;  /* 0x00000040003b7882 */ /* 0x000fe20000000000 */
[----:B------:R-:W-:Y:S01]  /*39d0*/  UMOV UR13, UR57 ;  /* 0x00000039000d7c82 */ /* 0x000fe20008000000 */
[----:B------:R-:W-:Y:S01]  /*39e0*/  UMOV UR15, 0x40 ;  /* 0x00000040000f7882 */ /* 0x000fe20000000000 */
[----:B------:R-:W-:Y:S01]  /*39f0*/  UMOV UR17, UR57 ;  /* 0x0000003900117c82 */ /* 0x000fe20008000000 */
[----:B------:R-:W-:Y:S01]  /*3a00*/  R2UR UR8, R8 ;  /* 0x00000000080872ca */ /* 0x000fe200000e0000 */
[----:B------:R-:W-:Y:S01]  /*3a10*/  VIADD R8, R6, 0x102 ;  /* 0x0000010206087836 */ /* 0x000fe20000000000 */
[----:B------:R-:W-:Y:S01]  /*3a20*/  UMOV UR19, 0x40 ;  /* 0x0000004000137882 */ /* 0x000fe20000000000 */
[----:B------:R-:W-:Y:S01]  /*3a30*/  UMOV UR49, 0x40000040 ;  /* 0x4000004000317882 */ /* 0x000fe20000000000 */
[----:B------:R-:W-:Y:S01]  /*3a40*/  UMOV UR51, 0x40 ;  /* 0x0000004000337882 */ /* 0x000fe20000000000 */
[----:B------:R-:W-:Y:S01]  /*3a50*/  UMOV UR53, UR49 ;  /* 0x0000003100357c82 */ /* 0x000fe20008000000 */
[----:B------:R-:W-:Y:S01]  /*3a60*/  R2UR UR9, R8 ;  /* 0x00000000080972ca */ /* 0x000fe200000e0000 */
[----:B------:R-:W-:Y:S01]  /*3a70*/  VIADD R8, R6, 0x182 ;  /* 0x0000018206087836 */ /* 0x000fe20000000000 */
[----:B------:R-:W-:Y:S01]  /*3a80*/  UMOV UR55, 0x40 ;  /* 0x0000004000377882 */ /* 0x000fe20000000000 */
[----:B------:R-:W-:Y:S01]  /*3a90*/  UMOV UR45, UR49 ;  /* 0x00000031002d7c82 */ /* 0x000fe20008000000 */
[----:B------:R-:W-:Y:S01]  /*3aa0*/  UMOV UR47, 0x40 ;  /* 0x00000040002f7882 */ /* 0x000fe20000000000 */
        /* <DEDUP_REMOVED lines=408> */
[----:B------:R-:W-:Y:S02]  /*5430*/  FSEL R29, R29, -INF , P2 ;  /* 0xff8000001d1d7808 */ /* 0x000fe40001000000 */
[----:B------:R-:W-:Y:S01]  /*5440*/  FSEL R21, R26, -INF , P5 ;  /* 0xff8000001a157808 */ /* 0x000fe20002800000 */
[----:B------:R-:W-:Y:S01]  /*5450*/  IMAD R26, R232, 0x4, R18 ;  /* 0x00000004e81a7824 */ /* 0x000fe200078e0212 */
[----:B------:R-:W-:Y:S01]  /*5460*/  FSEL R7, R24, -INF , P5 ;  /* 0xff80000018077808 */ /* 0x000fe20002800000 */
[--C-:B-1----:R-:W-:Y:S01]  /*5470*/  FFMA.FTZ R10, R29, UR60, -R14.reuse ;  /* 0x0000003c1d0a7c23 */ /* 0x102fe2000801080e */
[----:B------:R-:W-:Y:S01]  /*5480*/  FSEL R25, R25, -INF , P6 ;  /* 0xff80000019197808 */ /* 0x000fe20003000000 */
[----:B------:R-:W-:Y:S01]  /*5490*/  VIADD R24, R18, 0x2c500 ;  /* 0x0002c50012187836 */ /* 0x000fe20000000000 */
[----:B------:R-:W0:Y:S01]  /*54a0*/  LDS R29, [R26+0x2c300] ;  /* 0x02c300001a1d7984 */ /* 0x000e220000000800 */
[C---:B------:R-:W-:Y:S01]  /*54b0*/  ISETP.GT.AND P5, PT, R0.reuse, 0x30, PT ;  /* 0x000000300000780c */ /* 0x040fe20003fa4270 */
[--C-:B------:R-:W-:Y:S01]  /*54c0*/  FFMA.FTZ R8, R7, UR60, -R14.reuse ;  /* 0x0000003c07087c23 */ /* 0x100fe2000801080e */
[----:B------:R-:W-:Y:S01]  /*54d0*/  FSEL R27, R27, -INF , P6 ;  /* 0xff8000001b1b7808 */ /* 0x000fe20003000000 */
[----:B------:R-:W1:Y:S01]  /*54e0*/  LDS R26, [R26+0x2c320] ;  /* 0x02c320001a1a7984 */ /* 0x000e620000000800 */
[----:B------:R-:W-:Y:S01]  /*54f0*/  ISETP.GT.AND P6, PT, R0, 0x31, PT ;  /* 0x000000310000780c */ /* 0x000fe20003fc4270 */
[----:B------:R-:W-:Y:S01]  /*5500*/  FFMA.FTZ R9, R25, UR60, -R14 ;  /* 0x0000003c19097c23 */ /* 0x000fe2000801080e */
[----:B------:R-:W-:Y:S01]  /*5510*/  FSEL R13, R36, -INF , P5 ;  /* 0xff800000240d7808 */ /* 0x000fe20002800000 */
[--C-:B--2---:R-:W-:Y:S01]  /*5520*/  FFMA.FTZ R21, R21, UR60, -R20.reuse ;  /* 0x0000003c15157c23 */ /* 0x104fe20008010814 */
[----:B------:R-:W-:Y:S01]  /*5530*/  FSEL R7, R28, -INF , P1 ;  /* 0xff8000001c077808 */ /* 0x000fe20000800000 */
[----:B------:R-:W-:Y:S01]  /*5540*/  FFMA.FTZ R22, R27, UR60, -R20 ;  /* 0x0000003c1b167c23 */ /* 0x000fe20008010814 */
        /* <DEDUP_REMOVED lines=10> */
[----:B------:R-:W-:Y:S01]  /*55f0*/  FSEL R31, R31, -INF , P2 ;  /* 0xff8000001f1f7808 */ /* 0x000fe20001000000 */
[----:B------:R-:W-:Y:S01]  /*5600*/  FFMA.FTZ R11, R33, UR60, -R14 ;  /* 0x0000003c210b7c23 */ /* 0x000fe2000801080e */
[----:B------:R-:W-:Y:S01]  /*5610*/  ISETP.GT.AND P2, PT, R0, 0x41, PT ;  /* 0x000000410000780c */ /* 0x000fe20003f44270 */
[----:B------:R-:W2:Y:S01]  /*5620*/  MUFU.EX2 R8, R8 ;  /* 0x0000000800087308 */ /* 0x000ea20000000800 */
[----:B------:R-:W-:Y:S01]  /*5630*/  FSEL R15, R40, -INF , P1 ;  /* 0xff800000280f7808 */ /* 0x000fe20000800000 */
[----:B------:R-:W-:Y:S01]  /*5640*/  FFMA.FTZ R28, R31, UR60, -R20 ;  /* 0x0000003c1f1c7c23 */ /* 0x000fe20008010814 */
[----:B------:R-:W-:-:S02]  /*5650*/  FSEL R41, R41, -INF , P2 ;  /* 0xff80000029297808 */ /* 0x000fc40001000000 */
[----:B------:R-:W-:Y:S01]  /*5660*/  FSEL R25, R34, -INF , P3 ;  /* 0xff80000022197808 */ /* 0x000fe20001800000 */
[--C-:B------:R-:W-:Y:S01]  /*5670*/  FFMA.FTZ R15, R15, UR60, -R14.reuse ;  /* 0x0000003c0f0f7c23 */ /* 0x100fe2000801080e */
[----:B------:R-:W-:Y:S01]  /*5680*/  FSEL R37, R35, -INF , P4 ;  /* 0xff80000023257808 */ /* 0x000fe20002000000 */
[----:B------:R-:W-:Y:S01]  /*5690*/  FFMA.FTZ R14, R41, UR60, -R14 ;  /* 0x0000003c290e7c23 */ /* 0x000fe2000801080e */
[----:B------:R-:W-:Y:S01]  /*56a0*/  FSEL R33, R38, -INF , P5 ;  /* 0xff80000026217808 */ /* 0x000fe20002800000 */
[--C-:B------:R-:W-:Y:S01]  /*56b0*/  FFMA.FTZ R36, R25, UR60, -R20.reuse ;  /* 0x0000003c19247c23 */ /* 0x100fe20008010814 */
[----:B------:R-:W-:Y:S01]  /*56c0*/  FSEL R39, R39, -INF , P6 ;  /* 0xff80000027277808 */ /* 0x000fe20003000000 */
[----:B------:R-:W-:Y:S01]  /*56d0*/  FFMA.FTZ R37, R37, UR60, -R20 ;  /* 0x0000003c25257c23 */ /* 0x000fe20008010814 */
[----:B------:R-:W-:Y:S01]  /*56e0*/  SHF.R.U32.HI R24, RZ, 0x4, R24 ;  /* 0x00000004ff187819 */ /* 0x000fe20000011618 */
[--C-:B------:R-:W-:Y:S01]  /*56f0*/  FFMA.FTZ R38, R33, UR60, -R20.reuse ;  /* 0x0000003c21267c23 */ /* 0x100fe20008010814 */
[----:B------:R-:W-:Y:S01]  /*5700*/  FSEL R35, R42, -INF , P1 ;  /* 0xff8000002a237808 */ /* 0x000fe20000800000 */
[----:B------:R-:W-:Y:S01]  /*5710*/  FFMA.FTZ R27, R39, UR60, -R20 ;  /* 0x0000003c271b7c23 */ /* 0x000fe20008010814 */
[----:B------:R-:W-:Y:S01]  /*5720*/  FSEL R43, R43, -INF , P2 ;  /* 0xff8000002b2b7808 */ /* 0x000fe20001000000 */
[----:B------:R-:W-:-:S02]  /*5730*/  WARPGROUP.DEPBAR.LE gsb0, 0x0 ;  /* 0x00008000000079c5 */ /* 0x000fc40000010000 */
[----:B------:R-:W-:Y:S01]  /*5740*/  LOP3.LUT R30, R24, 0x3fff, RZ, 0xc0, !PT ;  /* 0x00003fff181e7812 */ /* 0x000fe200078ec0ff */
[----:B------:R-:W4:Y:S01]  /*5750*/  MUFU.EX2 R9, R9 ;  /* 0x0000000900097308 */ /* 0x000f220000000800 */
[--C-:B------:R-:W-:Y:S01]  /*5760*/  FFMA.FTZ R25, R35, UR60, -R20.reuse ;  /* 0x0000003c23197c23 */ /* 0x100fe20008010814 */
[----:B------:R-:W-:Y:S01]  /*5770*/  FFMA.FTZ R24, R43, UR60, -R20 ;  /* 0x0000003c2b187c23 */ /* 0x000fe20008010814 */
[----:B------:R-:W-:Y:S01]  /*5780*/  LOP3.LUT R20, R30, 0x80000, RZ, 0xfc, !PT ;  /* 0x000800001e147812 */ /* 0x000fe200078efcff */
[--C-:B0-----:R-:W-:Y:S01]  /*5790*/  FADD.FTZ R35, R44, -R29.reuse ;  /* 0x8000001d2c237221 */ /* 0x101fe20000010000 */
[--C-:B------:R-:W-:Y:S01]  /*57a0*/  FADD.FTZ R30, R45, -R29.reuse ;  /* 0x8000001d2d1e7221 */ /* 0x100fe20000010000 */
[--C-:B-1----:R-:W-:Y:S01]  /*57b0*/  FADD.FTZ R47, R47, -R26.reuse ;  /* 0x8000001a2f2f7221 */ /* 0x102fe20000010000 */
[--C-:B------:R-:W-:Y:S01]  /*57c0*/  FADD.FTZ R49, R49, -R29.reuse ;  /* 0x8000001d31317221 */ /* 0x100fe20000010000 */
[----:B------:R-:W-:Y:S01]  /*57d0*/  MUFU.EX2 R21, R21 ;  /* 0x0000001500157308 */ /* 0x000fe20000000800 */
[----:B------:R-:W-:Y:S01]  /*57e0*/  FADD.FTZ R50, R50, -R26 ;  /* 0x8000001a32327221 */ /* 0x000fe20000010000 */
[--C-:B------:R-:W-:Y:S01]  /*57f0*/  FADD.FTZ R48, R48, -R29.reuse ;  /* 0x8000001d30307221 */ /* 0x100fe20000010000 */
[--C-:B------:R-:W-:Y:S01]  /*5800*/  FADD.FTZ R31, R52, -R29.reuse ;  /* 0x8000001d341f7221 */ /* 0x100fe20000010000 */
[--C-:B------:R-:W-:Y:S01]  /*5810*/  FADD.FTZ R32, R53, -R29.reuse ;  /* 0x8000001d35207221 */ /* 0x100fe20000010000 */
[--C-:B------:R-:W-:Y:S01]  /*5820*/  FADD.FTZ R33, R216, -R29.reuse ;  /* 0x8000001dd8217221 */ /* 0x100fe20000010000 */
[--C-:B------:R-:W-:Y:S01]  /*5830*/  FADD.FTZ R34, R217, -R29.reuse ;  /* 0x8000001dd9227221 */ /* 0x100fe20000010000 */
[--C-:B------:R-:W-:Y:S01]  /*5840*/  FADD.FTZ R220, R220, -R29.reuse ;  /* 0x8000001ddcdc7221 */ /* 0x100fe20000010000 */
[----:B------:R-:W0:Y:S01]  /*5850*/  MUFU.EX2 R22, R22 ;  /* 0x0000001600167308 */ /* 0x000e220000000800 */
[----:B--2---:R-:W-:Y:S01]  /*5860*/  FMUL.FTZ R35, R8, R35 ;  /* 0x0000002308237220 */ /* 0x004fe20000410000 */
[----:B------:R-:W-:Y:S01]  /*5870*/  FADD.FTZ R29, R221, -R29 ;  /* 0x8000001ddd1d7221 */ /* 0x000fe20000010000 */
[C---:B----4-:R-:W-:Y:S01]  /*5880*/  FMUL.FTZ R30, R9.reuse, R30 ;  /* 0x0000001e091e7220 */ /* 0x050fe20000410000 */
[----:B------:R-:W-:Y:S01]  /*5890*/  F2FP.BF16.F32.PACK_AB R8, R9, R8 ;  /* 0x000000080908723e */ /* 0x000fe200000010ff */
[----:B------:R-:W-:-:S02]  /*58a0*/  VIADD R39, R20, 0x80 ;  /* 0x0000008014277836 */ /* 0x000fc40000000000 */
[--C-:B------:R-:W-:Y:S01]  /*58b0*/  FADD.FTZ R46, R46, -R26.reuse ;  /* 0x8000001a2e2e7221 */ /* 0x100fe20000010000 */
[----:B------:R-:W-:Y:S01]  /*58c0*/  VIADD R40, R20, 0x180 ;  /* 0x0000018014287836 */ /* 0x000fe20000000000 */
[----:B------:R-:W1:Y:S01]  /*58d0*/  MUFU.EX2 R7, R7 ;  /* 0x0000000700077308 */ /* 0x000e620000000800 */
[----:B------:R-:W-:Y:S01]  /*58e0*/  IMAD R216, R4, 0x2000, R5 ;  /* 0x0000200004d87824 */ /* 0x000fe200078e0205 */
[----:B------:R-:W-:Y:S01]  /*58f0*/  R2UR UR4, R39 ;  /* 0x00000000270472ca */ /* 0x000fe200000e0000 */
[----:B------:R-:W-:Y:S01]  /*5900*/  VIADD R39, R20, 0x100 ;  /* 0x0000010014277836 */ /* 0x000fe20000000000 */
[----:B------:R-:W-:Y:S01]  /*5910*/  R2UR UR6, R40 ;  /* 0x00000000280672ca */ /* 0x000fe200000e0000 */
[--C-:B------:R-:W-:Y:S01]  /*5920*/  FADD.FTZ R51, R51, -R26.reuse ;  /* 0x8000001a33337221 */ /* 0x100fe20000010000 */
[--C-:B------:R-:W-:Y:S01]  /*5930*/  FADD.FTZ R41, R54, -R26.reuse ;  /* 0x8000001a36297221 */ /* 0x100fe20000010000 */
[--C-:B------:R-:W-:Y:S01]  /*5940*/  FADD.FTZ R40, R55, -R26.reuse ;  /* 0x8000001a37287221 */ /* 0x100fe20000010000 */
[----:B------:R-:W2:Y:S01]  /*5950*/  MUFU.EX2 R10, R10 ;  /* 0x0000000a000a7308 */ /* 0x000ea20000000800 */
[C---:B0-----:R-:W-:Y:S01]  /*5960*/  F2FP.BF16.F32.PACK_AB R9, R22.reuse, R21 ;  /* 0x000000151609723e */ /* 0x041fe200000010ff */
[----:B------:R-:W-:Y:S01]  /*5970*/  BAR.SYNC.DEFER_BLOCKING 0x9, 0x100 ;  /* 0x0244000000007b1d */ /* 0x000fe20000010000 */
[----:B------:R-:W-:Y:S01]  /*5980*/  FMUL.FTZ R42, R22, R47 ;  /* 0x0000002f162a7220 */ /* 0x000fe20000410000 */
[----:B------:R-:W-:Y:S01]  /*5990*/  R2UR UR5, R39 ;  /* 0x00000000270572ca */ /* 0x000fe200000e0000 */
[--C-:B------:R-:W-:Y:S01]  /*59a0*/  FADD.FTZ R39, R218, -R26.reuse ;  /* 0x8000001ada277221 */ /* 0x100fe20000010000 */
[--C-:B------:R-:W-:Y:S01]  /*59b0*/  FADD.FTZ R219, R219, -R26.reuse ;  /* 0x8000001adbdb7221 */ /* 0x100fe20000010000 */
[--C-:B------:R-:W-:Y:S01]  /*59c0*/  FADD.FTZ R222, R222, -R26.reuse ;  /* 0x8000001adede7221 */ /* 0x100fe20000010000 */
[----:B------:R-:W0:Y:S01]  /*59d0*/  MUFU.EX2 R23, R23 ;  /* 0x0000001700177308 */ /* 0x000e220000000800 */
[----:B-1----:R-:W-:Y:S01]  /*59e0*/  FMUL.FTZ R48, R7, R48 ;  /* 0x0000003007307220 */ /* 0x002fe20000410000 */
[----:B------:R-:W-:Y:S01]  /*59f0*/  FADD.FTZ R26, R223, -R26 ;  /* 0x8000001adf1a7221 */ /* 0x000fe20000010000 */
[----:B------:R-:W-:Y:S01]  /*5a00*/  FMUL.FTZ R21, R21, R46 ;  /* 0x0000002e15157220 */ /* 0x000fe20000410000 */
[----:B------:R-:W-:Y:S01]  /*5a10*/  F2FP.BF16.F32.PACK_AB R30, R30, R35 ;  /* 0x000000231e1e723e */ /* 0x000fe200000010ff */
[C---:B------:R-:W-:Y:S01]  /*5a20*/  VIADD R5, R20.reuse, 0x200 ;  /* 0x0000020014057836 */ /* 0x040fe20000000000 */
[----:B------:R-:W-:Y:S01]  /*5a30*/  R2UR UR58, R20 ;  /* 0x00000000143a72ca */ /* 0x000fe200000e0000 */
[----:B------:R-:W-:Y:S01]  /*5a40*/  UMOV UR14, UR4 ;  /* 0x00000004000e7c82 */ /* 0x000fe20008000000 */
[----:B------:R-:W1:Y:S01]  /*5a50*/  MUFU.EX2 R6, R6 ;  /* 0x0000000600067308 */ /* 0x000e620000000800 */
[C---:B--2---:R-:W-:Y:S01]  /*5a60*/  FMUL.FTZ R49, R10.reuse, R49 ;  /* 0x000000310a317220 */ /* 0x044fe20000410000 */
[----:B------:R-:W-:Y:S01]  /*5a70*/  F2FP.BF16.F32.PACK_AB R22, R10, R7 ;  /* 0x000000070a16723e */ /* 0x000fe200000010ff */
[----:B------:R-:W-:Y:S01]  /*5a80*/  UMOV UR10, UR5 ;  /* 0x00000005000a7c82 */ /* 0x000fe20008000000 */
[----:B------:R-:W-:Y:S01]  /*5a90*/  R2UR UR7, R5 ;  /* 0x00000000050772ca */ /* 0x000fe200000e0000 */
[----:B------:R-:W-:Y:S01]  /*5aa0*/  UMOV UR18, UR6 ;  /* 0x0000000600127c82 */ /* 0x000fe20008000000 */
[----:B------:R-:W-:-:S02]  /*5ab0*/  F2FP.BF16.F32.PACK_AB R48, R49, R48 ;  /* 0x000000303130723e */ /* 0x000fc400000010ff */
[----:B------:R-:W2:Y:S01]  /*5ac0*/  MUFU.EX2 R12, R12 ;  /* 0x0000000c000c7308 */ /* 0x000ea20000000800 */
[----:B0-----:R-:W-:Y:S01]  /*5ad0*/  FMUL.FTZ R50, R23, R50 ;  /* 0x0000003217327220 */ /* 0x001fe20000410000 */
[----:B------:R0:W-:Y:S06]  /*5ae0*/  STSM.16.M88.2 [R2+0x2c500], R8 ;  /* 0x02c5000802007844 */ /* 0x0001ec0000000100 */
[----:B------:R-:W4:Y:S01]  /*5af0*/  MUFU.EX2 R28, R28 ;  /* 0x0000001c001c7308 */ /* 0x000f220000000800 */
[----:B-1----:R-:W-:Y:S01]  /*5b00*/  FMUL.FTZ R10, R6, R31 ;  /* 0x0000001f060a7220 */ /* 0x002fe20000410000 */
[----:B------:R-:W-:-:S02]  /*5b10*/  F2FP.BF16.F32.PACK_AB R31, R42, R21 ;  /* 0x000000152a1f723e */ /* 0x000fc400000010ff */
[----:B0-----:R-:W-:-:S04]  /*5b20*/  SHF.R.U32.HI R8, RZ, 0x4, R216 ;  /* 0x00000004ff087819 */ /* 0x001fc800000116d8 */
[----:B------:R-:W0:Y:S01]  /*5b30*/  MUFU.EX2 R11, R11 ;  /* 0x0000000b000b7308 */ /* 0x000e220000000800 */
[----:B--2---:R-:W-:Y:S01]  /*5b40*/  FMUL.FTZ R33, R12, R33 ;  /* 0x000000210c217220 */ /* 0x004fe20000410000 */
[----:B------:R-:W-:-:S04]  /*5b50*/  LOP3.LUT R8, R8, 0x3fff, RZ, 0xc0, !PT ;  /* 0x00003fff08087812 */ /* 0x000fc800078ec0ff */
[C---:B------:R-:W-:Y:S01]  /*5b60*/  R2UR UR56, R8.reuse ;  /* 0x00000000083872ca */ /* 0x040fe200000e0000 */
[----:B------:R-:W-:Y:S01]  /*5b70*/  VIADD R5, R8, 0x80 ;  /* 0x0000008008057836 */ /* 0x000fe20000000000 */
[----:B------:R-:W1:Y:S01]  /*5b80*/  MUFU.EX2 R13, R13 ;  /* 0x0000000d000d7308 */ /* 0x000e620000000800 */
[C---:B----4-:R-:W-:Y:S01]  /*5b90*/  F2FP.BF16.F32.PACK_AB R23, R28.reuse, R23 ;  /* 0x000000171c17723e */ /* 0x050fe200000010ff */
[----:B------:R-:W-:Y:S02]  /*5ba0*/  FMUL.FTZ R51, R28, R51 ;  /* 0x000000331c337220 */ /* 0x000fe40000410000 */
[----:B------:R-:W-:Y:S01]  /*5bb0*/  R2UR UR48, R5 ;  /* 0x00000000053072ca */ /* 0x000fe200000e0000 */
[C---:B------:R-:W-:Y:S01]  /*5bc0*/  VIADD R5, R20.reuse, 0x90 ;  /* 0x0000009014057836 */ /* 0x040fe20000000000 */
[----:B------:R-:W-:Y:S01]  /*5bd0*/  STSM.16.M88.2 [R2+0x2cd00], R22 ;  /* 0x02cd001602007844 */ /* 0x000fe20000000100 */
[----:B------:R-:W-:Y:S01]  /*5be0*/  F2FP.BF16.F32.PACK_AB R49, R51, R50 ;  /* 0x000000323331723e */ /* 0x000fe200000010ff */
[----:B------:R-:W2:Y:S01]  /*5bf0*/  MUFU.EX2 R14, R14 ;  /* 0x0000000e000e7308 */ /* 0x000ea20000000800 */
[C---:B0-----:R-:W-:Y:S01]  /*5c00*/  F2FP.BF16.F32.PACK_AB R6, R11.reuse, R6 ;  /* 0x000000060b06723e */ /* 0x041fe200000010ff */
[----:B------:R-:W-:Y:S01]  /*5c10*/  FMUL.FTZ R43, R11, R32 ;  /* 0x000000200b2b7220 */ /* 0x000fe20000410000 */
[----:B------:R-:W-:Y:S01]  /*5c20*/  UMOV UR12, UR56 ;  /* 0x00000038000c7c82 */ /* 0x000fe20008000000 */
[----:B------:R-:W-:Y:S01]  /*5c30*/  UMOV UR8, UR56 ;  /* 0x0000003800087c82 */ /* 0x000fe20008000000 */
[----:B------:R-:W-:Y:S01]  /*5c40*/  UMOV UR16, UR56 ;  /* 0x0000003800107c82 */ /* 0x000fe20008000000 */
[----:B------:R-:W-:Y:S01]  /*5c50*/  R2UR UR4, R5 ;  /* 0x00000000050472ca */ /* 0x000fe200000e0000 */
[----:B------:R-:W-:Y:S01]  /*5c60*/  VIADD R5, R20, 0x190 ;  /* 0x0000019014057836 */ /* 0x000fe20000000000 */
[----:B------:R-:W0:Y:S01]  /*5c70*/  MUFU.EX2 R36, R36 ;  /* 0x0000002400247308 */ /* 0x000e220000000800 */
[C---:B-1----:R-:W-:Y:S01]  /*5c80*/  FMUL.FTZ R34, R13.reuse, R34 ;  /* 0x000000220d227220 */ /* 0x042fe20000410000 */
[----:B------:R-:W-:Y:S01]  /*5c90*/  F2FP.BF16.F32.PACK_AB R12, R13, R12 ;  /* 0x0000000c0d0c723e */ /* 0x000fe200000010ff */
[----:B------:R-:W-:Y:S01]  /*5ca0*/  UMOV UR52, UR48 ;  /* 0x0000003000347c82 */ /* 0x000fe20008000000 */
[----:B------:R-:W-:Y:S01]  /*5cb0*/  F2FP.BF16.F32.PACK_AB R10, R43, R10 ;  /* 0x0000000a2b0a723e */ /* 0x000fe200000010ff */
[----:B------:R-:W-:Y:S01]  /*5cc0*/  UMOV UR44, UR48 ;  /* 0x00000030002c7c82 */ /* 0x000fe20008000000 */
[----:B------:R-:W-:-:S02]  /*5cd0*/  F2FP.BF16.F32.PACK_AB R34, R34, R33 ;  /* 0x000000212222723e */ /* 0x000fc400000010ff */
[----:B------:R-:W1:Y:S01]  /*5ce0*/  MUFU.EX2 R37, R37 ;  /* 0x0000002500257308 */ /* 0x000e620000000800 */
[----:B--2---:R-:W-:Y:S01]  /*5cf0*/  FMUL.FTZ R29, R14, R29 ;  /* 0x0000001d0e1d7220 */ /* 0x004fe20000410000 */
[----:B------:R-:W-:Y:S01]  /*5d00*/  R2UR UR54, R5 ;  /* 0x00000000053672ca */ /* 0x000fe200000e0000 */
[----:B------:R-:W-:-:S05]  /*5d10*/  VIADD R5, R20, 0x210 ;  /* 0x0000021014057836 */ /* 0x000fca0000000000 */
[----:B------:R-:W2:Y:S01]  /*5d20*/  MUFU.EX2 R15, R15 ;  /* 0x0000000f000f7308 */ /* 0x000ea20000000800 */
[----:B0-----:R-:W-:Y:S01]  /*5d30*/  FMUL.FTZ R41, R36, R41 ;  /* 0x0000002924297220 */ /* 0x001fe20000410000 */
[----:B------:R-:W-:Y:S01]  /*5d40*/  R2UR UR46, R5 ;  /* 0x00000000052e72ca */ /* 0x000fe200000e0000 */
[----:B------:R-:W-:-:S05]  /*5d50*/  VIADD R5, R8, 0x100 ;  /* 0x0000010008057836 */ /* 0x000fca0000000000 */
[----:B------:R-:W0:Y:S01]  /*5d60*/  MUFU.EX2 R38, R38 ;  /* 0x0000002600267308 */ /* 0x000e220000000800 */
[C---:B-1----:R-:W-:Y:S01]  /*5d70*/  F2FP.BF16.F32.PACK_AB R7, R37.reuse, R36 ;  /* 0x000000242507723e */ /* 0x042fe200000010ff */
[----:B------:R-:W-:Y:S01]  /*5d80*/  FMUL.FTZ R40, R37, R40 ;  /* 0x0000002825287220 */ /* 0x000fe20000410000 */
[----:B------:R-:W-:Y:S01]  /*5d90*/  R2UR UR28, R5 ;  /* 0x00000000051c72ca */ /* 0x000fe200000e0000 */
[----:B------:R-:W-:Y:S02]  /*5da0*/  VIADD R5, R20, 0xa0 ;  /* 0x000000a014057836 */ /* 0x000fe40000000000 */
[----:B------:R1:W-:Y:S01]  /*5db0*/  STSM.16.M88.2 [R2+0x2d500], R6 ;  /* 0x02d5000602007844 */ /* 0x0003e20000000100 */
[----:B------:R-:W-:Y:S01]  /*5dc0*/  F2FP.BF16.F32.PACK_AB R11, R40, R41 ;  /* 0x00000029280b723e */ /* 0x000fe200000010ff */
[----:B------:R-:W4:Y:S01]  /*5dd0*/  MUFU.EX2 R27, R27 ;  /* 0x0000001b001b7308 */ /* 0x000f220000000800 */
[----:B--2---:R-:W-:Y:S01]  /*5de0*/  FMUL.FTZ R220, R15, R220 ;  /* 0x000000dc0fdc7220 */ /* 0x004fe20000410000 */
[----:B------:R-:W-:-:S02]  /*5df0*/  F2FP.BF16.F32.PACK_AB R14, R14, R15 ;  /* 0x0000000f0e0e723e */ /* 0x000fc400000010ff */
[----:B------:R-:W-:Y:S01]  /*5e00*/  R2UR UR42, R5 ;  /* 0x00000000052a72ca */ /* 0x000fe200000e0000 */
[----:B------:R-:W-:Y:S01]  /*5e10*/  VIADD R5, R20, 0x1a0 ;  /* 0x000001a014057836 */ /* 0x000fe20000000000 */
[----:B------:R-:W-:Y:S02]  /*5e20*/  F2FP.BF16.F32.PACK_AB R220, R29, R220 ;  /* 0x000000dc1ddc723e */ /* 0x000fe400000010ff */
[----:B------:R-:W2:Y:S01]  /*5e30*/  MUFU.EX2 R25, R25 ;  /* 0x0000001900197308 */ /* 0x000ea20000000800 */
[----:B0-----:R-:W-:Y:S01]  /*5e40*/  FMUL.FTZ R39, R38, R39 ;  /* 0x0000002726277220 */ /* 0x001fe20000410000 */
[C---:B-1----:R-:W-:Y:S01]  /*5e50*/  VIADD R6, R20.reuse, 0x10 ;  /* 0x0000001014067836 */ /* 0x042fe20000000000 */
[----:B------:R-:W-:Y:S01]  /*5e60*/  R2UR UR34, R5 ;  /* 0x00000000052272ca */ /* 0x000fe200000e0000 */
[----:B------:R-:W-:Y:S01]  /*5e70*/  VIADD R5, R20, 0x220 ;  /* 0x0000022014057836 */ /* 0x000fe20000000000 */
[----:B------:R-:W-:Y:S01]  /*5e80*/  UMOV UR40, UR28 ;  /* 0x0000001c00287c82 */ /* 0x000fe20008000000 */
[----:B------:R-:W-:Y:S01]  /*5e90*/  UMOV UR36, UR28 ;  /* 0x0000001c00247c82 */ /* 0x000fe20008000000 */
[----:B------:R-:W-:Y:S01]  /*5ea0*/  R2UR UR50, R6 ;  /* 0x00000000063272ca */ /* 0x000fe200000e0000 */
[----:B------:R-:W0:Y:S01]  /*5eb0*/  MUFU.EX2 R24, R24 ;  /* 0x0000001800187308 */ /* 0x000e220000000800 */
[C---:B----4-:R-:W-:Y:S01]  /*5ec0*/  F2FP.BF16.F32.PACK_AB R13, R27.reuse, R38 ;  /* 0x000000261b0d723e */ /* 0x050fe200000010ff */
[----:B------:R-:W-:Y:S01]  /*5ed0*/  FMUL.FTZ R28, R27, R219 ;  /* 0x000000db1b1c7220 */ /* 0x000fe20000410000 */
[----:B------:R-:W-:Y:S01]  /*5ee0*/  VIADD R6, R20, 0x110 ;  /* 0x0000011014067836 */ /* 0x000fe20000000000 */
[----:B------:R-:W-:Y:S01]  /*5ef0*/  R2UR UR26, R5 ;  /* 0x00000000051a72ca */ /* 0x000fe200000e0000 */
[----:B------:R-:W-:Y:S01]  /*5f00*/  UMOV UR32, UR28 ;  /* 0x0000001c00207c82 */ /* 0x000fe20008000000 */
[----:B------:R-:W-:Y:S01]  /*5f10*/  STSM.16.M88.2 [R2+0x2dd00], R12 ;  /* 0x02dd000c02007844 */ /* 0x000fe20000000100 */
[----:B------:R-:W-:Y:S01]  /*5f20*/  F2FP.BF16.F32.PACK_AB R35, R28, R39 ;  /* 0x000000271c23723e */ /* 0x000fe200000010ff */
[----:B------:R-:W-:Y:S01]  /*5f30*/  UMOV UR24, UR28 ;  /* 0x0000001c00187c82 */ /* 0x000fe20008000000 */
[----:B--2---:R-:W-:Y:S01]  /*5f40*/  FMUL.FTZ R222, R25, R222 ;  /* 0x000000de19de7220 */ /* 0x004fe20000410000 */
[----:B------:R-:W-:Y:S01]  /*5f50*/  R2UR UR5, R6 ;  /* 0x00000000060572ca */ /* 0x000fe200000e0000 */
[----:B------:R-:W-:-:S02]  /*5f60*/  VIADD R6, R20, 0x20 ;  /* 0x0000002014067836 */ /* 0x000fc40000000000 */
[----:B------:R-:W-:Y:S02]  /*5f70*/  IMAD R5, R4, 0x2800, R18 ;  /* 0x0000280004057824 */ /* 0x000fe400078e0212 */
[----:B------:R-:W-:Y:S01]  /*5f80*/  VIADD R7, R8, 0x180 ;  /* 0x0000018008077836 */ /* 0x000fe20000000000 */
[----:B------:R-:W-:Y:S01]  /*5f90*/  R2UR UR30, R6 ;  /* 0x00000000061e72ca */ /* 0x000fe200000e0000 */
[C---:B0-----:R-:W-:Y:S01]  /*5fa0*/  FMUL.FTZ R9, R24.reuse, R26 ;  /* 0x0000001a18097220 */ /* 0x041fe20000410000 */
[----:B------:R-:W-:Y:S01]  /*5fb0*/  F2FP.BF16.F32.PACK_AB R15, R24, R25 ;  /* 0x00000019180f723e */ /* 0x000fe200000010ff */
[----:B------:R-:W-:Y:S01]  /*5fc0*/  VIADD R6, R20, 0x120 ;  /* 0x0000012014067836 */ /* 0x000fe20000000000 */
[----:B------:R-:W-:Y:S02]  /*5fd0*/  SHF.R.U32.HI R5, RZ, 0x4, R5 ;  /* 0x00000004ff057819 */ /* 0x000fe40000011605 */
[----:B------:R-:W-:Y:S01]  /*5fe0*/  F2FP.BF16.F32.PACK_AB R221, R9, R222 ;  /* 0x000000de09dd723e */ /* 0x000fe200000010ff */
[----:B------:R-:W-:Y:S01]  /*5ff0*/  STSM.16.M88.2 [R2+0x2e500], R14 ;  /* 0x02e5000e02007844 */ /* 0x000fe20000000100 */
[----:B------:R-:W-:Y:S01]  /*6000*/  R2UR UR38, R6 ;  /* 0x00000000062672ca */ /* 0x000fe200000e0000 */
[----:B------:R-:W-:Y:S01]  /*6010*/  VIADD R6, R18, 0x2ed00 ;  /* 0x0002ed0012067836 */ /* 0x000fe20000000000 */
[----:B------:R-:W-:Y:S01]  /*6020*/  LOP3.LUT R5, R5, 0x3fff, RZ, 0xc0, !PT ;  /* 0x00003fff05057812 */ /* 0x000fe200078ec0ff */
[----:B------:R0:W-:Y:S06]  /*6030*/  MEMBAR.ALL.CTA ;  /* 0x0000000000007992 */ /* 0x0001ec0000008000 */
[----:B0-----:R-:W0:Y:S01]  /*6040*/  FENCE.VIEW.ASYNC.S ;  /* 0x00000000000073c6 */ /* 0x001e220000000000 */
[----:B------:R-:W-:-:S02]  /*6050*/  MOV R9, UR31 ;  /* 0x0000001f00097c02 */ /* 0x000fc40008000f00 */
[----:B------:R-:W-:Y:S02]  /*6060*/  SHF.R.U32.HI R6, RZ, 0x4, R6 ;  /* 0x00000004ff067819 */ /* 0x000fe40000011606 */
[----:B------:R-:W-:Y:S02]  /*6070*/  MOV R23, UR30 ;  /* 0x0000001e00177c02 */ /* 0x000fe40008000f00 */
[----:B------:R-:W-:-:S04]  /*6080*/  LOP3.LUT R22, R6, 0x3fff, RZ, 0xc0, !PT ;  /* 0x00003fff06167812 */ /* 0x000fc800078ec0ff */
[----:B------:R-:W-:Y:S01]  /*6090*/  LOP3.LUT R6, R22, 0x400000, RZ, 0xfc, !PT ;  /* 0x0040000016067812 */ /* 0x000fe200078efcff */
[----:B0-----:R-:W-:Y:S06]  /*60a0*/  BAR.SYNC.DEFER_BLOCKING 0x9, 0x100 ;  /* 0x0244000000007b1d */ /* 0x001fec0000010000 */
[----:B------:R-:W-:Y:S04]  /*60b0*/  STSM.16.M88.2 [R2+0x2ed00], R30 ;  /* 0x02ed001e02007844 */ /* 0x000fe80000000100 */
[----:B------:R-:W-:Y:S04]  /*60c0*/  STSM.16.M88.2 [R2+0x2f500], R48 ;  /* 0x02f5003002007844 */ /* 0x000fe80000000100 */
[----:B------:R0:W-:Y:S04]  /*60d0*/  STSM.16.M88.2 [R2+0x2fd00], R10 ;  /* 0x02fd000a02007844 */ /* 0x0001e80000000100 */
[----:B------:R1:W-:Y:S04]  /*60e0*/  STSM.16.M88.2 [R2+0x30500], R34 ;  /* 0x0305002202007844 */ /* 0x0003e80000000100 */
[----:B------:R-:W-:Y:S01]  /*60f0*/  STSM.16.M88.2 [R2+0x30d00], R220 ;  /* 0x030d00dc02007844 */ /* 0x000fe20000000100 */
[----:B------:R-:W-:Y:S01]  /*6100*/  WARPGROUP.ARRIVE ;  /* 0x00000000000079c5 */ /* 0x000fe20000000000 */
[----:B0-----:R-:W-:-:S02]  /*6110*/  VIADD R10, R20, 0x30 ;  /* 0x00000030140a7836 */ /* 0x001fc40000000000 */
[----:B------:R-:W-:-:S03]  /*6120*/  VIADD R11, R20, 0xb0 ;  /* 0x000000b0140b7836 */ /* 0x000fc60000000000 */
[----:B------:R-:W-:Y:S04]  /*6130*/  HGMMA.64x16x16.F32.BF16 R136, gdesc[UR56].tnspA.tnspB, R136 ;  /* 0x60200000388879f0 */ /* 0x000fe80008701888 */
[----:B------:R-:W-:Y:S01]  /*6140*/  HGMMA.64x16x16.F32.BF16 R152, gdesc[UR12].tnspA.tnspB, R152 ;  /* 0x602000000c9879f0 */ /* 0x000fe20008701898 */
[----:B------:R-:W-:Y:S01]  /*6150*/  R2UR UR22, R11 ;  /* 0x000000000b1672ca */ /* 0x000fe200000e0000 */
        /* <DEDUP_REMOVED lines=34> */
[----:B------:R-:W-:Y:S01]  /*6380*/  R2UR UR5, R5 ;  /* 0x00000000050572ca */ /* 0x000fe200000e0000 */
[----:B------:R-:W-:Y:S01]  /*6390*/  HGMMA.64x16x16.F32.BF16 R200, gdesc[UR44].tnspA.tnspB, R200 ;  /* 0x602000002cc879f0 */ /* 0x000fe200087018c8 */
[----:B------:R-:W-:Y:S01]  /*63a0*/  R2UR UR4, R6 ;  /* 0x00000000060472ca */ /* 0x000fe200000e0000 */
[----:B------:R-:W-:Y:S01]  /*63b0*/  UMOV UR44, UR12 ;  /* 0x0000000c002c7c82 */ /* 0x000fe20008000000 */
[----:B------:R-:W-:Y:S01]  /*63c0*/  UMOV UR45, UR13 ;  /* 0x0000000d002d7c82 */ /* 0x000fe20008000000 */
[----:B------:R-:W-:Y:S01]  /*63d0*/  UMOV UR49, UR7 ;  /* 0x0000000700317c82 */ /* 0x000fe20008000000 */
[----:B------:R-:W-:Y:S01]  /*63e0*/  UMOV UR7, 0x40 ;  /* 0x0000004000077882 */ /* 0x000fe20000000000 */
[----:B------:R-:W-:Y:S06]  /*63f0*/  HGMMA.64x16x16.F32.BF16 R136, gdesc[UR28].tnspA.tnspB, R136 ;  /* 0x602000001c8879f0 */ /* 0x000fec0008701888 */
        /* <DEDUP_REMOVED lines=42> */
[----:B------:R-:W-:-:S03]  /*66a0*/  UMOV UR21, UR9 ;  /* 0x0000000900157c82 */ /* 0x000fc60008000000 */
[----:B------:R-:W-:Y:S01]  /*66b0*/  HGMMA.64x16x16.F32.BF16 R168, gdesc[UR16].tnspA.tnspB, R168 ;  /* 0x6020000010a879f0 */ /* 0x000fe200087018a8 */
[----:B------:R-:W-:Y:S01]  /*66c0*/  VIADD R216, R216, 0xffff0000 ;  /* 0xffff0000d8d87836 */ /* 0x000fe20000000000 */
[----:B------:R-:W-:Y:S02]  /*66d0*/  UMOV UR17, UR9 ;  /* 0x0000000900117c82 */ /* 0x000fe40008000000 */
        /* <DEDUP_REMOVED lines=10> */
[----:B-1----:R-:W-:-:S06]  /*6780*/  WARPGROUP.ARRIVE ;  /* 0x00000000000079c5 */ /* 0x002fcc0000000000 */
        /* <DEDUP_REMOVED lines=39> */
[----:B---3--:R-:W-:Y:S01]  /*6a00*/  R2UR UR5, R224 ;  /* 0x00000000e00572ca */ /* 0x008fe200000e0000 */
[----:B------:R-:W-:Y:S01]  /*6a10*/  IMAD.U32 R7, RZ, RZ, UR31 ;  /* 0x0000001fff077e24 */ /* 0x000fe2000f8e00ff */
[----:B------:R-:W-:Y:S01]  /*6a20*/  R2UR UR4, R236 ;  /* 0x00000000ec0472ca */ /* 0x000fe200000e0000 */
[----:B------:R-:W-:Y:S01]  /*6a30*/  HGMMA.64x64x16.F32.BF16 R24, gdesc[UR28].tnspA, R24, gsb0 ;  /* 0x20e000001c1879f0 */ /* 0x000fe20008001818 */
[----:B------:R-:W-:Y:S01]  /*6a40*/  WARPGROUP.ARRIVE ;  /* 0x00000000000079c5 */ /* 0x000fe20000000000 */
[----:B------:R-:W-:Y:S01]  /*6a50*/  R2UR UR31, R9 ;  /* 0x00000000091f72ca */ /* 0x000fe200000e0000 */
[----:B------:R-:W-:Y:S01]  /*6a60*/  VIADD R9, R8, 0x480 ;  /* 0x0000048008097836 */ /* 0x000fe20000000000 */
[----:B------:R-:W-:Y:S01]  /*6a70*/  R2UR UR30, R23 ;  /* 0x00000000171e72ca */ /* 0x000fe200000e0000 */
[----:B------:R-:W-:-:S02]  /*6a80*/  UMOV UR29, 0x40000040 ;  /* 0x40000040001d7882 */ /* 0x000fc40000000000 */
        /* <DEDUP_REMOVED lines=221> */
.L_x_1184:
        /* <DEDUP_REMOVED lines=112> */
.L_x_1185:
        /* <DEDUP_REMOVED lines=94> */
.L_x_1173:
        /* <DEDUP_REMOVED lines=167> */
.L_x_1188:
        /* <DEDUP_REMOVED lines=59> */
.L_x_1190:
[----:B------:R-:W-:Y:S05]  /*9360*/  BSYNC B1 ;  /* 0x0000000000017941 */ /* 0x000fea0003800000 */
.L_x_1189:
        /* <DEDUP_REMOVED lines=16> */
.L_x_1192:
[----:B------:R-:W-:Y:S05]  /*9470*/  BSYNC B1 ;  /* 0x0000000000017941 */ /* 0x000fea0003800000 */
.L_x_1191:
        /* <DEDUP_REMOVED lines=19> */
.L_x_1194:
[----:B------:R-:W-:Y:S05]  /*95b0*/  BSYNC B1 ;  /* 0x0000000000017941 */ /* 0x000fea0003800000 */
.L_x_1193:
        /* <DEDUP_REMOVED lines=18> */
.L_x_1196:
[----:B------:R-:W-:Y:S05]  /*96e0*/  BSYNC B1 ;  /* 0x0000000000017941 */ /* 0x000fea0003800000 */
.L_x_1195:
        /* <DEDUP_REMOVED lines=19> */
.L_x_1198:
[----:B------:R-:W-:Y:S05]  /*9820*/  BSYNC B1 ;  /* 0x0000000000017941 */ /* 0x000fea0003800000 */
.L_x_1197:
        /* <DEDUP_REMOVED lines=19> */
.L_x_1200:
[----:B------:R-:W-:Y:S05]  /*9960*/  BSYNC B1 ;  /* 0x0000000000017941 */ /* 0x000fea0003800000 */
.L_x_1199:
        /* <DEDUP_REMOVED lines=20> */
.L_x_1202:
[----:B------:R-:W-:Y:S05]  /*9ab0*/  BSYNC B1 ;  /* 0x0000000000017941 */ /* 0x000fea0003800000 */
.L_x_1201:
        /* <DEDUP_REMOVED lines=20> */
.L_x_1204:
[----:B------:R-:W-:Y:S05]  /*9c00*/  BSYNC B1 ;  /* 0x0000000000017941 */ /* 0x000fea0003800000 */
.L_x_1203:
        /* <DEDUP_REMOVED lines=20> */
.L_x_1206:
[----:B------:R-:W-:Y:S05]  /*9d50*/  BSYNC B1 ;  /* 0x0000000000017941 */ /* 0x000fea0003800000 */
.L_x_1205:
        /* <DEDUP_REMOVED lines=23> */
.L_x_1208:
[----:B------:R-:W-:Y:S05]  /*9ed0*/  BSYNC B1 ;  /* 0x0000000000017941 */ /* 0x000fea0003800000 */
.L_x_1207:
        /* <DEDUP_REMOVED lines=44> */
.L_x_1210:
[----:B------:R-:W-:Y:S05]  /*a1a0*/  BSYNC B1 ;  /* 0x0000000000017941 */ /* 0x000fea0003800000 */
.L_x_1209:
        /* <DEDUP_REMOVED lines=18> */
.L_x_1212:
[----:B------:R-:W-:Y:S05]  /*a2d0*/  BSYNC B1 ;  /* 0x0000000000017941 */ /* 0x000fea0003800000 */
.L_x_1211:
        /* <DEDUP_REMOVED lines=18> */
.L_x_1214:
[----:B------:R-:W-:Y:S05]  /*a400*/  BSYNC B1 ;  /* 0x0000000000017941 */ /* 0x000fea0003800000 */
.L_x_1213:
        /* <DEDUP_REMOVED lines=18> */
.L_x_1216:
[----:B------:R-:W-:Y:S05]  /*a530*/  BSYNC B1 ;  /* 0x0000000000017941 */ /* 0x000fea0003800000 */
.L_x_1215:
        /* <DEDUP_REMOVED lines=16> */
.L_x_1218:
[----:B------:R-:W-:Y:S05]  /*a640*/  BSYNC B1 ;  /* 0x0000000000017941 */ /* 0x000fea0003800000 */
.L_x_1217:
        /* <DEDUP_REMOVED lines=16> */
.L_x_1220:
[----:B------:R-:W-:Y:S05]  /*a750*/  BSYNC B1 ;  /* 0x0000000000017941 */ /* 0x000fea0003800000 */
.L_x_1219:
        /* <DEDUP_REMOVED lines=16> */
.L_x_1222:
[----:B------:R-:W-:Y:S05]  /*a860*/  BSYNC B1 ;  /* 0x0000000000017941 */ /* 0x000fea0003800000 */
.L_x_1221:
        /* <DEDUP_REMOVED lines=16> */
.L_x_1224:
[----:B------:R-:W-:Y:S05]  /*a970*/  BSYNC B1 ;  /* 0x0000000000017941 */ /* 0x000fea0003800000 */
.L_x_1223:
        /* <DEDUP_REMOVED lines=16> */
.L_x_1226:
[----:B------:R-:W-:Y:S05]  /*aa80*/  BSYNC B1 ;  /* 0x0000000000017941 */ /* 0x000fea0003800000 */
.L_x_1225:
        /* <DEDUP_REMOVED lines=16> */
.L_x_1187:
        /* <DEDUP_REMOVED lines=32> */
.L_x_1227:
        /* <DEDUP_REMOVED lines=51> */
.L_x_1229:
[----:B------:R-:W-:Y:S05]  /*b0c0*/  BSYNC B1 ;  /* 0x0000000000017941 */ /* 0x000fea0003800000 */
.L_x_1228:
        /* <DEDUP_REMOVED lines=17> */
.L_x_1231:
[----:B------:R-:W-:Y:S05]  /*b1e0*/  BSYNC B1 ;  /* 0x0000000000017941 */ /* 0x000fea0003800000 */
.L_x_1230:
        /* <DEDUP_REMOVED lines=17> */
.L_x_1233:
[----:B------:R-:W-:Y:S05]  /*b300*/  BSYNC B1 ;  /* 0x0000000000017941 */ /* 0x000fea0003800000 */
.L_x_1232:
        /* <DEDUP_REMOVED lines=18> */
.L_x_1235:
[----:B------:R-:W-:Y:S05]  /*b430*/  BSYNC B1 ;  /* 0x0000000000017941 */ /* 0x000fea0003800000 */
.L_x_1234:
        /* <DEDUP_REMOVED lines=17> */
.L_x_1237:
[----:B------:R-:W-:Y:S05]  /*b550*/  BSYNC B1 ;  /* 0x0000000000017941 */ /* 0x000fea0003800000 */
.L_x_1236:
        /* <DEDUP_REMOVED lines=20> */
.L_x_1239:
[----:B------:R-:W-:Y:S05]  /*b6a0*/  BSYNC B1 ;  /* 0x0000000000017941 */ /* 0x000fea0003800000 */
.L_x_1238:
        /* <DEDUP_REMOVED lines=22> */
.L_x_1241:
[----:B------:R-:W-:Y:S05]  /*b810*/  BSYNC B1 ;  /* 0x0000000000017941 */ /* 0x000fea0003800000 */
.L_x_1240:
        /* <DEDUP_REMOVED lines=18> */
.L_x_1243:
[----:B------:R-:W-:Y:S05]  /*b940*/  BSYNC B1 ;  /* 0x0000000000017941 */ /* 0x000fea0003800000 */
.L_x_1242:
        /* <DEDUP_REMOVED lines=18> */
.L_x_1245:
[----:B------:R-:W-:Y:S05]  /*ba70*/  BSYNC B1 ;  /* 0x0000000000017941 */ /* 0x000fea0003800000 */
.L_x_1244:
        /* <DEDUP_REMOVED lines=18> */
.L_x_1247:
[----:B------:R-:W-:Y:S05]  /*bba0*/  BSYNC B1 ;  /* 0x0000000000017941 */ /* 0x000fea0003800000 */
.L_x_1246:
        /* <DEDUP_REMOVED lines=43> */
.L_x_1249:
[----:B------:R-:W-:Y:S05]  /*be60*/  BSYNC B1 ;  /* 0x0000000000017941 */ /* 0x000fea0003800000 */
.L_x_1248:
        /* <DEDUP_REMOVED lines=17> */
.L_x_1251:
[----:B------:R-:W-:Y:S05]  /*bf80*/  BSYNC B1 ;  /* 0x0000000000017941 */ /* 0x000fea0003800000 */
.L_x_1250:
        /* <DEDUP_REMOVED lines=17> */
.L_x_1253:
[----:B------:R-:W-:Y:S05]  /*c0a0*/  BSYNC B1 ;  /* 0x0000000000017941 */ /* 0x000fea0003800000 */
.L_x_1252:
        /* <DEDUP_REMOVED lines=17> */
.L_x_1255:
[----:B------:R-:W-:Y:S05]  /*c1c0*/  BSYNC B1 ;  /* 0x0000000000017941 */ /* 0x000fea0003800000 */
.L_x_1254:
        /* <DEDUP_REMOVED lines=16> */
.L_x_1257:
[----:B------:R-:W-:Y:S05]  /*c2d0*/  BSYNC B1 ;  /* 0x0000000000017941 */ /* 0x000fea0003800000 */
.L_x_1256:
        /* <DEDUP_REMOVED lines=16> */
.L_x_1259:
[----:B------:R-:W-:Y:S05]  /*c3e0*/  BSYNC B1 ;  /* 0x0000000000017941 */ /* 0x000fea0003800000 */
.L_x_1258:
        /* <DEDUP_REMOVED lines=16> */
.L_x_1261:
[----:B------:R-:W-:Y:S05]  /*c4f0*/  BSYNC B1 ;  /* 0x0000000000017941 */ /* 0x000fea0003800000 */
.L_x_1260:
        /* <DEDUP_REMOVED lines=16> */
.L_x_1263:
[----:B------:R-:W-:Y:S05]  /*c600*/  BSYNC B1 ;  /* 0x0000000000017941 */ /* 0x000fea0003800000 */
.L_x_1262:
        /* <DEDUP_REMOVED lines=16> */
.L_x_1265:
[----:B------:R-:W-:Y:S05]  /*c710*/  BSYNC B1 ;  /* 0x0000000000017941 */ /* 0x000fea0003800000 */
.L_x_1264:
        /* <DEDUP_REMOVED lines=16> */
.L_x_1164:
        /* <DEDUP_REMOVED lines=17> */
.L_x_1266:
        /* <DEDUP_REMOVED lines=11> */
.L_x_1268:
[----:B------:R-:W2:Y:S02]  /*c9e0*/  LDC R5, c[0x0][0x8bc] ;  /* 0x00022f00ff057b82 */ /* 0x000ea40000000800 */
.L_x_1267:
        /* <DEDUP_REMOVED lines=48> */
.L_x_1270:
        /* <DEDUP_REMOVED lines=40> */
.L_x_1286:
        /* <DEDUP_REMOVED lines=14> */
.L_x_1272:
        /* <DEDUP_REMOVED lines=147> */
.L_x_1278:
[----:B------:R-:W-:-:S04]  /*d980*/  SHF.L.U32 R9, R14, 0x1f, RZ ;  /* 0x0000001f0e097819 */ /* 0x000fc800000006ff */
[----:B0-----:R-:W0:Y:S02]  /*d990*/  SYNCS.PHASECHK.TRANS64.TRYWAIT P1, [R0+URZ+0x31638], R9 ;  /* 0x03163809000075a7 */ /* 0x001e24000802017f */
[----:B01---5:R-:W-:Y:S05]  /*d9a0*/  @!P1 BRA `(.L_x_1274) ;  /* 0x0000000c00dc9947 */ /* 0x023fea0003800000 */
.L_x_1287:
[----:B------:R-:W-:Y:S05]  /*d9b0*/  @P0 BRA `(.L_x_1275) ;  /* 0x0000000000140947 */ /* 0x000fea0003800000 */
[----:B------:R-:W-:Y:S01]  /*d9c0*/  ISETP.NE.AND P1, PT, R12, RZ, PT ;  /* 0x000000ff0c00720c */ /* 0x000fe20003f25270 */
[----:B0-----:R-:W-:-:S04]  /*d9d0*/  IMAD.MOV.U32 R9, RZ, RZ, 0x8100 ;  /* 0x00008100ff097424 */ /* 0x001fc800078e00ff */
[----:B------:R1:W-:Y:S08]  /*d9e0*/  SYNCS.ARRIVE.TRANS64 RZ, [R0+URZ+0x31630], R9 ;  /* 0x0316300900ff79a7 */ /* 0x0003f0000800003f */
[----:B------:R-:W-:Y:S05]  /*d9f0*/  @!P1 BRA `(.L_x_1275) ;  /* 0x0000000000049947 */ /* 0x000fea0003800000 */
[----:B------:R-:W-:Y:S01]  /*da00*/  BPT.TRAP 0x1 ;  /* 0x000000040000795c */ /* 0x000fe20000300000 */
.L_x_1275:
[----:B------:R2:W-:Y:S02]  /*da10*/  STL.64 [R1+0x8], R2 ;  /* 0x0000080201007387 */ /* 0x0005e40000100a00 */
[----:B--2---:R-:W0:Y:S02]  /*da20*/  LDC.64 R2, c[0x0][0x198] ;  /* 0x00006600ff027b82 */ /* 0x004e240000000a00 */
[----:B01----:R-:W-:-:S05]  /*da30*/  IMAD.MOV.U32 R9, RZ, RZ, R2 ;  /* 0x000000ffff097224 */ /* 0x003fca00078e0002 */
[----:B------:R-:W-:-:S04]  /*da40*/  IADD3 R11, P1, R9, 0x1f0, RZ ;  /* 0x000001f0090b7810 */ /* 0x000fc80007f3e0ff */
[----:B------:R-:W-:Y:S01]  /*da50*/  R2UR UR6, R11 ;  /* 0x000000000b0672ca */ /* 0x000fe200000e0000 */
[----:B------:R-:W-:Y:S02]  /*da60*/  IMAD.MOV.U32 R11, RZ, RZ, R3 ;  /* 0x000000ffff0b7224 */ /* 0x000fe400078e0003 */
[----:B------:R0:W5:Y:S01]  /*da70*/  LDL.LU.64 R2, [R1+0x8] ;  /* 0x0000080001027983 */ /* 0x0001620000300a00 */
        /* <DEDUP_REMOVED lines=47> */
.L_x_1289:
[----:B------:R-:W-:Y:S01]  /*dd70*/  LOP3.LUT R14, R14, 0x1, RZ, 0x3c, !PT ;  /* 0x000000010e0e7812 */ /* 0x000fe200078e3cff */
[----:B------:R-:W-:Y:S06]  /*dd80*/  @P2 BRA `(.L_x_1277) ;  /* 0x0000000000142947 */ /* 0x000fec0003800000 */
[----:B------:R-:W-:Y:S01]  /*dd90*/  ISETP.NE.AND P1, PT, R12, RZ, PT ;  /* 0x000000ff0c00720c */ /* 0x000fe20003f25270 */
[----:B0-----:R-:W-:-:S04]  /*dda0*/  IMAD.MOV.U32 R20, RZ, RZ, 0x8100 ;  /* 0x00008100ff147424 */ /* 0x001fc800078e00ff */
[----:B------:R1:W-:Y:S08]  /*ddb0*/  SYNCS.ARRIVE.TRANS64 RZ, [R19+URZ+0x31610], R20 ;  /* 0x0316101413ff79a7 */ /* 0x0003f0000800003f */
[----:B------:R-:W-:Y:S05]  /*ddc0*/  @!P1 BRA `(.L_x_1277) ;  /* 0x0000000000049947 */ /* 0x000fea0003800000 */
[----:B------:R-:W-:Y:S01]  /*ddd0*/  BPT.TRAP 0x1 ;  /* 0x000000040000795c */ /* 0x000fe20000300000 */
.L_x_1277:
        /* <DEDUP_REMOVED lines=54> */
.L_x_1273:
        /* <DEDUP_REMOVED lines=14> */
.L_x_1290:
        /* <DEDUP_REMOVED lines=8> */
.L_x_1280:
        /* <DEDUP_REMOVED lines=51> */
.L_x_1269:
[----:B------:R-:W-:Y:S05]  /*e5d0*/  WARPSYNC.ALL ;  /* 0x0000000000007948 */ /* 0x000fea0003800000 */
[----:B------:R-:W-:-:S13]  /*e5e0*/  ELECT P0, URZ, PT ;  /* 0x00000000003f782f */ /* 0x000fda0003800000 */
[----:B------:R-:W-:Y:S05]  /*e5f0*/  @!P0 BRA `(.L_x_1169) ;  /* 0x0000000000708947 */ /* 0x000fea0003800000 */
[----:B------:R-:W-:-:S04]  /*e600*/  LOP3.LUT R21, R21, 0x2, RZ, 0xfc, !PT ;  /* 0x0000000215157812 */ /* 0x000fc800078efcff */
[----:B------:R-:W-:-:S13]  /*e610*/  ISETP.NE.AND P1, PT, R21, 0x3, PT ;  /* 0x000000031500780c */ /* 0x000fda0003f25270 */
[----:B------:R-:W-:Y:S05]  /*e620*/  @!P1 BRA `(.L_x_1281) ;  /* 0x0000000000049947 */ /* 0x000fea0003800000 */
[----:B-1----:R-:W-:Y:S01]  /*e630*/  BPT.TRAP 0x1 ;  /* 0x000000040000795c */ /* 0x002fe20000300000 */
.L_x_1281:
        /* <DEDUP_REMOVED lines=8> */
.L_x_1291:
        /* <DEDUP_REMOVED lines=9> */
.L_x_1292:
[----:B------:R-:W-:Y:S05]  /*e750*/  @!P1 BRA `(.L_x_1284) ;  /* 0x0000000000049947 */ /* 0x000fea0003800000 */
[----:B-1----:R-:W-:Y:S01]  /*e760*/  BPT.TRAP 0x1 ;  /* 0x000000040000795c */ /* 0x002fe20000300000 */
.L_x_1284:
[----:B------:R-:W-:-:S07]  /*e770*/  SHF.L.U32 R4, R4, 0x1f, RZ ;  /* 0x0000001f04047819 */ /* 0x000fce00000006ff */
.L_x_1285:
[----:B--2---:R2:W3:Y:S02]  /*e780*/  SYNCS.PHASECHK.TRANS64.TRYWAIT P0, [R7+URZ+0x31638], R4 ;  /* 0x03163804070075a7 */ /* 0x0044e4000800017f */
[----:B---3--:R-:W-:Y:S05]  /*e790*/  @!P0 NANOSLEEP.SYNCS 0x989680 ;  /* 0x009896800000895d */ /* 0x008fea0003900000 */
[----:B------:R-:W3:Y:S02]  /*e7a0*/  @!P0 SYNCS.PHASECHK.TRANS64 P0, [R7+URZ+0x31638], R4 ;  /* 0x03163804070085a7 */ /* 0x000ee4000800007f */
[----:B---3--:R-:W-:Y:S05]  /*e7b0*/  @!P0 BRA `(.L_x_1285) ;  /* 0xfffffffc00f08947 */ /* 0x008fea000383ffff */
.L_x_1169:
[----:B-1----:R-:W-:Y:S05]  /*e7c0*/  BSYNC B0 ;  /* 0x0000000000007941 */ /* 0x002fea0003800000 */
.L_x_1163:
[----:B------:R-:W-:Y:S05]  /*e7d0*/  EXIT ;  /* 0x000000000000794d */ /* 0x000fea0003800000 */
.L_x_1175:
[----:B0-----:R0:W1:Y:S02]  /*e7e0*/  SYNCS.PHASECHK.TRANS64.TRYWAIT P0, [R18+URZ+0x31600], R13 ;  /* 0x0316000d120075a7 */ /* 0x001064000800017f */
[----:B-1----:R-:W-:Y:S05]  /*e7f0*/  @!P0 NANOSLEEP.SYNCS 0x989680 ;  /* 0x009896800000895d */ /* 0x002fea0003900000 */
[----:B------:R-:W1:Y:S02]  /*e800*/  @!P0 SYNCS.PHASECHK.TRANS64 P0, [R18+URZ+0x31600], R13 ;  /* 0x0316000d120085a7 */ /* 0x000e64000800007f */
[----:B-1----:R-:W-:Y:S05]  /*e810*/  @!P0 BRA `(.L_x_1175) ;  /* 0xfffffffc00f08947 */ /* 0x002fea000383ffff */
[----:B------:R-:W-:Y:S05]  /*e820*/  BRA `(.L_x_1174) ;  /* 0xffffff2800207947 */ /* 0x000fea000383ffff */
.L_x_1179:
[----:B-1----:R1:W2:Y:S02]  /*e830*/  SYNCS.PHASECHK.TRANS64.TRYWAIT P1, [R17+URZ+0x31610], R8 ;  /* 0x03161008110075a7 */ /* 0x0022a4000802017f */
[----:B--2---:R-:W-:Y:S05]  /*e840*/  @!P1 NANOSLEEP.SYNCS 0x989680 ;  /* 0x009896800000995d */ /* 0x004fea0003900000 */
[----:B------:R-:W2:Y:S02]  /*e850*/  @!P1 SYNCS.PHASECHK.TRANS64 P1, [R17+URZ+0x31610], R8 ;  /* 0x03161008110095a7 */ /* 0x000ea4000802007f */
[----:B--2---:R-:W-:Y:S05]  /*e860*/  @!P1 BRA `(.L_x_1179) ;  /* 0xfffffffc00f09947 */ /* 0x004fea000383ffff */
[----:B------:R-:W-:Y:S05]  /*e870*/  BRA `(.L_x_1178) ;  /* 0xffffff3000987947 */ /* 0x000fea000383ffff */
.L_x_1183:
[----:B---3--:R3:W4:Y:S02]  /*e880*/  SYNCS.PHASECHK.TRANS64.TRYWAIT P1, [R18+URZ+0x31630], R9 ;  /* 0x03163009120075a7 */ /* 0x008724000802017f */
[----:B----4-:R-:W-:Y:S05]  /*e890*/  @!P1 NANOSLEEP.SYNCS 0x989680 ;  /* 0x009896800000995d */ /* 0x010fea0003900000 */
[----:B------:R-:W4:Y:S02]  /*e8a0*/  @!P1 SYNCS.PHASECHK.TRANS64 P1, [R18+URZ+0x31630], R9 ;  /* 0x03163009120095a7 */ /* 0x000f24000802007f */
[----:B----4-:R-:W-:Y:S05]  /*e8b0*/  @!P1 BRA `(.L_x_1183) ;  /* 0xfffffffc00f09947 */ /* 0x010fea000383ffff */
[----:B------:R-:W-:Y:S05]  /*e8c0*/  BRA `(.L_x_1182) ;  /* 0xffffff4c00987947 */ /* 0x000fea000383ffff */
.L_x_1271:
[----:B0-----:R0:W1:Y:S02]  /*e8d0*/  SYNCS.PHASECHK.TRANS64.TRYWAIT P0, [R0+URZ+0x31620], R5 ;  /* 0x03162005000075a7 */ /* 0x001064000800017f */
[----:B-1----:R-:W-:Y:S05]  /*e8e0*/  @!P0 NANOSLEEP.SYNCS 0x989680 ;  /* 0x009896800000895d */ /* 0x002fea0003900000 */
[----:B------:R-:W1:Y:S02]  /*e8f0*/  @!P0 SYNCS.PHASECHK.TRANS64 P0, [R0+URZ+0x31620], R5 ;  /* 0x03162005000085a7 */ /* 0x000e64000800007f */
[----:B-1----:R-:W-:Y:S05]  /*e900*/  @!P0 BRA `(.L_x_1271) ;  /* 0xfffffffc00f08947 */ /* 0x002fea000383ffff */
[----:B------:R-:W-:Y:S05]  /*e910*/  BRA `(.L_x_1286) ;  /* 0xffffffe400947947 */ /* 0x000fea000383ffff */
.L_x_1274:
[----:B0-----:R0:W1:Y:S02]  /*e920*/  SYNCS.PHASECHK.TRANS64.TRYWAIT P1, [R0+URZ+0x31638], R9 ;  /* 0x03163809000075a7 */ /* 0x001064000802017f */
[----:B-1----:R-:W-:Y:S05]  /*e930*/  @!P1 NANOSLEEP.SYNCS 0x989680 ;  /* 0x009896800000995d */ /* 0x002fea0003900000 */
[----:B------:R-:W1:Y:S02]  /*e940*/  @!P1 SYNCS.PHASECHK.TRANS64 P1, [R0+URZ+0x31638], R9 ;  /* 0x03163809000095a7 */ /* 0x000e64000802007f */
[----:B-1----:R-:W-:Y:S05]  /*e950*/  @!P1 BRA `(.L_x_1274) ;  /* 0xfffffffc00f09947 */ /* 0x002fea000383ffff */
[----:B------:R-:W-:Y:S05]  /*e960*/  BRA `(.L_x_1287) ;  /* 0xfffffff000107947 */ /* 0x000fea000383ffff */
.L_x_1276:
[----:B------:R-:W-:-:S07]  /*e970*/  SHF.L.U32 R20, R6, 0x1f, RZ ;  /* 0x0000001f06147819 */ /* 0x000fce00000006ff */
.L_x_1288:
[----:B0-----:R0:W1:Y:S02]  /*e980*/  SYNCS.PHASECHK.TRANS64.TRYWAIT P1, [R19+URZ+0x31620], R20 ;  /* 0x03162014130075a7 */ /* 0x001064000802017f */
[----:B-1----:R-:W-:Y:S05]  /*e990*/  @!P1 NANOSLEEP.SYNCS 0x989680 ;  /* 0x009896800000995d */ /* 0x002fea0003900000 */
[----:B------:R-:W1:Y:S02]  /*e9a0*/  @!P1 SYNCS.PHASECHK.TRANS64 P1, [R19+URZ+0x31620], R20 ;  /* 0x03162014130095a7 */ /* 0x000e64000802007f */
[----:B-1----:R-:W-:Y:S05]  /*e9b0*/  @!P1 BRA `(.L_x_1288) ;  /* 0xfffffffc00f09947 */ /* 0x002fea000383ffff */
[----:B------:R-:W-:Y:S05]  /*e9c0*/  BRA `(.L_x_1289) ;  /* 0xfffffff000e87947 */ /* 0x000fea000383ffff */
.L_x_1279:
[----:B0-----:R0:W2:Y:S02]  /*e9d0*/  SYNCS.PHASECHK.TRANS64.TRYWAIT P1, [R0+URZ+0x31638], R7 ;  /* 0x03163807000075a7 */ /* 0x0010a4000802017f */
[----:B--2---:R-:W-:Y:S05]  /*e9e0*/  @!P1 NANOSLEEP.SYNCS 0x989680 ;  /* 0x009896800000995d */ /* 0x004fea0003900000 */
[----:B------:R-:W2:Y:S02]  /*e9f0*/  @!P1 SYNCS.PHASECHK.TRANS64 P1, [R0+URZ+0x31638], R7 ;  /* 0x03163807000095a7 */ /* 0x000ea4000802007f */
[----:B--2---:R-:W-:Y:S05]  /*ea00*/  @!P1 BRA `(.L_x_1279) ;  /* 0xfffffffc00f09947 */ /* 0x004fea000383ffff */
[----:B------:R-:W-:Y:S05]  /*ea10*/  BRA `(.L_x_1290) ;  /* 0xfffffff800007947 */ /* 0x000fea000383ffff */
.L_x_1282:
[----:B0-----:R0:W2:Y:S02]  /*ea20*/  SYNCS.PHASECHK.TRANS64.TRYWAIT P0, [R6+URZ], R3 ;  /* 0x00000003060075a7 */ /* 0x0010a4000800017f */
[----:B--2---:R-:W-:Y:S05]  /*ea30*/  @!P0 NANOSLEEP.SYNCS 0x989680 ;  /* 0x009896800000895d */ /* 0x004fea0003900000 */
[----:B------:R-:W2:Y:S02]  /*ea40*/  @!P0 SYNCS.PHASECHK.TRANS64 P0, [R6+URZ], R3 ;  /* 0x00000003060085a7 */ /* 0x000ea4000800007f */
[----:B--2---:R-:W-:Y:S05]  /*ea50*/  @!P0 BRA `(.L_x_1282) ;  /* 0xfffffffc00f08947 */ /* 0x004fea000383ffff */
[----:B------:R-:W-:Y:S05]  /*ea60*/  BRA `(.L_x_1291) ;  /* 0xfffffffc00147947 */ /* 0x000fea000383ffff */
.L_x_1283:
[----:B0-----:R0:W2:Y:S02]  /*ea70*/  SYNCS.PHASECHK.TRANS64.TRYWAIT P0, [R5+URZ], R0 ;  /* 0x00000000050075a7 */ /* 0x0010a4000800017f */
[----:B--2---:R-:W-:Y:S05]  /*ea80*/  @!P0 NANOSLEEP.SYNCS 0x989680 ;  /* 0x009896800000895d */ /* 0x004fea0003900000 */
[----:B------:R-:W2:Y:S02]  /*ea90*/  @!P0 SYNCS.PHASECHK.TRANS64 P0, [R5+URZ], R0 ;  /* 0x00000000050085a7 */ /* 0x000ea4000800007f */
[----:B--2---:R-:W-:Y:S05]  /*eaa0*/  @!P0 BRA `(.L_x_1283) ;  /* 0xfffffffc00f08947 */ /* 0x004fea000383ffff */
[----:B------:R-:W-:Y:S05]  /*eab0*/  BRA `(.L_x_1292) ;  /* 0xfffffffc00247947 */ /* 0x000fea000383ffff */
.L_x_1293:
        /* <DEDUP_REMOVED lines=12> */
.L_x_2211:


//--------------------- .text._ZN7cutlass13device_kernelIN5flash11enable_sm90INS1_16FlashAttnBwdSm90INS1_25CollectiveMainloopBwdSm90ILi2ELi1ELi1EN4cute5tupleIJNS5_1CILi1EEES8_S8_EEENS6_IJNS7_ILi64EEENS7_ILi80EEENS7_ILi256EEEEEENS_10bfloat16_tEfNS_4arch4Sm90ELb0ELb0ELb0ELb1ELb0ELb0ELb1ELb1ELi2ELi1ELi1ELi1ELb0EEENS1_24CollectiveEpilogueBwdGQAISD_fSG_Li256ELb1ELb0EEENS1_19SingleTileSchedulerILb1ELb0ELb0ELi80EEEEEEEEEvNT_6ParamsE --------------------------
	.section	.text._ZN7cutlass13device_kernelIN5flash11enable_sm90INS1_16FlashAttnBwdSm90INS1_25CollectiveMainloopBwdSm90ILi2ELi1ELi1EN4cute5tupleIJNS5_1CILi1EEES8_S8_EEENS6_IJNS7_ILi64EEENS7_ILi80EEENS7_ILi256EEEEEENS_10bfloat16_tEfNS_4arch4Sm90ELb0ELb0ELb0ELb1ELb0ELb0ELb1ELb1ELi2ELi1ELi1ELi1ELb0EEENS1_24CollectiveEpilogueBwdGQAISD_fSG_Li256ELb1ELb0EEENS1_19SingleTileSchedulerILb1ELb0ELb0ELi80EEEEEEEEEvNT_6ParamsE,"ax",@progbits
	.align	128
.text._ZN7cutlass13device_kernelIN5flash11enable_sm90INS1_16FlashAttnBwdSm90INS1_25CollectiveMainloopBwdSm90ILi2ELi1ELi1EN4cute5tupleIJNS5_1CILi1EEES8_S8_EEENS6_IJNS7_ILi64EEENS7_ILi80EEENS7_ILi256EEEEEENS_10bfloat16_tEfNS_4arch4Sm90ELb0ELb0ELb0ELb1ELb0ELb0ELb1ELb1ELi2ELi1ELi1ELi1ELb0EEENS1_24CollectiveEpilogueBwdGQAISD_fSG_Li256ELb1ELb0EEENS1_19SingleTileSchedulerILb1ELb0ELb0ELi80EEEEEEEEEvNT_6ParamsE:
        .type           _ZN7cutlass13device_kernelIN5flash11enable_sm90INS1_16FlashAttnBwdSm90INS1_25CollectiveMainloopBwdSm90ILi2ELi1ELi1EN4cute5tupleIJNS5_1CILi1EEES8_S8_EEENS6_IJNS7_ILi64EEENS7_ILi80EEENS7_ILi256EEEEEENS_10bfloat16_tEfNS_4arch4Sm90ELb0ELb0ELb0ELb1ELb0ELb0ELb1ELb1ELi2ELi1ELi1ELi1ELb0EEENS1_24CollectiveEpilogueBwdGQAISD_fSG_Li256ELb1ELb0EEENS1_19SingleTileSchedulerILb1ELb0ELb0ELi80EEEEEEEEEvNT_6ParamsE,@function
        .size           _ZN7cutlass13device_kernelIN5flash11enable_sm90INS1_16FlashAttnBwdSm90INS1_25CollectiveMainloopBwdSm90ILi2ELi1ELi1EN4cute5tupleIJNS5_1CILi1EEES8_S8_EEENS6_IJNS7_ILi64EEENS7_ILi80EEENS7_ILi256EEEEEENS_10bfloat16_tEfNS_4arch4Sm90ELb0ELb0ELb0ELb1ELb0ELb0ELb1ELb1ELi2ELi1ELi1ELi1ELb0EEENS1_24CollectiveEpilogueBwdGQAISD_fSG_Li256ELb1ELb0EEENS1_19SingleTileSchedulerILb1ELb0ELb0ELi80EEEEEEEEEvNT_6ParamsE,(.L_x_2212 - _ZN7cutlass13device_kernelIN5flash11enable_sm90INS1_16FlashAttnBwdSm90INS1_25CollectiveMainloopBwdSm90ILi2ELi1ELi1EN4cute5tupleIJNS5_1CILi1EEES8_S8_EEENS6_IJNS7_ILi64EEENS7_ILi80EEENS7_ILi256EEEEEENS_10bfloat16_tEfNS_4arch4Sm90ELb0ELb0ELb0ELb1ELb0ELb0ELb1ELb1ELi2ELi1ELi1ELi1ELb0EEENS1_24CollectiveEpilogueBwdGQAISD_fSG_Li256ELb1ELb0EEENS1_19SingleTileSchedulerILb1ELb0ELb0ELi80EEEEEEEEEvNT_6ParamsE)
        .other          _ZN7cutlass13device_kernelIN5flash11enable_sm90INS1_16FlashAttnBwdSm90INS1_25CollectiveMainloopBwdSm90ILi2ELi1ELi1EN4cute5tupleIJNS5_1CILi1EEES8_S8_EEENS6_IJNS7_ILi64EEENS7_ILi80EEENS7_ILi256EEEEEENS_10bfloat16_tEfNS_4arch4Sm90ELb0ELb0ELb0ELb1ELb0ELb0ELb1ELb1ELi2ELi1ELi1ELi1ELb0EEENS1_24CollectiveEpilogueBwdGQAISD_fSG_Li256ELb1ELb0EEENS1_19SingleTileSchedulerILb1ELb0ELb0ELi80EEEEEEEEEvNT_6ParamsE,@"STO_CUDA_ENTRY STV_DEFAULT"
_ZN7cutlass13device_kernelIN5flash11enable_sm90INS1_16FlashAttnBwdSm90INS1_25CollectiveMainloopBwdSm90ILi2ELi1ELi1EN4cute5tupleIJNS5_1CILi1EEES8_S8_EEENS6_IJNS7_ILi64EEENS7_ILi80EEENS7_ILi256EEEEEENS_10bfloat16_tEfNS_4arch4Sm90ELb0ELb0ELb0ELb1ELb0ELb0ELb1ELb1ELi2ELi1ELi1ELi1ELb0EEENS1_24CollectiveEpilogueBwdGQAISD_fSG_Li256ELb1ELb0EEENS1_19SingleTileSchedulerILb1ELb0ELb0ELi80EEEEEEEEEvNT_6ParamsE:
        /* <DEDUP_REMOVED lines=23> */
.L_x_1295:
[----:B------:R-:W-:Y:S05]  /*0170*/  BSYNC B0 ;  /* 0x0000000000007941 */ /* 0x000fea0003800000 */
.L_x_1294:
        /* <DEDUP_REMOVED lines=34> */
.L_x_1296:
        /* <DEDUP_REMOVED lines=20> */
.L_x_1297:
[----:B-1----:R-:W-:Y:S01]  /*04e0*/  ISETP.NE.AND P0, PT, R2, RZ, PT ;  /* 0x000000ff0200720c */ /* 0x002fe20003f05270 */
[----:B------:R-:W-:Y:S01]  /*04f0*/  IMAD.MOV.U32 R21, RZ, RZ, 0x1 ;  /* 0x00000001ff157424 */ /* 0x000fe200078e00ff */
[----:B------:R-:W-:Y:S01]  /*0500*/  NOP ;  /* 0x0000000000007918 */ /* 0x000fe20000000000 */
[----:B------:R-:W-:Y:S03]  /*0510*/  BSSY B0, `(.L_x_1298) ;  /* 0x0000a96000007945 */ /* 0x000fe60003800000 */
[----:B------:R-:W-:Y:S01]  /*0520*/  SEL R21, R21, 0x2, !P0 ;  /* 0x0000000215157807 */ /* 0x000fe20004000000 */
[----:B--23--:R-:W-:Y:S06]  /*0530*/  BAR.SYNC.DEFER_BLOCKING 0x0 ;  /* 0x0000000000007b1d */ /* 0x00cfec0000010000 */
[----:B------:R-:W-:Y:S05]  /*0540*/  @!P0 BRA `(.L_x_1299) ;  /* 0x0000008800608947 */ /* 0x000fea0003800000 */
.L_x_1300:
        /* <DEDUP_REMOVED lines=15> */
.L_x_1301:
        /* <DEDUP_REMOVED lines=11> */
.L_x_1303:
[----:B------:R-:W3:Y:S02]  /*06f0*/  LDC R0, c[0x0][0x8c4] ;  /* 0x00023100ff007b82 */ /* 0x000ee40000000800 */
.L_x_1302:
[----:B-12---:R-:W-:-:S05]  /*0700*/  IMAD R3, R11, 0x50, RZ ;  /* 0x000000500b037824 */ /* 0x006fca00078e02ff */
[----:B---3-5:R-:W-:-:S04]  /*0710*/  ISETP.GE.AND P0, PT, R3, R0, PT ;  /* 0x000000000300720c */ /* 0x028fc80003f06270 */
[----:B------:R-:W-:-:S04]  /*0720*/  SEL R10, R7, 0xffffffff, !P0 ;  /* 0xffffffff070a7807 */ /* 0x000fc80004000000 */
[----:B------:R-:W-:Y:S01]  /*0730*/  ISETP.GE.AND P0, PT, R10, RZ, PT ;  /* 0x000000ff0a00720c */ /* 0x000fe20003f06270 */
[----:B------:R1:W-:-:S12]  /*0740*/  STL [R1], R10 ;  /* 0x0000000a01007387 */ /* 0x0003d80000100800 */
        /* <DEDUP_REMOVED lines=33> */
.L_x_1305:
        /* <DEDUP_REMOVED lines=8> */
.L_x_1306:
        /* <DEDUP_REMOVED lines=10> */
.L_x_1307:
        /* <DEDUP_REMOVED lines=103> */
.L_x_1309:
[----:B------:R-:W2:Y:S01]  /*10f0*/  LDL R15, [R1] ;  /* 0x00000000010f7983 */ /* 0x000ea20000100800 */
[----:B------:R-:W4:Y:S01]  /*1100*/  S2UR UR4, SR_CTAID.Y ;  /* 0x00000000000479c3 */ /* 0x000f220000002600 */
[----:B------:R-:W-:Y:S01]  /*1110*/  LOP3.LUT R11, R9, 0xffffff0, RZ, 0xc0, !PT ;  /* 0x0ffffff0090b7812 */ /* 0x000fe200078ec0ff */
[----:B------:R-:W-:Y:S01]  /*1120*/  IMAD.MOV.U32 R228, RZ, RZ, RZ ;  /* 0x000000ffffe47224 */ /* 0x000fe200078e00ff */
[--C-:B------:R-:W-:Y:S01]  /*1130*/  SHF.R.S32.HI R9, RZ, 0x5, R8.reuse ;  /* 0x00000005ff097819 */ /* 0x100fe20000011408 */
[----:B------:R-:W-:Y:S01]  /*1140*/  IMAD.MOV.U32 R19, RZ, RZ, RZ ;  /* 0x000000ffff137224 */ /* 0x000fe200078e00ff */
[----:B------:R-:W-:Y:S01]  /*1150*/  LOP3.LUT R5, R6, 0xffffff80, RZ, 0xc0, !PT ;  /* 0xffffff8006057812 */ /* 0x000fe200078ec0ff */
[----:B------:R-:W-:Y:S01]  /*1160*/  IMAD.IADD R11, R4, 0x1, -R11 ;  /* 0x00000001040b7824 */ /* 0x000fe200078e0a0b */
[----:B------:R-:W-:Y:S01]  /*1170*/  SHF.R.S32.HI R8, RZ, 0x1f, R8 ;  /* 0x0000001fff087819 */ /* 0x000fe20000011408 */
[----:B------:R-:W5:Y:S01]  /*1180*/  LDC.64 R16, c[0x0][0x2d8] ;  /* 0x0000b600ff107b82 */ /* 0x000f620000000a00 */
        /* <DEDUP_REMOVED lines=16> */
[----:B----4-:R-:W-:Y:S01]  /*1290*/  USHF.R.S32.HI UR5, URZ, 0x1f, UR4 ;  /* 0x0000001f3f057899 */ /* 0x010fe20008011404 */
[----:B------:R-:W-:Y:S01]  /*12a0*/  IMAD.IADD R4, R7, 0x1, -R4 ;  /* 0x0000000107047824 */ /* 0x000fe200078e0a04 */
[--C-:B------:R-:W-:Y:S01]  /*12b0*/  SHF.R.S32.HI R7, RZ, 0x2, R0.reuse ;  /* 0x00000002ff077819 */ /* 0x100fe20000011400 */
[----:B------:R-:W-:Y:S01]  /*12c0*/  IMAD R11, R8, 0x10, R11 ;  /* 0x00000010080b7824 */ /* 0x000fe200078e020b */
[----:B------:R-:W-:Y:S01]  /*12d0*/  SHF.R.S32.HI R8, RZ, 0x1f, R0 ;  /* 0x0000001fff087819 */ /* 0x000fe20000011400 */
[----:B------:R-:W-:Y:S01]  /*12e0*/  IMAD R13, R13, -0x8, R10 ;  /* 0xfffffff80d0d7824 */ /* 0x000fe200078e020a */
[----:B------:R-:W-:Y:S01]  /*12f0*/  LOP3.LUT R0, R0, 0xfffffffc, RZ, 0xc0, !PT ;  /* 0xfffffffc00007812 */ /* 0x000fe200078ec0ff */
[----:B-----5:R-:W-:Y:S01]  /*1300*/  IMAD R10, R16, UR5, RZ ;  /* 0x00000005100a7c24 */ /* 0x020fe2000f8e02ff */
[----:B------:R-:W-:-:S02]  /*1310*/  IADD3 R2, P0, R9, R2, RZ ;  /* 0x0000000209027210 */ /* 0x000fc40007f1e0ff */
[----:B------:R-:W-:Y:S02]  /*1320*/  CS2R R210, SRZ ;  /* 0x0000000000d27805 */ /* 0x000fe4000001ff00 */
[----:B------:R-:W-:Y:S01]  /*1330*/  LEA.HI R6, R6, R5, RZ, 0x5 ;  /* 0x0000000506067211 */ /* 0x000fe200078f28ff */
[----:B------:R-:W-:Y:S01]  /*1340*/  IMAD.IADD R0, R5, 0x1, -R0 ;  /* 0x0000000105007824 */ /* 0x000fe200078e0a00 */
[----:B------:R-:W-:Y:S02]  /*1350*/  LEA.HI R8, R8, R7, RZ, 0x3 ;  /* 0x0000000708087211 */ /* 0x000fe400078f18ff */
[----:B------:R-:W-:Y:S02]  /*1360*/  CS2R R208, SRZ ;  /* 0x0000000000d07805 */ /* 0x000fe4000001ff00 */
[----:B------:R-:W-:Y:S01]  /*1370*/  LEA.HI.X.SX32 R3, R9, R3, 0x1, P0 ;  /* 0x0000000309037211 */ /* 0x000fe200000f0eff */
[----:B------:R-:W-:Y:S01]  /*1380*/  IMAD R9, R17, UR4, R10 ;  /* 0x0000000411097c24 */ /* 0x000fe2000f8e020a */
[----:B------:R-:W-:Y:S01]  /*1390*/  LOP3.LUT R8, R8, 0xfffffff8, RZ, 0xc0, !PT ;  /* 0xfffffff808087812 */ /* 0x000fe200078ec0ff */
[----:B------:R-:W-:Y:S01]  /*13a0*/  IMAD R0, R0, -0x2, R13 ;  /* 0xfffffffe00007824 */ /* 0x000fe200078e020d */
[----:B------:R-:W-:Y:S01]  /*13b0*/  SHF.R.S32.HI R6, RZ, 0x5, R6 ;  /* 0x00000005ff067819 */ /* 0x000fe20000011406 */
[----:B------:R-:W-:Y:S01]  /*13c0*/  IMAD.WIDE.U32 R2, R16, UR4, R2 ;  /* 0x0000000410027c25 */ /* 0x000fe2000f8e0002 */
[----:B------:R-:W-:Y:S01]  /*13d0*/  ULDC.64 UR4, c[0x0][0x2e0] ;  /* 0x0000b80000047ab9 */ /* 0x000fe20000000a00 */
[----:B------:R-:W-:-:S02]  /*13e0*/  LOP3.LUT R229, R21, 0x1, RZ, 0xfc, !PT ;  /* 0x0000000115e57812 */ /* 0x000fc400078efcff */
[----:B------:R-:W-:Y:S01]  /*13f0*/  CS2R R206, SRZ ;  /* 0x0000000000ce7805 */ /* 0x000fe2000001ff00 */
[----:B------:R-:W-:Y:S01]  /*1400*/  IMAD.IADD R7, R7, 0x1, -R8 ;  /* 0x0000000107077824 */ /* 0x000fe200078e0a08 */
[----:B------:R-:W-:Y:S01]  /*1410*/  CS2R R204, SRZ ;  /* 0x0000000000cc7805 */ /* 0x000fe2000001ff00 */
[----:B------:R-:W-:Y:S01]  /*1420*/  IMAD.IADD R3, R3, 0x1, R9 ;  /* 0x0000000103037824 */ /* 0x000fe200078e0209 */
[----:B------:R-:W-:Y:S01]  /*1430*/  CS2R R202, SRZ ;  /* 0x0000000000ca7805 */ /* 0x000fe2000001ff00 */
[----:B------:R-:W-:Y:S01]  /*1440*/  IMAD R232, R6, 0x10, R7 ;  /* 0x0000001006e87824 */ /* 0x000fe200078e0207 */
        /* <DEDUP_REMOVED lines=74> */
[----:B------:R-:W-:Y:S01]  /*18f0*/  SHF.R.S32.HI R234, RZ, 0x6, R12 ;  /* 0x00000006ffea7819 */ /* 0x000fe2000001140c */
[----:B------:R-:W-:Y:S01]  /*1900*/  ULDC UR60, c[0x0][0x744] ;  /* 0x0001d100003c7ab9 */ /* 0x000fe20000000800 */
[----:B--2---:R-:W-:-:S02]  /*1910*/  SHF.R.S32.HI R5, RZ, 0x1f, R15 ;  /* 0x0000001fff057819 */ /* 0x004fc4000001140f */
[----:B------:R-:W-:Y:S02]  /*1920*/  SEL R231, R15, RZ, !P1 ;  /* 0x000000ff0fe77207 */ /* 0x000fe40004800000 */
[----:B------:R-:W-:-:S05]  /*1930*/  SEL R5, R5, RZ, !P1 ;  /* 0x000000ff05057207 */ /* 0x000fca0004800000 */
[----:B------:R-:W-:Y:S02]  /*1940*/  IMAD R8, R5, UR4, RZ ;  /* 0x0000000405087c24 */ /* 0x000fe4000f8e02ff */
[----:B------:R-:W-:Y:S02]  /*1950*/  IMAD.SHL.U32 R5, R11, 0x8, RZ ;  /* 0x000000080b057824 */ /* 0x000fe400078e00ff */
[C---:B------:R-:W-:Y:S02]  /*1960*/  IMAD R233, R231.reuse, UR5, R8 ;  /* 0x00000005e7e97c24 */ /* 0x040fe4000f8e0208 */
[----:B------:R-:W-:Y:S01]  /*1970*/  IMAD.WIDE.U32 R230, R231, UR4, R2 ;  /* 0x00000004e7e67c25 */ /* 0x000fe2000f8e0002 */
[----:B------:R-:W-:-:S03]  /*1980*/  ULDC.64 UR4, c[0x0][0x2c0] ;  /* 0x0000b00000047ab9 */ /* 0x000fc60000000a00 */
[----:B------:R-:W-:Y:S02]  /*1990*/  IMAD.MOV.U32 R3, RZ, RZ, RZ ;  /* 0x000000ffff037224 */ /* 0x000fe400078e00ff */
[----:B------:R-:W-:Y:S02]  /*19a0*/  IMAD R2, R5, 0x2, R18 ;  /* 0x0000000205027824 */ /* 0x000fe400078e0212 */
[----:B------:R-:W-:Y:S02]  /*19b0*/  IMAD.IADD R233, R231, 0x1, R233 ;  /* 0x00000001e7e97824 */ /* 0x000fe400078e02e9 */
[----:B------:R-:W-:Y:S02]  /*19c0*/  IMAD.U32 R236, RZ, RZ, UR4 ;  /* 0x00000004ffec7e24 */ /* 0x000fe4000f8e00ff */
[----:B------:R-:W-:-:S07]  /*19d0*/  IMAD.U32 R235, RZ, RZ, UR5 ;  /* 0x00000005ffeb7e24 */ /* 0x000fce000f8e00ff */
.L_x_1321:
[----:B------:R-:W-:-:S13]  /*19e0*/  ISETP.NE.AND P0, PT, R229, 0x3, PT ;  /* 0x00000003e500780c */ /* 0x000fda0003f05270 */
[----:B-1----:R-:W-:Y:S05]  /*19f0*/  @!P0 BRA `(.L_x_1311) ;  /* 0x0000000000048947 */ /* 0x002fea0003800000 */
[----:B------:R-:W-:Y:S01]  /*1a00*/  BPT.TRAP 0x1 ;  /* 0x000000040000795c */ /* 0x000fe20000300000 */
.L_x_1311:
[----:B------:R-:W-:Y:S01]  /*1a10*/  IMAD R17, R3, 0x8, R18 ;  /* 0x0000000803117824 */ /* 0x000fe200078e0212 */
[----:B------:R-:W-:-:S04]  /*1a20*/  SHF.L.U32 R8, R228, 0x1f, RZ ;  /* 0x0000001fe4087819 */ /* 0x000fc800000006ff */
[----:B------:R1:W2:Y:S01]  /*1a30*/  SYNCS.PHASECHK.TRANS64.TRYWAIT P1, [R17+URZ+0x31810], R8 ;  /* 0x03181008110075a7 */ /* 0x0002a2000802017f */
[----:B------:R-:W-:Y:S05]  /*1a40*/  @!P0 BRA `(.L_x_1312) ;  /* 0x0000000000048947 */ /* 0x000fea0003800000 */
[----:B------:R-:W-:Y:S01]  /*1a50*/  BPT.TRAP 0x1 ;  /* 0x000000040000795c */ /* 0x000fe20000300000 */
.L_x_1312:
        /* <DEDUP_REMOVED lines=11> */
.L_x_1313:
        /* <DEDUP_REMOVED lines=438> */
.L_x_1315:
[----:B------:R-:W-:-:S04]  /*3670*/  SHF.L.U32 R9, R19, 0x1f, RZ ;  /* 0x0000001f13097819 */ /* 0x000fc800000006ff */
[----:B------:R1:W4:Y:S01]  /*3680*/  SYNCS.PHASECHK.TRANS64.TRYWAIT P1, [R18+URZ+0x31830], R9 ;  /* 0x03183009120075a7 */ /* 0x000322000802017f */
[----:B------:R-:W-:Y:S05]  /*3690*/  @!P0 BRA `(.L_x_1316) ;  /* 0x0000000000048947 */ /* 0x000fea0003800000 */
[----:B------:R-:W-:Y:S01]  /*36a0*/  BPT.TRAP 0x1 ;  /* 0x000000040000795c */ /* 0x000fe20000300000 */
.L_x_1316:
        /* <DEDUP_REMOVED lines=11> */
.L_x_1317:
        /* <DEDUP_REMOVED lines=467> */
[--C-:B--2---:R-:W-:Y:S01]  /*5490*/  FFMA.FTZ R10, R29, UR60, -R14.reuse ;  /* 0x0000003c1d0a7c23 */ /* 0x104fe2000801080e */
[----:B------:R-:W-:Y:S01]  /*54a0*/  FSEL R25, R25, -INF , P6 ;  /* 0xff80000019197808 */ /* 0x000fe20003000000 */
[----:B------:R-:W-:Y:S01]  /*54b0*/  VIADD R24, R18, 0x2c500 ;  /* 0x0002c50012187836 */ /* 0x000fe20000000000 */
[----:B------:R-:W1:Y:S01]  /*54c0*/  LDS R29, [R26+0x2c300] ;  /* 0x02c300001a1d7984 */ /* 0x000e620000000800 */
[C---:B------:R-:W-:Y:S01]  /*54d0*/  ISETP.GT.AND P5, PT, R0.reuse, 0x30, PT ;  /* 0x000000300000780c */ /* 0x040fe20003fa4270 */
[--C-:B------:R-:W-:Y:S01]  /*54e0*/  FFMA.FTZ R8, R7, UR60, -R14.reuse ;  /* 0x0000003c07087c23 */ /* 0x100fe2000801080e */
[----:B------:R-:W-:Y:S01]  /*54f0*/  FSEL R27, R27, -INF , P6 ;  /* 0xff8000001b1b7808 */ /* 0x000fe20003000000 */
[----:B------:R-:W2:Y:S01]  /*5500*/  LDS R26, [R26+0x2c320] ;  /* 0x02c320001a1a7984 */ /* 0x000ea20000000800 */
[----:B------:R-:W-:Y:S01]  /*5510*/  ISETP.GT.AND P6, PT, R0, 0x31, PT ;  /* 0x000000310000780c */ /* 0x000fe20003fc4270 */
[----:B------:R-:W-:Y:S01]  /*5520*/  FFMA.FTZ R9, R25, UR60, -R14 ;  /* 0x0000003c19097c23 */ /* 0x000fe2000801080e */
[----:B------:R-:W-:Y:S01]  /*5530*/  FSEL R13, R36, -INF , P5 ;  /* 0xff800000240d7808 */ /* 0x000fe20002800000 */
[--C-:B---3--:R-:W-:Y:S01]  /*5540*/  FFMA.FTZ R21, R21, UR60, -R20.reuse ;  /* 0x0000003c15157c23 */ /* 0x108fe20008010814 */
        /* <DEDUP_REMOVED lines=15> */
[----:B------:R-:W3:Y:S01]  /*5640*/  MUFU.EX2 R8, R8 ;  /* 0x0000000800087308 */ /* 0x000ee20000000800 */
        /* <DEDUP_REMOVED lines=22> */
[--C-:B-1----:R-:W-:Y:S01]  /*57b0*/  FADD.FTZ R35, R44, -R29.reuse ;  /* 0x8000001d2c237221 */ /* 0x102fe20000010000 */
[--C-:B------:R-:W-:Y:S01]  /*57c0*/  FADD.FTZ R30, R45, -R29.reuse ;  /* 0x8000001d2d1e7221 */ /* 0x100fe20000010000 */
[--C-:B--2---:R-:W-:Y:S01]  /*57d0*/  FADD.FTZ R47, R47, -R26.reuse ;  /* 0x8000001a2f2f7221 */ /* 0x104fe20000010000 */
        /* <DEDUP_REMOVED lines=9> */
[----:B------:R-:W1:Y:S01]  /*5870*/  MUFU.EX2 R22, R22 ;  /* 0x0000001600167308 */ /* 0x000e620000000800 */
[----:B---3--:R-:W-:Y:S01]  /*5880*/  FMUL.FTZ R35, R8, R35 ;  /* 0x0000002308237220 */ /* 0x008fe20000410000 */
[----:B------:R-:W-:Y:S01]  /*5890*/  FADD.FTZ R29, R221, -R29 ;  /* 0x8000001ddd1d7221 */ /* 0x000fe20000010000 */
[C---:B----4-:R-:W-:Y:S01]  /*58a0*/  FMUL.FTZ R30, R9.reuse, R30 ;  /* 0x0000001e091e7220 */ /* 0x050fe20000410000 */
[----:B------:R-:W-:Y:S01]  /*58b0*/  F2FP.BF16.F32.PACK_AB R8, R9, R8 ;  /* 0x000000080908723e */ /* 0x000fe200000010ff */
[----:B------:R-:W-:-:S02]  /*58c0*/  VIADD R39, R20, 0x80 ;  /* 0x0000008014277836 */ /* 0x000fc40000000000 */
[--C-:B------:R-:W-:Y:S01]  /*58d0*/  FADD.FTZ R46, R46, -R26.reuse ;  /* 0x8000001a2e2e7221 */ /* 0x100fe20000010000 */
[----:B------:R-:W-:Y:S01]  /*58e0*/  VIADD R40, R20, 0x180 ;  /* 0x0000018014287836 */ /* 0x000fe20000000000 */
[----:B------:R-:W2:Y:S01]  /*58f0*/  MUFU.EX2 R7, R7 ;  /* 0x0000000700077308 */ /* 0x000ea20000000800 */
[----:B------:R-:W-:Y:S01]  /*5900*/  IMAD R216, R4, 0x2000, R5 ;  /* 0x0000200004d87824 */ /* 0x000fe200078e0205 */
[----:B------:R-:W-:Y:S01]  /*5910*/  R2UR UR4, R39 ;  /* 0x00000000270472ca */ /* 0x000fe200000e0000 */
[----:B------:R-:W-:Y:S01]  /*5920*/  VIADD R39, R20, 0x100 ;  /* 0x0000010014277836 */ /* 0x000fe20000000000 */
[----:B------:R-:W-:Y:S01]  /*5930*/  R2UR UR6, R40 ;  /* 0x00000000280672ca */ /* 0x000fe200000e0000 */
[--C-:B------:R-:W-:Y:S01]  /*5940*/  FADD.FTZ R51, R51, -R26.reuse ;  /* 0x8000001a33337221 */ /* 0x100fe20000010000 */
[--C-:B------:R-:W-:Y:S01]  /*5950*/  FADD.FTZ R41, R54, -R26.reuse ;  /* 0x8000001a36297221 */ /* 0x100fe20000010000 */
[--C-:B------:R-:W-:Y:S01]  /*5960*/  FADD.FTZ R40, R55, -R26.reuse ;  /* 0x8000001a37287221 */ /* 0x100fe20000010000 */
[----:B------:R-:W3:Y:S01]  /*5970*/  MUFU.EX2 R10, R10 ;  /* 0x0000000a000a7308 */ /* 0x000ee20000000800 */
[C---:B-1----:R-:W-:Y:S01]  /*5980*/  F2FP.BF16.F32.PACK_AB R9, R22.reuse, R21 ;  /* 0x000000151609723e */ /* 0x042fe200000010ff */
[----:B------:R-:W-:Y:S01]  /*5990*/  BAR.SYNC.DEFER_BLOCKING 0x9, 0x100 ;  /* 0x0244000000007b1d */ /* 0x000fe20000010000 */
[----:B------:R-:W-:Y:S01]  /*59a0*/  FMUL.FTZ R42, R22, R47 ;  /* 0x0000002f162a7220 */ /* 0x000fe20000410000 */
[----:B------:R-:W-:Y:S01]  /*59b0*/  R2UR UR5, R39 ;  /* 0x00000000270572ca */ /* 0x000fe200000e0000 */
[--C-:B------:R-:W-:Y:S01]  /*59c0*/  FADD.FTZ R39, R218, -R26.reuse ;  /* 0x8000001ada277221 */ /* 0x100fe20000010000 */
[--C-:B------:R-:W-:Y:S01]  /*59d0*/  FADD.FTZ R219, R219, -R26.reuse ;  /* 0x8000001adbdb7221 */ /* 0x100fe20000010000 */
[----:B------:R-:W-:Y:S01]  /*59e0*/  FADD.FTZ R222, R222, -R26 ;  /* 0x8000001adede7221 */ /* 0x000fe20000010000 */
[----:B------:R-:W1:Y:S01]  /*59f0*/  MUFU.EX2 R23, R23 ;  /* 0x0000001700177308 */ /* 0x000e620000000800 */
[----:B--2---:R-:W-:Y:S01]  /*5a00*/  FMUL.FTZ R48, R7, R48 ;  /* 0x0000003007307220 */ /* 0x004fe20000410000 */
[----:B------:R-:W-:Y:S01]  /*5a10*/  SHF.R.U32.HI R217, RZ, 0x4, R216 ;  /* 0x00000004ffd97819 */ /* 0x000fe200000116d8 */
[----:B------:R-:W-:Y:S01]  /*5a20*/  FADD.FTZ R26, R223, -R26 ;  /* 0x8000001adf1a7221 */ /* 0x000fe20000010000 */
[----:B------:R-:W-:Y:S01]  /*5a30*/  FMUL.FTZ R21, R21, R46 ;  /* 0x0000002e15157220 */ /* 0x000fe20000410000 */
[----:B------:R-:W-:Y:S01]  /*5a40*/  F2FP.BF16.F32.PACK_AB R30, R30, R35 ;  /* 0x000000231e1e723e */ /* 0x000fe200000010ff */
[----:B------:R-:W-:Y:S01]  /*5a50*/  VIADD R5, R20, 0x200 ;  /* 0x0000020014057836 */ /* 0x000fe20000000000 */
[----:B------:R-:W-:Y:S01]  /*5a60*/  LOP3.LUT R217, R217, 0x3fff, RZ, 0xc0, !PT ;  /* 0x00003fffd9d97812 */ /* 0x000fe200078ec0ff */
[----:B------:R-:W2:Y:S01]  /*5a70*/  MUFU.EX2 R6, R6 ;  /* 0x0000000600067308 */ /* 0x000ea20000000800 */
[C---:B---3--:R-:W-:Y:S01]  /*5a80*/  FMUL.FTZ R49, R10.reuse, R49 ;  /* 0x000000310a317220 */ /* 0x048fe20000410000 */
[----:B------:R-:W-:Y:S01]  /*5a90*/  F2FP.BF16.F32.PACK_AB R22, R10, R7 ;  /* 0x000000070a16723e */ /* 0x000fe200000010ff */
[----:B------:R-:W-:Y:S01]  /*5aa0*/  UMOV UR14, UR4 ;  /* 0x00000004000e7c82 */ /* 0x000fe20008000000 */
[----:B------:R-:W-:Y:S01]  /*5ab0*/  R2UR UR56, R217 ;  /* 0x00000000d93872ca */ /* 0x000fe200000e0000 */
[----:B------:R-:W-:Y:S01]  /*5ac0*/  UMOV UR10, UR5 ;  /* 0x00000005000a7c82 */ /* 0x000fe20008000000 */
[----:B------:R-:W-:Y:S01]  /*5ad0*/  F2FP.BF16.F32.PACK_AB R48, R49, R48 ;  /* 0x000000303130723e */ /* 0x000fe200000010ff */
[----:B------:R-:W-:Y:S01]  /*5ae0*/  UMOV UR18, UR6 ;  /* 0x0000000600127c82 */ /* 0x000fe20008000000 */
[----:B------:R-:W3:Y:S01]  /*5af0*/  MUFU.EX2 R12, R12 ;  /* 0x0000000c000c7308 */ /* 0x000ee20000000800 */
[----:B-1----:R-:W-:Y:S01]  /*5b00*/  FMUL.FTZ R50, R23, R50 ;  /* 0x0000003217327220 */ /* 0x002fe20000410000 */
[----:B------:R-:W-:Y:S01]  /*5b10*/  STSM.16.M88.2 [R2+0x2c500], R8 ;  /* 0x02c5000802007844 */ /* 0x000fe20000000100 */
[----:B------:R-:W-:-:S02]  /*5b20*/  R2UR UR58, R20 ;  /* 0x00000000143a72ca */ /* 0x000fc400000e0000 */
[----:B------:R-:W-:Y:S01]  /*5b30*/  R2UR UR7, R5 ;  /* 0x00000000050772ca */ /* 0x000fe200000e0000 */
[----:B------:R-:W-:Y:S02]  /*5b40*/  VIADD R5, R217, 0x80 ;  /* 0x00000080d9057836 */ /* 0x000fe40000000000 */
[----:B------:R-:W1:Y:S01]  /*5b50*/  MUFU.EX2 R28, R28 ;  /* 0x0000001c001c7308 */ /* 0x000e620000000800 */
[----:B--2---:R-:W-:Y:S01]  /*5b60*/  FMUL.FTZ R10, R6, R31 ;  /* 0x0000001f060a7220 */ /* 0x004fe20000410000 */
[----:B------:R-:W-:Y:S01]  /*5b70*/  F2FP.BF16.F32.PACK_AB R31, R42, R21 ;  /* 0x000000152a1f723e */ /* 0x000fe200000010ff */
[----:B------:R-:W-:Y:S01]  /*5b80*/  UMOV UR12, UR56 ;  /* 0x00000038000c7c82 */ /* 0x000fe20008000000 */
[----:B------:R-:W-:Y:S01]  /*5b90*/  UMOV UR8, UR56 ;  /* 0x0000003800087c82 */ /* 0x000fe20008000000 */
[----:B------:R-:W-:Y:S01]  /*5ba0*/  UMOV UR16, UR56 ;  /* 0x0000003800107c82 */ /* 0x000fe20008000000 */
[----:B------:R-:W-:Y:S01]  /*5bb0*/  R2UR UR48, R5 ;  /* 0x00000000053072ca */ /* 0x000fe200000e0000 */
[----:B------:R-:W-:Y:S01]  /*5bc0*/  VIADD R5, R20, 0x90 ;  /* 0x0000009014057836 */ /* 0x000fe20000000000 */
[----:B------:R-:W2:Y:S01]  /*5bd0*/  MUFU.EX2 R11, R11 ;  /* 0x0000000b000b7308 */ /* 0x000ea20000000800 */
[----:B---3--:R-:W-:-:S03]  /*5be0*/  FMUL.FTZ R33, R12, R33 ;  /* 0x000000210c217220 */ /* 0x008fc60000410000 */
[----:B------:R-:W-:Y:S01]  /*5bf0*/  R2UR UR4, R5 ;  /* 0x00000000050472ca */ /* 0x000fe200000e0000 */
[----:B------:R-:W-:-:S03]  /*5c00*/  VIADD R5, R20, 0x190 ;  /* 0x0000019014057836 */ /* 0x000fc60000000000 */
[----:B------:R-:W3:Y:S01]  /*5c10*/  MUFU.EX2 R13, R13 ;  /* 0x0000000d000d7308 */ /* 0x000ee20000000800 */
[C---:B-1----:R-:W-:Y:S01]  /*5c20*/  F2FP.BF16.F32.PACK_AB R23, R28.reuse, R23 ;  /* 0x000000171c17723e */ /* 0x042fe200000010ff */
[----:B------:R-:W-:Y:S01]  /*5c30*/  FMUL.FTZ R51, R28, R51 ;  /* 0x000000331c337220 */ /* 0x000fe20000410000 */
[----:B------:R-:W-:Y:S01]  /*5c40*/  R2UR UR54, R5 ;  /* 0x00000000053672ca */ /* 0x000fe200000e0000 */
[----:B------:R-:W-:Y:S01]  /*5c50*/  VIADD R5, R20, 0x210 ;  /* 0x0000021014057836 */ /* 0x000fe20000000000 */
[----:B------:R-:W-:Y:S01]  /*5c60*/  UMOV UR52, UR48 ;  /* 0x0000003000347c82 */ /* 0x000fe20008000000 */
[----:B------:R1:W-:Y:S01]  /*5c70*/  STSM.16.M88.2 [R2+0x2cd00], R22 ;  /* 0x02cd001602007844 */ /* 0x0003e20000000100 */
[----:B------:R-:W-:Y:S01]  /*5c80*/  F2FP.BF16.F32.PACK_AB R49, R51, R50 ;  /* 0x000000323331723e */ /* 0x000fe200000010ff */
[----:B------:R-:W4:Y:S01]  /*5c90*/  MUFU.EX2 R14, R14 ;  /* 0x0000000e000e7308 */ /* 0x000f220000000800 */
[C---:B--2---:R-:W-:Y:S01]  /*5ca0*/  F2FP.BF16.F32.PACK_AB R6, R11.reuse, R6 ;  /* 0x000000060b06723e */ /* 0x044fe200000010ff */
[----:B------:R-:W-:Y:S01]  /*5cb0*/  FMUL.FTZ R43, R11, R32 ;  /* 0x000000200b2b7220 */ /* 0x000fe20000410000 */
[----:B------:R-:W-:Y:S01]  /*5cc0*/  R2UR UR46, R5 ;  /* 0x00000000052e72ca */ /* 0x000fe200000e0000 */
[----:B------:R-:W-:Y:S01]  /*5cd0*/  UMOV UR44, UR48 ;  /* 0x00000030002c7c82 */ /* 0x000fe20008000000 */
[----:B------:R-:W-:-:S02]  /*5ce0*/  VIADD R5, R217, 0x100 ;  /* 0x00000100d9057836 */ /* 0x000fc40000000000 */
[----:B------:R-:W-:Y:S01]  /*5cf0*/  F2FP.BF16.F32.PACK_AB R10, R43, R10 ;  /* 0x0000000a2b0a723e */ /* 0x000fe200000010ff */
[----:B------:R-:W2:Y:S01]  /*5d00*/  MUFU.EX2 R36, R36 ;  /* 0x0000002400247308 */ /* 0x000ea20000000800 */
[C---:B---3--:R-:W-:Y:S01]  /*5d10*/  FMUL.FTZ R34, R13.reuse, R34 ;  /* 0x000000220d227220 */ /* 0x048fe20000410000 */
[----:B------:R-:W-:Y:S02]  /*5d20*/  F2FP.BF16.F32.PACK_AB R12, R13, R12 ;  /* 0x0000000c0d0c723e */ /* 0x000fe400000010ff */
[----:B------:R-:W-:Y:S01]  /*5d30*/  R2UR UR28, R5 ;  /* 0x00000000051c72ca */ /* 0x000fe200000e0000 */
[----:B------:R-:W-:Y:S01]  /*5d40*/  VIADD R5, R20, 0xa0 ;  /* 0x000000a014057836 */ /* 0x000fe20000000000 */
[----:B------:R-:W-:Y:S02]  /*5d50*/  F2FP.BF16.F32.PACK_AB R34, R34, R33 ;  /* 0x000000212222723e */ /* 0x000fe400000010ff */
[----:B------:R-:W3:Y:S01]  /*5d60*/  MUFU.EX2 R37, R37 ;  /* 0x0000002500257308 */ /* 0x000ee20000000800 */
[----:B----4-:R-:W-:Y:S01]  /*5d70*/  FMUL.FTZ R29, R14, R29 ;  /* 0x0000001d0e1d7220 */ /* 0x010fe20000410000 */
[----:B------:R-:W-:Y:S01]  /*5d80*/  R2UR UR42, R5 ;  /* 0x00000000052a72ca */ /* 0x000fe200000e0000 */
[----:B------:R-:W-:Y:S01]  /*5d90*/  VIADD R5, R20, 0x1a0 ;  /* 0x000001a014057836 */ /* 0x000fe20000000000 */
[----:B-1----:R-:W-:-:S04]  /*5da0*/  MOV R23, UR31 ;  /* 0x0000001f00177c02 */ /* 0x002fc80008000f00 */
[----:B------:R-:W1:Y:S01]  /*5db0*/  MUFU.EX2 R15, R15 ;  /* 0x0000000f000f7308 */ /* 0x000e620000000800 */
[----:B--2---:R-:W-:Y:S01]  /*5dc0*/  FMUL.FTZ R41, R36, R41 ;  /* 0x0000002924297220 */ /* 0x004fe20000410000 */
[----:B------:R-:W-:Y:S01]  /*5dd0*/  R2UR UR34, R5 ;  /* 0x00000000052272ca */ /* 0x000fe200000e0000 */
[----:B------:R-:W-:Y:S01]  /*5de0*/  VIADD R5, R20, 0x220 ;  /* 0x0000022014057836 */ /* 0x000fe20000000000 */
[----:B------:R-:W-:Y:S01]  /*5df0*/  UMOV UR40, UR28 ;  /* 0x0000001c00287c82 */ /* 0x000fe20008000000 */
[----:B------:R-:W-:Y:S01]  /*5e00*/  UMOV UR36, UR28 ;  /* 0x0000001c00247c82 */ /* 0x000fe20008000000 */
[----:B------:R-:W-:Y:S01]  /*5e10*/  UMOV UR32, UR28 ;  /* 0x0000001c00207c82 */ /* 0x000fe20008000000 */
[----:B------:R-:W-:Y:S01]  /*5e20*/  UMOV UR24, UR28 ;  /* 0x0000001c00187c82 */ /* 0x000fe20008000000 */
[----:B------:R-:W2:Y:S01]  /*5e30*/  MUFU.EX2 R38, R38 ;  /* 0x0000002600267308 */ /* 0x000ea20000000800 */
[C---:B---3--:R-:W-:Y:S01]  /*5e40*/  F2FP.BF16.F32.PACK_AB R7, R37.reuse, R36 ;  /* 0x000000242507723e */ /* 0x048fe200000010ff */
[----:B------:R-:W-:Y:S01]  /*5e50*/  FMUL.FTZ R40, R37, R40 ;  /* 0x0000002825287220 */ /* 0x000fe20000410000 */
[----:B------:R-:W-:Y:S01]  /*5e60*/  R2UR UR26, R5 ;  /* 0x00000000051a72ca */ /* 0x000fe200000e0000 */
[----:B------:R-:W-:-:S02]  /*5e70*/  IMAD R5, R4, 0x2800, R18 ;  /* 0x0000280004057824 */ /* 0x000fc400078e0212 */
[----:B------:R3:W-:Y:S01]  /*5e80*/  STSM.16.M88.2 [R2+0x2d500], R6 ;  /* 0x02d5000602007844 */ /* 0x0007e20000000100 */
[----:B------:R-:W-:Y:S01]  /*5e90*/  F2FP.BF16.F32.PACK_AB R11, R40, R41 ;  /* 0x00000029280b723e */ /* 0x000fe200000010ff */
[----:B------:R-:W4:Y:S01]  /*5ea0*/  MUFU.EX2 R27, R27 ;  /* 0x0000001b001b7308 */ /* 0x000f220000000800 */
[----:B-1----:R-:W-:Y:S01]  /*5eb0*/  FMUL.FTZ R220, R15, R220 ;  /* 0x000000dc0fdc7220 */ /* 0x002fe20000410000 */
[----:B------:R-:W-:Y:S02]  /*5ec0*/  F2FP.BF16.F32.PACK_AB R14, R14, R15 ;  /* 0x0000000f0e0e723e */ /* 0x000fe400000010ff */
[----:B------:R-:W-:-:S04]  /*5ed0*/  SHF.R.U32.HI R5, RZ, 0x4, R5 ;  /* 0x00000004ff057819 */ /* 0x000fc80000011605 */
[----:B------:R-:W1:Y:S01]  /*5ee0*/  MUFU.EX2 R25, R25 ;  /* 0x0000001900197308 */ /* 0x000e620000000800 */
[----:B--2---:R-:W-:Y:S01]  /*5ef0*/  FMUL.FTZ R39, R38, R39 ;  /* 0x0000002726277220 */ /* 0x004fe20000410000 */
[----:B---3--:R-:W-:Y:S01]  /*5f00*/  VIADD R6, R20, 0x10 ;  /* 0x0000001014067836 */ /* 0x008fe20000000000 */
[----:B------:R-:W-:-:S04]  /*5f10*/  LOP3.LUT R5, R5, 0x3fff, RZ, 0xc0, !PT ;  /* 0x00003fff05057812 */ /* 0x000fc800078ec0ff */
[----:B------:R-:W-:Y:S01]  /*5f20*/  R2UR UR50, R6 ;  /* 0x00000000063272ca */ /* 0x000fe200000e0000 */
[----:B------:R-:W2:Y:S01]  /*5f30*/  MUFU.EX2 R24, R24 ;  /* 0x0000001800187308 */ /* 0x000ea20000000800 */
[C---:B----4-:R-:W-:Y:S01]  /*5f40*/  F2FP.BF16.F32.PACK_AB R13, R27.reuse, R38 ;  /* 0x000000261b0d723e */ /* 0x050fe200000010ff */
[----:B------:R-:W-:Y:S01]  /*5f50*/  FMUL.FTZ R8, R27, R219 ;  /* 0x000000db1b087220 */ /* 0x000fe20000410000 */
[----:B------:R-:W-:-:S03]  /*5f60*/  VIADD R6, R20, 0x110 ;  /* 0x0000011014067836 */ /* 0x000fc60000000000 */
[----:B------:R-:W-:Y:S01]  /*5f70*/  STSM.16.M88.2 [R2+0x2dd00], R12 ;  /* 0x02dd000c02007844 */ /* 0x000fe20000000100 */
[----:B------:R-:W-:Y:S01]  /*5f80*/  F2FP.BF16.F32.PACK_AB R35, R8, R39 ;  /* 0x000000270823723e */ /* 0x000fe200000010ff */
[----:B-1----:R-:W-:Y:S01]  /*5f90*/  FMUL.FTZ R222, R25, R222 ;  /* 0x000000de19de7220 */ /* 0x002fe20000410000 */
[----:B------:R-:W-:Y:S02]  /*5fa0*/  F2FP.BF16.F32.PACK_AB R8, R29, R220 ;  /* 0x000000dc1d08723e */ /* 0x000fe400000010ff */
[----:B------:R-:W-:Y:S01]  /*5fb0*/  R2UR UR5, R6 ;  /* 0x00000000060572ca */ /* 0x000fe200000e0000 */
[----:B------:R-:W-:Y:S01]  /*5fc0*/  VIADD R6, R20, 0x20 ;  /* 0x0000002014067836 */ /* 0x000fe20000000000 */
[C---:B--2---:R-:W-:Y:S01]  /*5fd0*/  F2FP.BF16.F32.PACK_AB R15, R24.reuse, R25 ;  /* 0x00000019180f723e */ /* 0x044fe200000010ff */
[----:B------:R-:W-:-:S03]  /*5fe0*/  FMUL.FTZ R9, R24, R26 ;  /* 0x0000001a18097220 */ /* 0x000fc60000410000 */
[----:B------:R-:W-:Y:S01]  /*5ff0*/  R2UR UR30, R6 ;  /* 0x00000000061e72ca */ /* 0x000fe200000e0000 */
[----:B------:R-:W-:Y:S01]  /*6000*/  VIADD R6, R20, 0x120 ;  /* 0x0000012014067836 */ /* 0x000fe20000000000 */
[----:B------:R-:W-:Y:S01]  /*6010*/  STSM.16.M88.2 [R2+0x2e500], R14 ;  /* 0x02e5000e02007844 */ /* 0x000fe20000000100 */
[----:B------:R-:W-:-:S03]  /*6020*/  F2FP.BF16.F32.PACK_AB R9, R9, R222 ;  /* 0x000000de0909723e */ /* 0x000fc600000010ff */
[----:B------:R-:W-:Y:S01]  /*6030*/  R2UR UR38, R6 ;  /* 0x00000000062672ca */ /* 0x000fe200000e0000 */
[----:B------:R1:W-:Y:S06]  /*6040*/  MEMBAR.ALL.CTA ;  /* 0x0000000000007992 */ /* 0x0003ec0000008000 */
[----:B-1----:R-:W1:Y:S01]  /*6050*/  FENCE.VIEW.ASYNC.S ;  /* 0x00000000000073c6 */ /* 0x002e620000000000 */
[----:B------:R-:W-:-:S05]  /*6060*/  VIADD R6, R18, 0x2ed00 ;  /* 0x0002ed0012067836 */ /* 0x000fca0000000000 */
[----:B------:R-:W-:Y:S02]  /*6070*/  SHF.R.U32.HI R6, RZ, 0x4, R6 ;  /* 0x00000004ff067819 */ /* 0x000fe40000011606 */
[----:B------:R-:W-:Y:S02]  /*6080*/  MOV R7, UR30 ;  /* 0x0000001e00077c02 */ /* 0x000fe40008000f00 */
[----:B------:R-:W-:-:S04]  /*6090*/  LOP3.LUT R22, R6, 0x3fff, RZ, 0xc0, !PT ;  /* 0x00003fff06167812 */ /* 0x000fc800078ec0ff */
[----:B------:R-:W-:Y:S01]  /*60a0*/  LOP3.LUT R6, R22, 0x400000, RZ, 0xfc, !PT ;  /* 0x0040000016067812 */ /* 0x000fe200078efcff */
        /* <DEDUP_REMOVED lines=11> */
[----:B--2---:R-:W-:Y:S01]  /*6160*/  VIADD R8, R217, 0x180 ;  /* 0x00000180d9087836 */ /* 0x004fe20000000000 */
[----:B------:R-:W-:Y:S01]  /*6170*/  UMOV UR12, UR14 ;  /* 0x0000000e000c7c82 */ /* 0x000fe20008000000 */
[----:B------:R-:W-:Y:S01]  /*6180*/  VIADD R9, R20, 0x30 ;  /* 0x0000003014097836 */ /* 0x000fe20000000000 */
        /* <DEDUP_REMOVED lines=97> */
[----:B------:R-:W-:-:S06]  /*67a0*/  WARPGROUP.ARRIVE ;  /* 0x00000000000079c5 */ /* 0x000fcc0000000000 */
        /* <DEDUP_REMOVED lines=269> */
.L_x_1319:
        /* <DEDUP_REMOVED lines=112> */
.L_x_1320:
        /* <DEDUP_REMOVED lines=94> */
.L_x_1308:
[----:B------:R-:W-:Y:S05]  /*8560*/  @P0 BRA `(.L_x_1304) ;  /* 0x0000002800400947 */ /* 0x000fea0003800000 */
[----:B------:R-:W2:Y:S01]  /*8570*/  LDL.LU R224, [R1] ;  /* 0x0000000001e07983 */ /* 0x000ea20000300800 */
[----:B------:R-:W3:Y:S01]  /*8580*/  LDC.64 R2, c[0x0][0x878] ;  /* 0x00021e00ff027b82 */ /* 0x000ee20000000a00 */
[----:B------:R-:W-:Y:S01]  /*8590*/  ULDC.64 UR4, c[0x0][0x208] ;  /* 0x0000820000047ab9 */ /* 0x000fe20000000a00 */
[----:B------:R-:W4:Y:S06]  /*85a0*/  S2R R22, SR_TID.X ;  /* 0x0000000000167919 */ /* 0x000f2c0000002100 */
[----:B------:R-:W5:Y:S01]  /*85b0*/  LDC R0, c[0x0][0x850] ;  /* 0x00021400ff007b82 */ /* 0x000f620000000800 */
[----:B------:R-:W5:Y:S01]  /*85c0*/  S2R R7, SR_CTAID.Y ;  /* 0x0000000000077919 */ /* 0x000f620000002600 */
[----:B------:R-:W5:Y:S06]  /*85d0*/  S2R R8, SR_CTAID.X ;  /* 0x0000000000087919 */ /* 0x000f6c0000002500 */
[----:B------:R-:W5:Y:S01]  /*85e0*/  LDC.64 R10, c[0x0][0x818] ;  /* 0x00020600ff0a7b82 */ /* 0x000f620000000a00 */
[----:B---3--:R-:W-:-:S07]  /*85f0*/  ISETP.NE.U32.AND P0, PT, R2, RZ, PT ;  /* 0x000000ff0200720c */ /* 0x008fce0003f05070 */
[----:B------:R-:W3:Y:S01]  /*8600*/  LDC.64 R14, c[0x0][0x840] ;  /* 0x00021000ff0e7b82 */ /* 0x000ee20000000a00 */
[----:B------:R-:W-:-:S07]  /*8610*/  ISETP.NE.AND.EX P0, PT, R3, RZ, PT, P0 ;  /* 0x000000ff0300720c */ /* 0x000fce0003f05300 */
[----:B------:R-:W3:Y:S08]  /*8620*/  LDC.64 R12, c[0x0][0x820] ;  /* 0x00020800ff0c7b82 */ /* 0x000ef00000000a00 */
[----:B------:R-:W2:Y:S08]  /*8630*/  @P0 LDC.64 R2, c[0x0][0x878] ;  /* 0x00021e00ff020b82 */ /* 0x000eb00000000a00 */
[----:B-1----:R-:W1:Y:S08]  /*8640*/  LDC.64 R16, c[0x0][0x848] ;  /* 0x00021200ff107b82 */ /* 0x002e700000000a00 */
[----:B------:R-:W1:Y:S08]  /*8650*/  LDC.64 R18, c[0x0][0x800] ;  /* 0x00020000ff127b82 */ /* 0x000e700000000a00 */
[----:B------:R-:W1:Y:S01]  /*8660*/  LDC.64 R20, c[0x0][0x828] ;  /* 0x00020a00ff147b82 */ /* 0x000e620000000a00 */
[----:B--2---:R-:W-:-:S06]  /*8670*/  @P0 IMAD.WIDE R2, R224, 0x4, R2 ;  /* 0x00000004e0020825 */ /* 0x004fcc00078e0202 */
[----:B------:R2:W3:Y:S01]  /*8680*/  @P0 LDG.E R2, desc[UR4][R2.64] ;  /* 0x0000000402020981 */ /* 0x0004e2000c1e1900 */
[----:B----4-:R-:W-:Y:S01]  /*8690*/  VIADD R23, R22, 0xffffff80 ;  /* 0xffffff8016177836 */ /* 0x010fe20000000000 */
[----:B------:R-:W4:Y:S08]  /*86a0*/  S2UR UR5, SR_CgaCtaId ;  /* 0x00000000000579c3 */ /* 0x000f300000008800 */
[----:B------:R-:W-:Y:S01]  /*86b0*/  BAR.SYNC.DEFER_BLOCKING 0x1, 0x100 ;  /* 0x0044000000007b1d */ /* 0x000fe20000010000 */
[----:B-----5:R-:W-:-:S02]  /*86c0*/  ISETP.NE.AND P1, PT, R0, 0x1, PT ;  /* 0x000000010000780c */ /* 0x020fc40003f25270 */
[----:B------:R-:W-:-:S03]  /*86d0*/  SHF.R.S32.HI R0, RZ, 0x1f, R23 ;  /* 0x0000001fff007819 */ /* 0x000fc60000011417 */
[----:B------:R-:W-:Y:S01]  /*86e0*/  UMOV UR4, 0x400 ;  /* 0x0000040000047882 */ /* 0x000fe20000000000 */
[----:B------:R-:W-:Y:S01]  /*86f0*/  LEA.HI R6, R0, R23, RZ, 0x7 ;  /* 0x0000001700067211 */ /* 0x000fe200078f38ff */
[----:B------:R-:W-:Y:S03]  /*8700*/  BSSY B1, `(.L_x_1322) ;  /* 0x0000054000017945 */ /* 0x000fe60003800000 */
[----:B------:R-:W-:Y:S02]  /*8710*/  LOP3.LUT R0, R6, 0x3fffff80, RZ, 0xc0, !PT ;  /* 0x3fffff8006007812 */ /* 0x000fe400078ec0ff */
[----:B--2---:R-:W-:Y:S01]  /*8720*/  SHF.R.S32.HI R3, RZ, 0x7, R6 ;  /* 0x00000007ff037819 */ /* 0x004fe20000011406 */
[----:B------:R-:W2:Y:S02]  /*8730*/  @P1 LDC R4, c[0x0][0x854] ;  /* 0x00021500ff041b82 */ /* 0x000ea40000000800 */
[----:B------:R-:W-:-:S04]  /*8740*/  IMAD.IADD R0, R23, 0x1, -R0 ;  /* 0x0000000117007824 */ /* 0x000fc800078e0a00 */
[----:B------:R-:W-:Y:S02]  /*8750*/  IMAD R0, R3, 0xa00, R0 ;  /* 0x00000a0003007824 */ /* 0x000fe400078e0200 */
[----:B------:R-:W5:Y:S01]  /*8760*/  @P1 LDC R5, c[0x0][0x858] ;  /* 0x00021600ff051b82 */ /* 0x000f620000000800 */
[----:B----4-:R-:W-:Y:S01]  /*8770*/  ULEA UR4, UR5, UR4, 0x18 ;  /* 0x0000000405047291 */ /* 0x010fe2000f8ec03f */
[----:B------:R-:W-:-:S05]  /*8780*/  IMAD.SHL.U32 R3, R0, 0x4, RZ ;  /* 0x0000000400037824 */ /* 0x000fca00078e00ff */
[----:B------:R-:W-:-:S05]  /*8790*/  LEA R6, R3, UR4, 0x2 ;  /* 0x0000000403067c11 */ /* 0x000fca000f8e10ff */
[----:B------:R4:W-:Y:S01]  /*87a0*/  STS.128 [R6], R56 ;  /* 0x0000003806007388 */ /* 0x0009e20000000c00 */
[----:B--2---:R-:W-:-:S03]  /*87b0*/  @P1 IMAD.HI.U32 R0, R7, R4, RZ ;  /* 0x0000000407001227 */ /* 0x004fc600078e00ff */
[----:B------:R4:W-:Y:S04]  /*87c0*/  STS.128 [R6+0x800], R60 ;  /* 0x0008003c06007388 */ /* 0x0009e80000000c00 */
[----:B------:R4:W-:Y:S01]  /*87d0*/  STS.128 [R6+0x1000], R96 ;  /* 0x0010006006007388 */ /* 0x0009e20000000c00 */
[----:B-----5:R-:W-:Y:S01]  /*87e0*/  @P1 SHF.R.U32.HI R7, RZ, R5, R0 ;  /* 0x00000005ff071219 */ /* 0x020fe20000011600 */
        /* <DEDUP_REMOVED lines=21> */
[----:B--2---:R-:W2:Y:S01]  /*8940*/  FENCE.VIEW.ASYNC.S ;  /* 0x00000000000073c6 */ /* 0x004ea20000000000 */
[----:B---3--:R-:W-:-:S04]  /*8950*/  @P0 IMAD R2, R224, 0x50, R2 ;  /* 0x00000050e0020824 */ /* 0x008fc800078e0202 */
[----:B------:R-:W-:-:S05]  /*8960*/  @P0 IMAD.HI R2, R2, 0x66666667, RZ ;  /* 0x6666666702020827 */ /* 0x000fca00078e02ff */
[----:B------:R-:W-:-:S04]  /*8970*/  @P0 SHF.R.U32.HI R3, RZ, 0x1f, R2 ;  /* 0x0000001fff030819 */ /* 0x000fc80000011602 */
[----:B------:R-:W-:-:S05]  /*8980*/  @P0 LEA.HI.SX32 R3, R2, R3, 0x1b ;  /* 0x0000000302030211 */ /* 0x000fca00078fdaff */
[----:B------:R-:W-:-:S05]  /*8990*/  @P0 IMAD R2, R3, 0x5000, RZ ;  /* 0x0000500003020824 */ /* 0x000fca00078e02ff */
[----:B------:R-:W-:Y:S02]  /*89a0*/  @P0 SHF.R.S32.HI R3, RZ, 0x1f, R2 ;  /* 0x0000001fff030819 */ /* 0x000fe40000011402 */
[----:B------:R-:W-:Y:S01]  /*89b0*/  @!P0 CS2R R2, SRZ ;  /* 0x0000000000028805 */ /* 0x000fe2000001ff00 */
[----:B--2---:R-:W-:Y:S05]  /*89c0*/  BAR.SYNC.DEFER_BLOCKING 0x1, 0x100 ;  /* 0x0044000000007b1d */ /* 0x004fea0000010000 */
        /* <DEDUP_REMOVED lines=14> */
[----:B-1----:R-:W-:-:S02]  /*8ab0*/  IMAD R8, R9, R16, RZ ;  /* 0x0000001009087224 */ /* 0x002fc400078e02ff */
        /* <DEDUP_REMOVED lines=17> */
.L_x_1324:
[----:B------:R-:W-:Y:S01]  /*8bd0*/  @P0 ELECT P1, URZ, PT ;  /* 0x00000000003f082f */ /* 0x000fe20003820000 */
[----:B------:R1:W-:-:S12]  /*8be0*/  UBLKRED.G.S.ADD.F32.RN [UR6], [UR4], UR5, desc[UR8] ;  /* 0x00000806040073bb */ /* 0x0003d800080a1405 */
[----:B------:R-:W-:Y:S02]  /*8bf0*/  @P1 PLOP3.LUT P0, PT, P1, PT, PT, 0x8, 0x0 ;  /* 0x000000000000181c */ /* 0x000fe40000f0e170 */
[----:B------:R-:W-:-:S11]  /*8c00*/  PLOP3.LUT P1, PT, PT, PT, PT, 0x8, 0x0 ;  /* 0x000000000000781c */ /* 0x000fd60003f2e170 */
[----:B-1----:R-:W-:Y:S05]  /*8c10*/  @P0 BRA.U.ANY `(.L_x_1324) ;  /* 0xfffffffd00ec0947 */ /* 0x002fea000393ffff */
[----:B------:R0:W-:Y:S01]  /*8c20*/  UTMACMDFLUSH ;  /* 0x00000000000079b7 */ /* 0x0001e20000000000 */
[----:B------:R-:W-:-:S04]  /*8c30*/  DEPBAR.LE SB0, 0x0 ;  /* 0x000080000000791a */ /* 0x000fc80000000000 */
.L_x_1323:
[----:B------:R-:W-:Y:S05]  /*8c40*/  BSYNC B1 ;  /* 0x0000000000017941 */ /* 0x000fea0003800000 */
.L_x_1322:
        /* <DEDUP_REMOVED lines=32> */
.L_x_1325:
        /* <DEDUP_REMOVED lines=8> */
.L_x_1299:
        /* <DEDUP_REMOVED lines=17> */
.L_x_1326:
        /* <DEDUP_REMOVED lines=11> */
.L_x_1328:
[----:B------:R-:W3:Y:S02]  /*9090*/  LDC R0, c[0x0][0x8c4] ;  /* 0x00023100ff007b82 */ /* 0x000ee40000000800 */
.L_x_1327:
        /* <DEDUP_REMOVED lines=48> */
.L_x_1330:
        /* <DEDUP_REMOVED lines=40> */
.L_x_1346:
        /* <DEDUP_REMOVED lines=14> */
.L_x_1332:
        /* <DEDUP_REMOVED lines=147> */
.L_x_1338:
[----:B------:R-:W-:-:S04]  /*a030*/  SHF.L.U32 R9, R14, 0x1f, RZ ;  /* 0x0000001f0e097819 */ /* 0x000fc800000006ff */
[----:B-1----:R-:W1:Y:S02]  /*a040*/  SYNCS.PHASECHK.TRANS64.TRYWAIT P1, [R0+URZ+0x31838], R9 ;  /* 0x03183809000075a7 */ /* 0x002e64000802017f */
[----:B-12--5:R-:W-:Y:S05]  /*a050*/  @!P1 BRA `(.L_x_1334) ;  /* 0x0000000c00dc9947 */ /* 0x026fea0003800000 */
.L_x_1347:
[----:B------:R-:W-:Y:S05]  /*a060*/  @P0 BRA `(.L_x_1335) ;  /* 0x0000000000140947 */ /* 0x000fea0003800000 */
[----:B------:R-:W-:Y:S01]  /*a070*/  ISETP.NE.AND P1, PT, R12, RZ, PT ;  /* 0x000000ff0c00720c */ /* 0x000fe20003f25270 */
[----:B-1----:R-:W-:-:S04]  /*a080*/  IMAD.MOV.U32 R9, RZ, RZ, 0x8100 ;  /* 0x00008100ff097424 */ /* 0x002fc800078e00ff */
[----:B------:R2:W-:Y:S08]  /*a090*/  SYNCS.ARRIVE.TRANS64 RZ, [R0+URZ+0x31830], R9 ;  /* 0x0318300900ff79a7 */ /* 0x0005f0000800003f */
[----:B------:R-:W-:Y:S05]  /*a0a0*/  @!P1 BRA `(.L_x_1335) ;  /* 0x0000000000049947 */ /* 0x000fea0003800000 */
[----:B------:R-:W-:Y:S01]  /*a0b0*/  BPT.TRAP 0x1 ;  /* 0x000000040000795c */ /* 0x000fe20000300000 */
.L_x_1335:
[----:B------:R3:W-:Y:S02]  /*a0c0*/  STL.64 [R1+0x8], R2 ;  /* 0x0000080201007387 */ /* 0x0007e40000100a00 */
[----:B---3--:R-:W1:Y:S02]  /*a0d0*/  LDC.64 R2, c[0x0][0x198] ;  /* 0x00006600ff027b82 */ /* 0x008e640000000a00 */
[----:B-12---:R-:W-:-:S05]  /*a0e0*/  IMAD.MOV.U32 R9, RZ, RZ, R2 ;  /* 0x000000ffff097224 */ /* 0x006fca00078e0002 */
[----:B------:R-:W-:-:S04]  /*a0f0*/  IADD3 R11, P1, R9, 0x1f0, RZ ;  /* 0x000001f0090b7810 */ /* 0x000fc80007f3e0ff */
[----:B------:R-:W-:Y:S01]  /*a100*/  R2UR UR6, R11 ;  /* 0x000000000b0672ca */ /* 0x000fe200000e0000 */
[----:B------:R-:W-:Y:S02]  /*a110*/  IMAD.MOV.U32 R11, RZ, RZ, R3 ;  /* 0x000000ffff0b7224 */ /* 0x000fe400078e0003 */
[----:B------:R1:W5:Y:S01]  /*a120*/  LDL.LU.64 R2, [R1+0x8] ;  /* 0x0000080001027983 */ /* 0x0003620000300a00 */
        /* <DEDUP_REMOVED lines=47> */
.L_x_1349:
[----:B------:R-:W-:Y:S01]  /*a420*/  LOP3.LUT R14, R14, 0x1, RZ, 0x3c, !PT ;  /* 0x000000010e0e7812 */ /* 0x000fe200078e3cff */
[----:B------:R-:W-:Y:S06]  /*a430*/  @P2 BRA `(.L_x_1337) ;  /* 0x0000000000142947 */ /* 0x000fec0003800000 */
[----:B------:R-:W-:Y:S01]  /*a440*/  ISETP.NE.AND P1, PT, R12, RZ, PT ;  /* 0x000000ff0c00720c */ /* 0x000fe20003f25270 */
[----:B-1----:R-:W-:-:S04]  /*a450*/  IMAD.MOV.U32 R20, RZ, RZ, 0x8100 ;  /* 0x00008100ff147424 */ /* 0x002fc800078e00ff */
[----:B------:R2:W-:Y:S08]  /*a460*/  SYNCS.ARRIVE.TRANS64 RZ, [R19+URZ+0x31810], R20 ;  /* 0x0318101413ff79a7 */ /* 0x0005f0000800003f */
[----:B------:R-:W-:Y:S05]  /*a470*/  @!P1 BRA `(.L_x_1337) ;  /* 0x0000000000049947 */ /* 0x000fea0003800000 */
[----:B------:R-:W-:Y:S01]  /*a480*/  BPT.TRAP 0x1 ;  /* 0x000000040000795c */ /* 0x000fe20000300000 */
.L_x_1337:
        /* <DEDUP_REMOVED lines=54> */
.L_x_1333:
        /* <DEDUP_REMOVED lines=14> */
.L_x_1350:
        /* <DEDUP_REMOVED lines=8> */
.L_x_1340:
        /* <DEDUP_REMOVED lines=51> */
.L_x_1329:
[----:B------:R-:W-:Y:S05]  /*ac80*/  WARPSYNC.ALL ;  /* 0x0000000000007948 */ /* 0x000fea0003800000 */
[----:B------:R-:W-:-:S13]  /*ac90*/  ELECT P0, URZ, PT ;  /* 0x00000000003f782f */ /* 0x000fda0003800000 */
[----:B------:R-:W-:Y:S05]  /*aca0*/  @!P0 BRA `(.L_x_1304) ;  /* 0x0000000000708947 */ /* 0x000fea0003800000 */
[----:B------:R-:W-:-:S04]  /*acb0*/  LOP3.LUT R21, R21, 0x2, RZ, 0xfc, !PT ;  /* 0x0000000215157812 */ /* 0x000fc800078efcff */
[----:B------:R-:W-:-:S13]  /*acc0*/  ISETP.NE.AND P1, PT, R21, 0x3, PT ;  /* 0x000000031500780c */ /* 0x000fda0003f25270 */
[----:B------:R-:W-:Y:S05]  /*acd0*/  @!P1 BRA `(.L_x_1341) ;  /* 0x0000000000049947 */ /* 0x000fea0003800000 */
[----:B--2---:R-:W-:Y:S01]  /*ace0*/  BPT.TRAP 0x1 ;  /* 0x000000040000795c */ /* 0x004fe20000300000 */
.L_x_1341:
        /* <DEDUP_REMOVED lines=8> */
.L_x_1351:
        /* <DEDUP_REMOVED lines=9> */
.L_x_1352:
[----:B------:R-:W-:Y:S05]  /*ae00*/  @!P1 BRA `(.L_x_1344) ;  /* 0x0000000000049947 */ /* 0x000fea0003800000 */
[----:B--2---:R-:W-:Y:S01]  /*ae10*/  BPT.TRAP 0x1 ;  /* 0x000000040000795c */ /* 0x004fe20000300000 */
.L_x_1344:
[----:B------:R-:W-:-:S07]  /*ae20*/  SHF.L.U32 R4, R4, 0x1f, RZ ;  /* 0x0000001f04047819 */ /* 0x000fce00000006ff */
.L_x_1345:
[----:B---3--:R3:W4:Y:S02]  /*ae30*/  SYNCS.PHASECHK.TRANS64.TRYWAIT P0, [R7+URZ+0x31838], R4 ;  /* 0x03183804070075a7 */ /* 0x008724000800017f */
[----:B----4-:R-:W-:Y:S05]  /*ae40*/  @!P0 NANOSLEEP.SYNCS 0x989680 ;  /* 0x009896800000895d */ /* 0x010fea0003900000 */
[----:B------:R-:W4:Y:S02]  /*ae50*/  @!P0 SYNCS.PHASECHK.TRANS64 P0, [R7+URZ+0x31838], R4 ;  /* 0x03183804070085a7 */ /* 0x000f24000800007f */
[----:B----4-:R-:W-:Y:S05]  /*ae60*/  @!P0 BRA `(.L_x_1345) ;  /* 0xfffffffc00f08947 */ /* 0x010fea000383ffff */
.L_x_1304:
[----:B--2---:R-:W-:Y:S05]  /*ae70*/  BSYNC B0 ;  /* 0x0000000000007941 */ /* 0x004fea0003800000 */
.L_x_1298:
[----:B------:R-:W-:Y:S05]  /*ae80*/  EXIT ;  /* 0x000000000000794d */ /* 0x000fea0003800000 */
.L_x_1310:
[----:B-1----:R1:W2:Y:S02]  /*ae90*/  SYNCS.PHASECHK.TRANS64.TRYWAIT P0, [R18+URZ+0x31800], R13 ;  /* 0x0318000d120075a7 */ /* 0x0022a4000800017f */
[----:B--2---:R-:W-:Y:S05]  /*aea0*/  @!P0 NANOSLEEP.SYNCS 0x989680 ;  /* 0x009896800000895d */ /* 0x004fea0003900000 */
[----:B------:R-:W2:Y:S02]  /*aeb0*/  @!P0 SYNCS.PHASECHK.TRANS64 P0, [R18+URZ+0x31800], R13 ;  /* 0x0318000d120085a7 */ /* 0x000ea4000800007f */
[----:B--2---:R-:W-:Y:S05]  /*aec0*/  @!P0 BRA `(.L_x_1310) ;  /* 0xfffffffc00f08947 */ /* 0x004fea000383ffff */
[----:B------:R-:W-:Y:S05]  /*aed0*/  BRA `(.L_x_1309) ;  /* 0xffffff6000847947 */ /* 0x000fea000383ffff */
.L_x_1314:
[----:B--2---:R2:W3:Y:S02]  /*aee0*/  SYNCS.PHASECHK.TRANS64.TRYWAIT P1, [R17+URZ+0x31810], R8 ;  /* 0x03181008110075a7 */ /* 0x0044e4000802017f */
[----:B---3--:R-:W-:Y:S05]  /*aef0*/  @!P1 NANOSLEEP.SYNCS 0x989680 ;  /* 0x009896800000995d */ /* 0x008fea0003900000 */
[----:B------:R-:W3:Y:S02]  /*af00*/  @!P1 SYNCS.PHASECHK.TRANS64 P1, [R17+URZ+0x31810], R8 ;  /* 0x03181008110095a7 */ /* 0x000ee4000802007f */
[----:B---3--:R-:W-:Y:S05]  /*af10*/  @!P1 BRA `(.L_x_1314) ;  /* 0xfffffffc00f09947 */ /* 0x008fea000383ffff */
[----:B------:R-:W-:Y:S05]  /*af20*/  BRA `(.L_x_1313) ;  /* 0xffffff6800f87947 */ /* 0x000fea000383ffff */
.L_x_1318:
[----:B----4-:R4:W1:Y:S02]  /*af30*/  SYNCS.PHASECHK.TRANS64.TRYWAIT P1, [R18+URZ+0x31830], R9 ;  /* 0x03183009120075a7 */ /* 0x010864000802017f */
[----:B-1----:R-:W-:Y:S05]  /*af40*/  @!P1 NANOSLEEP.SYNCS 0x989680 ;  /* 0x009896800000995d */ /* 0x002fea0003900000 */
[----:B------:R-:W1:Y:S02]  /*af50*/  @!P1 SYNCS.PHASECHK.TRANS64 P1, [R18+URZ+0x31830], R9 ;  /* 0x03183009120095a7 */ /* 0x000e64000802007f */
[----:B-1----:R-:W-:Y:S05]  /*af60*/  @!P1 BRA `(.L_x_1318) ;  /* 0xfffffffc00f09947 */ /* 0x002fea000383ffff */
[----:B------:R-:W-:Y:S05]  /*af70*/  BRA `(.L_x_1317) ;  /* 0xffffff8400f87947 */ /* 0x000fea000383ffff */
.L_x_1331:
[----:B-1----:R1:W2:Y:S02]  /*af80*/  SYNCS.PHASECHK.TRANS64.TRYWAIT P0, [R0+URZ+0x31820], R5 ;  /* 0x03182005000075a7 */ /* 0x0022a4000800017f */
[----:B--2---:R-:W-:Y:S05]  /*af90*/  @!P0 NANOSLEEP.SYNCS 0x989680 ;  /* 0x009896800000895d */ /* 0x004fea0003900000 */
[----:B------:R-:W2:Y:S02]  /*afa0*/  @!P0 SYNCS.PHASECHK.TRANS64 P0, [R0+URZ+0x31820], R5 ;  /* 0x03182005000085a7 */ /* 0x000ea4000800007f */
[----:B--2---:R-:W-:Y:S05]  /*afb0*/  @!P0 BRA `(.L_x_1331) ;  /* 0xfffffffc00f08947 */ /* 0x004fea000383ffff */
[----:B------:R-:W-:Y:S05]  /*afc0*/  BRA `(.L_x_1346) ;  /* 0xffffffe400947947 */ /* 0x000fea000383ffff */
.L_x_1334:
[----:B-1----:R1:W2:Y:S02]  /*afd0*/  SYNCS.PHASECHK.TRANS64.TRYWAIT P1, [R0+URZ+0x31838], R9 ;  /* 0x03183809000075a7 */ /* 0x0022a4000802017f */
[----:B--2---:R-:W-:Y:S05]  /*afe0*/  @!P1 NANOSLEEP.SYNCS 0x989680 ;  /* 0x009896800000995d */ /* 0x004fea0003900000 */
[----:B------:R-:W2:Y:S02]  /*aff0*/  @!P1 SYNCS.PHASECHK.TRANS64 P1, [R0+URZ+0x31838], R9 ;  /* 0x03183809000095a7 */ /* 0x000ea4000802007f */
[----:B--2---:R-:W-:Y:S05]  /*b000*/  @!P1 BRA `(.L_x_1334) ;  /* 0xfffffffc00f09947 */ /* 0x004fea000383ffff */
[----:B------:R-:W-:Y:S05]  /*b010*/  BRA `(.L_x_1347) ;  /* 0xfffffff000107947 */ /* 0x000fea000383ffff */
.L_x_1336:
[----:B------:R-:W-:-:S07]  /*b020*/  SHF.L.U32 R20, R6, 0x1f, RZ ;  /* 0x0000001f06147819 */ /* 0x000fce00000006ff */
.L_x_1348:
[----:B-1----:R1:W2:Y:S02]  /*b030*/  SYNCS.PHASECHK.TRANS64.TRYWAIT P1, [R19+URZ+0x31820], R20 ;  /* 0x03182014130075a7 */ /* 0x0022a4000802017f */
[----:B--2---:R-:W-:Y:S05]  /*b040*/  @!P1 NANOSLEEP.SYNCS 0x989680 ;  /* 0x009896800000995d */ /* 0x004fea0003900000 */
[----:B------:R-:W2:Y:S02]  /*b050*/  @!P1 SYNCS.PHASECHK.TRANS64 P1, [R19+URZ+0x31820], R20 ;  /* 0x03182014130095a7 */ /* 0x000ea4000802007f */
[----:B--2---:R-:W-:Y:S05]  /*b060*/  @!P1 BRA `(.L_x_1348) ;  /* 0xfffffffc00f09947 */ /* 0x004fea000383ffff */
[----:B------:R-:W-:Y:S05]  /*b070*/  BRA `(.L_x_1349) ;  /* 0xfffffff000e87947 */ /* 0x000fea000383ffff */
.L_x_1339:
[----:B-1----:R1:W2:Y:S02]  /*b080*/  SYNCS.PHASECHK.TRANS64.TRYWAIT P1, [R0+URZ+0x31838], R7 ;  /* 0x03183807000075a7 */ /* 0x0022a4000802017f */
[----:B--2---:R-:W-:Y:S05]  /*b090*/  @!P1 NANOSLEEP.SYNCS 0x989680 ;  /* 0x009896800000995d */ /* 0x004fea0003900000 */
[----:B------:R-:W2:Y:S02]  /*b0a0*/  @!P1 SYNCS.PHASECHK.TRANS64 P1, [R0+URZ+0x31838], R7 ;  /* 0x03183807000095a7 */ /* 0x000ea4000802007f */
[----:B--2---:R-:W-:Y:S05]  /*b0b0*/  @!P1 BRA `(.L_x_1339) ;  /* 0xfffffffc00f09947 */ /* 0x004fea000383ffff */
[----:B------:R-:W-:Y:S05]  /*b0c0*/  BRA `(.L_x_1350) ;  /* 0xfffffff800007947 */ /* 0x000fea000383ffff */
.L_x_1342:
[----:B-1----:R1:W3:Y:S02]  /*b0d0*/  SYNCS.PHASECHK.TRANS64.TRYWAIT P0, [R6+URZ], R3 ;  /* 0x00000003060075a7 */ /* 0x0022e4000800017f */
[----:B---3--:R-:W-:Y:S05]  /*b0e0*/  @!P0 NANOSLEEP.SYNCS 0x989680 ;  /* 0x009896800000895d */ /* 0x008fea0003900000 */
[----:B------:R-:W3:Y:S02]  /*b0f0*/  @!P0 SYNCS.PHASECHK.TRANS64 P0, [R6+URZ], R3 ;  /* 0x00000003060085a7 */ /* 0x000ee4000800007f */
[----:B---3--:R-:W-:Y:S05]  /*b100*/  @!P0 BRA `(.L_x_1342) ;  /* 0xfffffffc00f08947 */ /* 0x008fea000383ffff */
[----:B------:R-:W-:Y:S05]  /*b110*/  BRA `(.L_x_1351) ;  /* 0xfffffffc00147947 */ /* 0x000fea000383ffff */
.L_x_1343:
[----:B-1----:R1:W3:Y:S02]  /*b120*/  SYNCS.PHASECHK.TRANS64.TRYWAIT P0, [R5+URZ], R0 ;  /* 0x00000000050075a7 */ /* 0x0022e4000800017f */
[----:B---3--:R-:W-:Y:S05]  /*b130*/  @!P0 NANOSLEEP.SYNCS 0x989680 ;  /* 0x009896800000895d */ /* 0x008fea0003900000 */
[----:B------:R-:W3:Y:S02]  /*b140*/  @!P0 SYNCS.PHASECHK.TRANS64 P0, [R5+URZ], R0 ;  /* 0x00000000050085a7 */ /* 0x000ee4000800007f */
[----:B---3--:R-:W-:Y:S05]  /*b150*/  @!P0 BRA `(.L_x_1343) ;  /* 0xfffffffc00f08947 */ /* 0x008fea000383ffff */
[----:B------:R-:W-:Y:S05]  /*b160*/  BRA `(.L_x_1352) ;  /* 0xfffffffc00247947 */ /* 0x000fea000383ffff */
.L_x_1353:
        /* <DEDUP_REMOVED lines=9> */
.L_x_2212:


//--------------------- .text._ZN7cutlass13device_kernelIN5flash11enable_sm90INS1_16FlashAttnBwdSm90INS1_25CollectiveMainloopBwdSm90ILi2ELi1ELi1EN4cute5tupleIJNS5_1CILi1EEES8_S8_EEENS6_IJNS7_ILi64EEENS7_ILi80EEENS7_ILi256EEEEEENS_10bfloat16_tEfNS_4arch4Sm90ELb0ELb1ELb0ELb0ELb0ELb0ELb1ELb1ELi2ELi1ELi1ELi1ELb0EEENS1_21CollectiveEpilogueBwdISD_SE_SG_Li256ELb0ELb1ELi2EEENS1_19SingleTileSchedulerILb0ELb0ELb0ELi80EEEEEEEEEvNT_6ParamsE --------------------------
	.section	.text._ZN7cutlass13device_kernelIN5flash11enable_sm90INS1_16FlashAttnBwdSm90INS1_25CollectiveMainloopBwdSm90ILi2ELi1ELi1EN4cute5tupleIJNS5_1CILi1EEES8_S8_EEENS6_IJNS7_ILi64EEENS7_ILi80EEENS7_ILi256EEEEEENS_10bfloat16_tEfNS_4arch4Sm90ELb0ELb1ELb0ELb0ELb0ELb0ELb1ELb1ELi2ELi1ELi1ELi1ELb0EEENS1_21CollectiveEpilogueBwdISD_SE_SG_Li256ELb0ELb1ELi2EEENS1_19SingleTileSchedulerILb0ELb0ELb0ELi80EEEEEEEEEvNT_6ParamsE,"ax",@progbits
	.align	128
.text._ZN7cutlass13device_kernelIN5flash11enable_sm90INS1_16FlashAttnBwdSm90INS1_25CollectiveMainloopBwdSm90ILi2ELi1ELi1EN4cute5tupleIJNS5_1CILi1EEES8_S8_EEENS6_IJNS7_ILi64EEENS7_ILi80EEENS7_ILi256EEEEEENS_10bfloat16_tEfNS_4arch4Sm90ELb0ELb1ELb0ELb0ELb0ELb0ELb1ELb1ELi2ELi1ELi1ELi1ELb0EEENS1_21CollectiveEpilogueBwdISD_SE_SG_Li256ELb0ELb1ELi2EEENS1_19SingleTileSchedulerILb0ELb0ELb0ELi80EEEEEEEEEvNT_6ParamsE:
        .type           _ZN7cutlass13device_kernelIN5flash11enable_sm90INS1_16FlashAttnBwdSm90INS1_25CollectiveMainloopBwdSm90ILi2ELi1ELi1EN4cute5tupleIJNS5_1CILi1EEES8_S8_EEENS6_IJNS7_ILi64EEENS7_ILi80EEENS7_ILi256EEEEEENS_10bfloat16_tEfNS_4arch4Sm90ELb0ELb1ELb0ELb0ELb0ELb0ELb1ELb1ELi2ELi1ELi1ELi1ELb0EEENS1_21CollectiveEpilogueBwdISD_SE_SG_Li256ELb0ELb1ELi2EEENS1_19SingleTileSchedulerILb0ELb0ELb0ELi80EEEEEEEEEvNT_6ParamsE,@function
        .size           _ZN7cutlass13device_kernelIN5flash11enable_sm90INS1_16FlashAttnBwdSm90INS1_25CollectiveMainloopBwdSm90ILi2ELi1ELi1EN4cute5tupleIJNS5_1CILi1EEES8_S8_EEENS6_IJNS7_ILi64EEENS7_ILi80EEENS7_ILi256EEEEEENS_10bfloat16_tEfNS_4arch4Sm90ELb0ELb1ELb0ELb0ELb0ELb0ELb1ELb1ELi2ELi1ELi1ELi1ELb0EEENS1_21CollectiveEpilogueBwdISD_SE_SG_Li256ELb0ELb1ELi2EEENS1_19SingleTileSchedulerILb0ELb0ELb0ELi80EEEEEEEEEvNT_6ParamsE,(.L_x_2213 - _ZN7cutlass13device_kernelIN5flash11enable_sm90INS1_16FlashAttnBwdSm90INS1_25CollectiveMainloopBwdSm90ILi2ELi1ELi1EN4cute5tupleIJNS5_1CILi1EEES8_S8_EEENS6_IJNS7_ILi64EEENS7_ILi80EEENS7_ILi256EEEEEENS_10bfloat16_tEfNS_4arch4Sm90ELb0ELb1ELb0ELb0ELb0ELb0ELb1ELb1ELi2ELi1ELi1ELi1ELb0EEENS1_21CollectiveEpilogueBwdISD_SE_SG_Li256ELb0ELb1ELi2EEENS1_19SingleTileSchedulerILb0ELb0ELb0ELi80EEEEEEEEEvNT_6ParamsE)
        .other          _ZN7cutlass13device_kernelIN5flash11enable_sm90INS1_16FlashAttnBwdSm90INS1_25CollectiveMainloopBwdSm90ILi2ELi1ELi1EN4cute5tupleIJNS5_1CILi1EEES8_S8_EEENS6_IJNS7_ILi64EEENS7_ILi80EEENS7_ILi256EEEEEENS_10bfloat16_tEfNS_4arch4Sm90ELb0ELb1ELb0ELb0ELb0ELb0ELb1ELb1ELi2ELi1ELi1ELi1ELb0EEENS1_21CollectiveEpilogueBwdISD_SE_SG_Li256ELb0ELb1ELi2EEENS1_19SingleTileSchedulerILb0ELb0ELb0ELi80EEEEEEEEEvNT_6ParamsE,@"STO_CUDA_ENTRY STV_DEFAULT"
_ZN7cutlass13device_kernelIN5flash11enable_sm90INS1_16FlashAttnBwdSm90INS1_25CollectiveMainloopBwdSm90ILi2ELi1ELi1EN4cute5tupleIJNS5_1CILi1EEES8_S8_EEENS6_IJNS7_ILi64EEENS7_ILi80EEENS7_ILi256EEEEEENS_10bfloat16_tEfNS_4arch4Sm90ELb0ELb1ELb0ELb0ELb0ELb0ELb1ELb1ELi2ELi1ELi1ELi1ELb0EEENS1_21CollectiveEpilogueBwdISD_SE_SG_Li256ELb0ELb1ELi2EEENS1_19SingleTileSchedulerILb0ELb0ELb0ELi80EEEEEEEEEvNT_6ParamsE:
        /* <DEDUP_REMOVED lines=30> */
.L_x_1355:
[----:B------:R-:W-:Y:S05]  /*01e0*/  BSYNC B0 ;  /* 0x0000000000007941 */ /* 0x000fea0003800000 */
.L_x_1354:
        /* <DEDUP_REMOVED lines=39> */
.L_x_1356:
        /* <DEDUP_REMOVED lines=20> */
.L_x_1357:
[----:B------:R-:W-:Y:S01]  /*05a0*/  PLOP3.LUT P0, PT, PT, PT, UP0, 0x80, 0x0 ;  /* 0x000000000000781c */ /* 0x000fe20003f0f008 */
[----:B------:R-:W-:Y:S01]  /*05b0*/  NOP ;  /* 0x0000000000007918 */ /* 0x000fe20000000000 */
[----:B------:R-:W-:Y:S01]  /*05c0*/  LOP3.LUT R0, R21, 0x7f, RZ, 0xc0, !PT ;  /* 0x0000007f15007812 */ /* 0x000fe200078ec0ff */
[----:B-1234-:R-:W-:Y:S10]  /*05d0*/  BAR.SYNC.DEFER_BLOCKING 0x0 ;  /* 0x0000000000007b1d */ /* 0x01eff40000010000 */
[----:B------:R-:W-:Y:S05]  /*05e0*/  @!P0 BRA `(.L_x_1358) ;  /* 0x000000cc00a48947 */ /* 0x000fea0003800000 */
.L_x_1359:
        /* <DEDUP_REMOVED lines=110> */
.L_x_1360:
        /* <DEDUP_REMOVED lines=23> */
.L_x_1362:
        /* <DEDUP_REMOVED lines=141> */
.L_x_1382:
[----:B------:R-:W-:-:S13]  /*1710*/  R2UR UR4, R236 ;  /* 0x00000000ec0472ca */ /* 0x000fda00000e0000 */
[----:B------:R-:W-:-:S06]  /*1720*/  UISETP.NE.AND UP2, UPT, UR4, 0x3, UPT ;  /* 0x000000030400788c */ /* 0x000fcc000bf45270 */
[----:B------:R-:W-:-:S13]  /*1730*/  PLOP3.LUT P0, PT, PT, PT, UP2, 0x40, 0x0 ;  /* 0x000000000000781c */ /* 0x000fda0003f0e828 */
[----:B-1----:R-:W-:Y:S05]  /*1740*/  @P0 BRA `(.L_x_1364) ;  /* 0x0000000000040947 */ /* 0x002fea0003800000 */
[----:B------:R-:W-:Y:S01]  /*1750*/  BPT.TRAP 0x1 ;  /* 0x000000040000795c */ /* 0x000fe20000300000 */
.L_x_1364:
[----:B------:R-:W-:Y:S01]  /*1760*/  PLOP3.LUT P1, PT, PT, PT, UP2, 0x40, 0x0 ;  /* 0x000000000000781c */ /* 0x000fe20003f2e828 */
[----:B------:R-:W-:Y:S01]  /*1770*/  IMAD R16, R2, 0x8, R17 ;  /* 0x0000000802107824 */ /* 0x000fe200078e0211 */
[----:B------:R-:W-:-:S04]  /*1780*/  SHF.L.U32 R9, R19, 0x1f, RZ ;  /* 0x0000001f13097819 */ /* 0x000fc800000006ff */
[----:B------:R1:W2:Y:S07]  /*1790*/  SYNCS.PHASECHK.TRANS64.TRYWAIT P0, [R16+URZ+0x31810], R9 ;  /* 0x03181009100075a7 */ /* 0x0002ae000800017f */
[----:B------:R-:W-:Y:S05]  /*17a0*/  @P1 BRA `(.L_x_1365) ;  /* 0x0000000000041947 */ /* 0x000fea0003800000 */
[----:B------:R-:W-:Y:S01]  /*17b0*/  BPT.TRAP 0x1 ;  /* 0x000000040000795c */ /* 0x000fe20000300000 */
.L_x_1365:
        /* <DEDUP_REMOVED lines=12> */
.L_x_1366:
        /* <DEDUP_REMOVED lines=597> */
.L_x_1368:
[----:B------:R-:W-:Y:S02]  /*3dd0*/  R2UR UR4, R228 ;  /* 0x00000000e40472ca */ /* 0x000fe400000e0000 */
[----:B------:R-:W-:-:S11]  /*3de0*/  PLOP3.LUT P1, PT, PT, PT, UP2, 0x40, 0x0 ;  /* 0x000000000000781c */ /* 0x000fd60003f2e828 */
[----:B------:R-:W-:-:S05]  /*3df0*/  IMAD.U32 R10, RZ, RZ, UR4 ;  /* 0x00000004ff0a7e24 */ /* 0x000fca000f8e00ff */
[----:B------:R-:W-:-:S04]  /*3e00*/  SHF.L.U32 R10, R10, 0x1f, RZ ;  /* 0x0000001f0a0a7819 */ /* 0x000fc800000006ff */
[----:B------:R4:W1:Y:S01]  /*3e10*/  SYNCS.PHASECHK.TRANS64.TRYWAIT P0, [R17+URZ+0x31830], R10 ;  /* 0x0318300a110075a7 */ /* 0x000862000800017f */
[----:B------:R-:W-:Y:S05]  /*3e20*/  @P1 BRA `(.L_x_1369) ;  /* 0x0000000000041947 */ /* 0x000fea0003800000 */
[----:B------:R-:W-:Y:S01]  /*3e30*/  BPT.TRAP 0x1 ;  /* 0x000000040000795c */ /* 0x000fe20000300000 */
.L_x_1369:
        /* <DEDUP_REMOVED lines=11> */
.L_x_1370:
[----:B------:R-:W-:Y:S01]  /*3ef0*/  R2UR UR4, R7 ;  /* 0x00000000070472ca */ /* 0x000fe200000e0000 */
[----:B------:R-:W-:Y:S01]  /*3f00*/  WARPGROUP.ARRIVE ;  /* 0x00000000000079c5 */ /* 0x000fe20000000000 */
[C---:B------:R-:W-:Y:S01]  /*3f10*/  R2UR UR6, R5.reuse ;  /* 0x00000000050672ca */ /* 0x040fe200000e0000 */
[----:B------:R-:W-:Y:S01]  /*3f20*/  UMOV UR5, 0x40000040 ;  /* 0x4000004000057882 */ /* 0x000fe20000000000 */
[----:B------:R-:W-:Y:S01]  /*3f30*/  UMOV UR7, 0x40000000 ;  /* 0x4000000000077882 */ /* 0x000fe20000000000 */
[C---:B------:R-:W-:Y:S02]  /*3f40*/  VIADD R9, R5.reuse, 0x80 ;  /* 0x0000008005097836 */ /* 0x040fe40000000000 */
[----:B----4-:R-:W-:Y:S02]  /*3f50*/  VIADD R10, R5, 0x100 ;  /* 0x00000100050a7836 */ /* 0x010fe40000000000 */
[----:B------:R-:W-:Y:S01]  /*3f60*/  IMAD R15, R3, 0x40, R18 ;  /* 0x00000040030f7824 */ /* 0x000fe200078e0212 */
[----:B------:R-:W-:Y:S01]  /*3f70*/  R2UR UR8, R9 ;  /* 0x00000000090872ca */ /* 0x000fe200000e0000 */
[C---:B------:R-:W-:Y:S01]  /*3f80*/  VIADD R9, R5.reuse, 0x180 ;  /* 0x0000018005097836 */ /* 0x040fe20000000000 */
[----:B------:R-:W-:Y:S01]  /*3f90*/  R2UR UR9, R10 ;  /* 0x000000000a0972ca */ /* 0x000fe200000e0000 */
[----:B------:R-:W-:-:S02]  /*3fa0*/  VIADD R10, R5, 0x200 ;  /* 0x00000200050a7836 */ /* 0x000fc40000000000 */
[----:B------:R-:W-:Y:S01]  /*3fb0*/  HGMMA.64x8x16.F32.BF16 R44, gdesc[UR4], RZ, !UPT, gsb0 ;  /* 0x00000000042c79f0 */ /* 0x000fe2000c0018ff */
[----:B------:R-:W-:Y:S01]  /*3fc0*/  UMOV UR7, 0x40000000 ;  /* 0x4000000000077882 */ /* 0x000fe20000000000 */
[----:B------:R-:W-:Y:S01]  /*3fd0*/  R2UR UR10, R9 ;  /* 0x00000000090a72ca */ /* 0x000fe200000e0000 */
[----:B------:R-:W-:Y:S01]  /*3fe0*/  VIADD R9, R5, 0x2 ;  /* 0x0000000205097836 */ /* 0x000fe20000000000 */
[----:B------:R-:W-:-:S04]  /*3ff0*/  R2UR UR11, R10 ;  /* 0x000000000a0b72ca */ /* 0x000fc800000e0000 */
        /* <DEDUP_REMOVED lines=583> */
[----:B------:R-:W-:Y:S05]  /*6470*/  @P0 BRA `(.L_x_1372) ;  /* 0x0000000000640947 */ /* 0x000fea0003800000 */
        /* <DEDUP_REMOVED lines=15> */
.L_x_1374:
[----:B------:R-:W-:-:S06]  /*6570*/  UISETP.NE.AND UP0, UPT, UR6, 0x1, UPT ;  /* 0x000000010600788c */ /* 0x000fcc000bf05270 */
[----:B------:R-:W-:-:S05]  /*6580*/  PLOP3.LUT P0, PT, PT, PT, UP0, 0x80, 0x0 ;  /* 0x000000000000781c */ /* 0x000fca0003f0f008 */
[----:B------:R-:W-:-:S08]  /*6590*/  @UP0 ULDC UR4, c[0x0][0x754] ;  /* 0x0001d50000040ab9 */ /* 0x000fd00000000800 */
[----:B------:R-:W-:Y:S01]  /*65a0*/  @P0 IMAD.HI.U32 R5, R22, UR4, RZ ;  /* 0x0000000416050c27 */ /* 0x000fe2000f8e00ff */
[----:B------:R-:W-:-:S04]  /*65b0*/  @UP0 ULDC UR4, c[0x0][0x758] ;  /* 0x0001d60000040ab9 */ /* 0x000fc80000000800 */
[----:B------:R-:W-:-:S07]  /*65c0*/  @P0 SHF.R.U32.HI R22, RZ, UR4, R5 ;  /* 0x00000004ff160c19 */ /* 0x000fce0008011605 */
.L_x_1375:
[----:B------:R-:W-:Y:S05]  /*65d0*/  BSYNC B0 ;  /* 0x0000000000007941 */ /* 0x000fea0003800000 */
.L_x_1373:
[----:B------:R-:W-:-:S05]  /*65e0*/  IMAD R5, R22, UR6, R229 ;  /* 0x0000000616057c24 */ /* 0x000fca000f8e02e5 */
[----:B------:R-:W-:Y:S02]  /*65f0*/  VIMNMX R14, R14, R5, !PT ;  /* 0x000000050e0e7248 */ /* 0x000fe40007fe0100 */
[----:B------:R-:W-:-:S07]  /*6600*/  VIADDMNMX R20, R5, UR6, R20, PT ;  /* 0x0000000605147c46 */ /* 0x000fce000b800114 */
.L_x_1372:
[----:B------:R-:W1:Y:S01]  /*6610*/  S2R R224, SR_CTAID.X ;  /* 0x0000000000e07919 */ /* 0x000e620000002500 */
[----:B------:R-:W-:-:S04]  /*6620*/  VIADD R15, R15, 0x8 ;  /* 0x000000080f0f7836 */ /* 0x000fc80000000000 */
[----:B------:R-:W-:Y:S01]  /*6630*/  IMAD.IADD R23, R10, 0x1, R15 ;  /* 0x000000010a177824 */ /* 0x000fe200078e020f */
[----:B------:R-:W-:Y:S01]  /*6640*/  VIADDMNMX R22, R15, R12, R233, PT ;  /* 0x0000000c0f167246 */ /* 0x000fe200038001e9 */
[----:B-1----:R-:W-:-:S05]  /*6650*/  IMAD R224, R224, -0x50, RZ ;  /* 0xffffffb0e0e07824 */ /* 0x002fca00078e02ff */
[C---:B------:R-:W-:Y:S02]  /*6660*/  ISETP.GE.AND P0, PT, R224.reuse, 0x1, PT ;  /* 0x00000001e000780c */ /* 0x040fe40003f06270 */
[----:B------:R-:W-:Y:S02]  /*6670*/  ISETP.GE.AND P1, PT, R224, 0x2, PT ;  /* 0x00000002e000780c */ /* 0x000fe40003f26270 */
[----:B------:R-:W-:Y:S02]  /*6680*/  ISETP.GT.AND P4, PT, R14, RZ, !P0 ;  /* 0x000000ff0e00720c */ /* 0x000fe40004784270 */
[----:B------:R-:W-:Y:S02]  /*6690*/  ISETP.GE.AND P2, PT, R224, 0x11, PT ;  /* 0x00000011e000780c */ /* 0x000fe40003f46270 */
[----:B------:R-:W-:Y:S02]  /*66a0*/  ISETP.GT.AND P5, PT, R14, 0x1, !P1 ;  /* 0x000000010e00780c */ /* 0x000fe40004fa4270 */
[----:B------:R-:W-:-:S02]  /*66b0*/  ISETP.LT.OR P4, PT, R20, 0x1, P4 ;  /* 0x000000011400780c */ /* 0x000fc40002781670 */
[----:B------:R-:W-:Y:S02]  /*66c0*/  ISETP.GT.AND P6, PT, R14, 0x10, !P2 ;  /* 0x000000100e00780c */ /* 0x000fe400057c4270 */
[----:B------:R-:W-:Y:S02]  /*66d0*/  ISETP.LT.OR P5, PT, R20, 0x2, P5 ;  /* 0x000000021400780c */ /* 0x000fe40002fa1670 */
[----:B------:R-:W-:Y:S02]  /*66e0*/  ISETP.GE.AND P3, PT, R224, 0x12, PT ;  /* 0x00000012e000780c */ /* 0x000fe40003f66270 */
[----:B------:R-:W-:Y:S02]  /*66f0*/  FSEL R7, R24, -INF , !P4 ;  /* 0xff80000018077808 */ /* 0x000fe40006000000 */
[----:B------:R-:W-:Y:S02]  /*6700*/  ISETP.LT.OR P6, PT, R20, 0x11, P6 ;  /* 0x000000111400780c */ /* 0x000fe400037c1670 */
[----:B------:R-:W-:-:S02]  /*6710*/  FSEL R25, R25, -INF , !P5 ;  /* 0xff80000019197808 */ /* 0x000fc40006800000 */
[----:B------:R-:W-:Y:S02]  /*6720*/  ISETP.GE.AND P4, PT, R224, 0x21, PT ;  /* 0x00000021e000780c */ /* 0x000fe40003f86270 */
[----:B------:R-:W-:Y:S02]  /*6730*/  ISETP.GT.AND P5, PT, R14, 0x11, !P3 ;  /* 0x000000110e00780c */ /* 0x000fe40005fa4270 */
[----:B------:R-:W-:Y:S02]  /*6740*/  FSEL R11, R28, -INF , !P6 ;  /* 0xff8000001c0b7808 */ /* 0x000fe40007000000 */
[----:B------:R-:W-:Y:S02]  /*6750*/  ISETP.GT.AND P6, PT, R14, 0x20, !P4 ;  /* 0x000000200e00780c */ /* 0x000fe400067c4270 */
[C---:B------:R-:W-:Y:S02]  /*6760*/  ISETP.LT.OR P5, PT, R20.reuse, 0x12, P5 ;  /* 0x000000121400780c */ /* 0x040fe40002fa1670 */
[----:B------:R-:W-:-:S02]  /*6770*/  ISETP.LT.OR P6, PT, R20, 0x21, P6 ;  /* 0x000000211400780c */ /* 0x000fc400037c1670 */
[----:B------:R-:W-:Y:S02]  /*6780*/  FSEL R29, R29, -INF , !P5 ;  /* 0xff8000001d1d7808 */ /* 0x000fe40006800000 */
[----:B------:R-:W-:Y:S02]  /*6790*/  ISETP.GE.AND P5, PT, R224, 0x22, PT ;  /* 0x00000022e000780c */ /* 0x000fe40003fa6270 */
[----:B------:R-:W-:Y:S02]  /*67a0*/  FSEL R9, R32, -INF , !P6 ;  /* 0xff80000020097808 */ /* 0x000fe40007000000 */
[----:B------:R-:W-:-:S04]  /*67b0*/  ISETP.GT.AND P6, PT, R14, 0x21, !P5 ;  /* 0x000000210e00780c */ /* 0x000fc80006fc4270 */
[----:B------:R-:W-:-:S04]  /*67c0*/  ISETP.LT.OR P6, PT, R20, 0x22, P6 ;  /* 0x000000221400780c */ /* 0x000fc800037c1670 */
[----:B------:R-:W-:Y:S02]  /*67d0*/  FSEL R33, R33, -INF , !P6 ;  /* 0xff80000021217808 */ /* 0x000fe40007000000 */
[----:B------:R-:W-:-:S04]  /*67e0*/  ISETP.GE.AND P6, PT, R224, 0x31, PT ;  /* 0x00000031e000780c */ /* 0x000fc80003fc6270 */
        /* <DEDUP_REMOVED lines=15> */
[----:B------:R-:W-:-:S13]  /*68e0*/  PLOP3.LUT P6, PT, PT, PT, UP1, 0x40, 0x0 ;  /* 0x000000000000781c */ /* 0x000fda0003fce818 */
        /* <DEDUP_REMOVED lines=12> */
[----:B------:R-:W-:Y:S01]  /*69b0*/  PLOP3.LUT P6, PT, PT, PT, UP0, 0x80, 0x0 ;  /* 0x000000000000781c */ /* 0x000fe20003fcf008 */
[----:B------:R-:W-:-:S12]  /*69c0*/  @UP0 ULDC UR4, c[0x0][0x758] ;  /* 0x0001d60000040ab9 */ /* 0x000fd80000000800 */
[----:B------:R-:W-:-:S04]  /*69d0*/  @P6 SHF.R.U32.HI R10, RZ, UR4, R12 ;  /* 0x00000004ff0a6c19 */ /* 0x000fc8000801160c */
[----:B------:R-:W-:Y:S01]  /*69e0*/  LOP3.LUT R10, RZ, R10, RZ, 0x33, !PT ;  /* 0x0000000aff0a7212 */ /* 0x000fe200078e33ff */
[----:B------:R-:W-:Y:S06]  /*69f0*/  BRA `(.L_x_1379) ;  /* 0x00000000001c7947 */ /* 0x000fec0003800000 */
.L_x_1378:
[----:B------:R-:W-:-:S06]  /*6a00*/  UISETP.NE.AND UP0, UPT, UR6, 0x1, UPT ;  /* 0x000000010600788c */ /* 0x000fcc000bf05270 */
[----:B------:R-:W-:-:S05]  /*6a10*/  PLOP3.LUT P6, PT, PT, PT, UP0, 0x80, 0x0 ;  /* 0x000000000000781c */ /* 0x000fca0003fcf008 */
[----:B------:R-:W-:-:S08]  /*6a20*/  @UP0 ULDC UR4, c[0x0][0x754] ;  /* 0x0001d50000040ab9 */ /* 0x000fd00000000800 */
[----:B------:R-:W-:Y:S01]  /*6a30*/  @P6 IMAD.HI.U32 R12, R10, UR4, RZ ;  /* 0x000000040a0c6c27 */ /* 0x000fe2000f8e00ff */
[----:B------:R-:W-:Y:S01]  /*6a40*/  PLOP3.LUT P6, PT, PT, PT, UP0, 0x80, 0x0 ;  /* 0x000000000000781c */ /* 0x000fe20003fcf008 */
[----:B------:R-:W-:-:S12]  /*6a50*/  @UP0 ULDC UR4, c[0x0][0x758] ;  /* 0x0001d60000040ab9 */ /* 0x000fd80000000800 */
[----:B------:R-:W-:-:S07]  /*6a60*/  @P6 SHF.R.U32.HI R10, RZ, UR4, R12 ;  /* 0x00000004ff0a6c19 */ /* 0x000fce000801160c */
.L_x_1379:
[----:B------:R-:W-:Y:S05]  /*6a70*/  BSYNC B0 ;  /* 0x0000000000007941 */ /* 0x000fea0003800000 */
.L_x_1377:
[----:B------:R-:W-:-:S05]  /*6a80*/  IMAD R10, R10, UR6, R229 ;  /* 0x000000060a0a7c24 */ /* 0x000fca000f8e02e5 */
[----:B------:R-:W-:Y:S02]  /*6a90*/  VIMNMX R23, R23, R10, !PT ;  /* 0x0000000a17177248 */ /* 0x000fe40007fe0100 */
[----:B------:R-:W-:-:S07]  /*6aa0*/  VIADDMNMX R22, R10, UR6, R22, PT ;  /* 0x000000060a167c46 */ /* 0x000fce000b800116 */
.L_x_1376:
[C---:B------:R-:W-:Y:S01]  /*6ab0*/  ISETP.GT.AND P3, PT, R23.reuse, 0x11, !P3 ;  /* 0x000000111700780c */ /* 0x040fe20005f64270 */
[----:B------:R-:W-:Y:S01]  /*6ac0*/  ULDC UR4, c[0x0][0x744] ;  /* 0x0001d10000047ab9 */ /* 0x000fe20000000800 */
[C---:B------:R-:W-:Y:S01]  /*6ad0*/  ISETP.GT.AND P2, PT, R23.reuse, 0x10, !P2 ;  /* 0x000000101700780c */ /* 0x040fe20005744270 */
[----:B------:R-:W-:Y:S01]  /*6ae0*/  IMAD R32, R18, 0x4, R17 ;  /* 0x0000000412207824 */ /* 0x000fe200078e0211 */
[----:B------:R-:W-:Y:S01]  /*6af0*/  ISETP.GT.AND P4, PT, R23, 0x20, !P4 ;  /* 0x000000201700780c */ /* 0x000fe20006784270 */
[--C-:B--2---:R-:W-:Y:S01]  /*6b00*/  FFMA.FTZ R10, R5, UR4, -R8.reuse ;  /* 0x00000004050a7c23 */ /* 0x104fe20008010808 */
[C---:B------:R-:W-:Y:S01]  /*6b10*/  ISETP.LT.OR P3, PT, R22.reuse, 0x12, P3 ;  /* 0x000000121600780c */ /* 0x040fe20001f61670 */
[--C-:B------:R-:W-:Y:S01]  /*6b20*/  FFMA.FTZ R7, R7, UR4, -R8.reuse ;  /* 0x0000000407077c23 */ /* 0x100fe20008010808 */
[C---:B------:R-:W-:Y:S01]  /*6b30*/  ISETP.LT.OR P2, PT, R22.reuse, 0x11, P2 ;  /* 0x000000111600780c */ /* 0x040fe20001741670 */
[--C-:B------:R-:W-:Y:S01]  /*6b40*/  FFMA.FTZ R20, R25, UR4, -R8.reuse ;  /* 0x0000000419147c23 */ /* 0x100fe20008010808 */
[----:B------:R-:W-:Y:S01]  /*6b50*/  ISETP.LT.OR P4, PT, R22, 0x21, P4 ;  /* 0x000000211600780c */ /* 0x000fe20002781670 */
[--C-:B------:R-:W-:Y:S01]  /*6b60*/  FFMA.FTZ R11, R11, UR4, -R8.reuse ;  /* 0x000000040b0b7c23 */ /* 0x100fe20008010808 */
[----:B------:R-:W-:Y:S01]  /*6b70*/  ISETP.GE.AND P6, PT, R224, 0x32, PT ;  /* 0x00000032e000780c */ /* 0x000fe20003fc6270 */
[--C-:B------:R-:W-:Y:S01]  /*6b80*/  FFMA.FTZ R14, R29, UR4, -R8.reuse ;  /* 0x000000041d0e7c23 */ /* 0x100fe20008010808 */
[----:B------:R-:W-:Y:S01]  /*6b90*/  FSEL R31, R31, -INF , !P3 ;  /* 0xff8000001f1f7808 */ /* 0x000fe20005800000 */
[--C-:B------:R-:W-:Y:S01]  /*6ba0*/  FFMA.FTZ R9, R9, UR4, -R8.reuse ;  /* 0x0000000409097c23 */ /* 0x100fe20008010808 */
[----:B------:R-:W-:Y:S01]  /*6bb0*/  FSEL R15, R30, -INF , !P2 ;  /* 0xff8000001e0f7808 */ /* 0x000fe20005000000 */
[--C-:B------:R-:W-:Y:S01]  /*6bc0*/  FFMA.FTZ R12, R33, UR4, -R8.reuse ;  /* 0x00000004210c7c23 */ /* 0x100fe20008010808 */
[----:B------:R-:W-:Y:S01]  /*6bd0*/  FSEL R21, R34, -INF , !P4 ;  /* 0xff80000022157808 */ /* 0x000fe20006000000 */
[--C-:B------:R-:W-:Y:S01]  /*6be0*/  FFMA.FTZ R5, R37, UR4, -R8.reuse ;  /* 0x0000000425057c23 */ /* 0x100fe20008010808 */
[C---:B------:R-:W-:Y:S01]  /*6bf0*/  ISETP.GT.AND P3, PT, R23.reuse, 0x31, !P6 ;  /* 0x000000311700780c */ /* 0x040fe20007764270 */
[----:B------:R-:W1:Y:S01]  /*6c00*/  LDS R30, [R32+0x2c300] ;  /* 0x02c30000201e7984 */ /* 0x000e620000000800 */
[C---:B------:R-:W-:Y:S01]  /*6c10*/  ISETP.GE.AND P2, PT, R224.reuse, 0x31, PT ;  /* 0x00000031e000780c */ /* 0x040fe20003f46270 */
[----:B------:R-:W2:Y:S01]  /*6c20*/  MUFU.EX2 R7, R7 ;  /* 0x0000000700077308 */ /* 0x000ea20000000800 */
[C---:B------:R-:W-:Y:S01]  /*6c30*/  ISETP.GE.AND P4, PT, R224.reuse, 0x41, PT ;  /* 0x00000041e000780c */ /* 0x040fe20003f86270 */
[----:B------:R-:W-:Y:S01]  /*6c40*/  UMOV UR57, 0x40000040 ;  /* 0x4000004000397882 */ /* 0x000fe20000000000 */
[----:B------:R-:W-:Y:S01]  /*6c50*/  ISETP.GE.AND P6, PT, R224, 0x42, PT ;  /* 0x00000042e000780c */ /* 0x000fe20003fc6270 */
[----:B------:R-:W-:Y:S01]  /*6c60*/  UMOV UR59, 0x40 ;  /* 0x00000040003b7882 */ /* 0x000fe20000000000 */
[C---:B------:R-:W-:Y:S01]  /*6c70*/  ISETP.GT.AND P0, PT, R23.reuse, RZ, !P0 ;  /* 0x000000ff1700720c */ /* 0x040fe20004704270 */
[----:B------:R-:W-:Y:S01]  /*6c80*/  UMOV UR9, UR57 ;  /* 0x0000003900097c82 */ /* 0x000fe20008000000 */
[C---:B------:R-:W-:Y:S01]  /*6c90*/  ISETP.GT.AND P1, PT, R23.reuse, 0x1, !P1 ;  /* 0x000000011700780c */ /* 0x040fe20004f24270 */
[----:B------:R-:W-:Y:S01]  /*6ca0*/  MUFU.EX2 R20, R20 ;  /* 0x0000001400147308 */ /* 0x000fe20000000800 */
[C---:B------:R-:W-:Y:S01]  /*6cb0*/  ISETP.GT.AND P5, PT, R23.reuse, 0x21, !P5 ;  /* 0x000000211700780c */ /* 0x040fe20006fa4270 */
[----:B------:R-:W-:Y:S01]  /*6cc0*/  UMOV UR11, 0x40 ;  /* 0x00000040000b7882 */ /* 0x000fe20000000000 */
[C---:B------:R-:W-:Y:S01]  /*6cd0*/  ISETP.GT.AND P2, PT, R23.reuse, 0x30, !P2 ;  /* 0x000000301700780c */ /* 0x040fe20005744270 */
[----:B------:R-:W-:Y:S01]  /*6ce0*/  UMOV UR13, UR57 ;  /* 0x00000039000d7c82 */ /* 0x000fe20008000000 */
[C---:B------:R-:W-:Y:S01]  /*6cf0*/  ISETP.GT.AND P4, PT, R23.reuse, 0x40, !P4 ;  /* 0x000000401700780c */ /* 0x040fe20006784270 */
[----:B------:R-:W-:Y:S01]  /*6d00*/  UMOV UR15, 0x40 ;  /* 0x00000040000f7882 */ /* 0x000fe20000000000 */
[----:B------:R-:W-:Y:S01]  /*6d10*/  ISETP.GT.AND P6, PT, R23, 0x41, !P6 ;  /* 0x000000411700780c */ /* 0x000fe200077c4270 */
[--C-:B------:R-:W-:Y:S01]  /*6d20*/  FFMA.FTZ R23, R13, UR4, -R8.reuse ;  /* 0x000000040d177c23 */ /* 0x100fe20008010808 */
[C---:B------:R-:W-:Y:S01]  /*6d30*/  ISETP.LT.OR P0, PT, R22.reuse, 0x1, P0 ;  /* 0x000000011600780c */ /* 0x040fe20000701670 */
[----:B------:R-:W-:Y:S01]  /*6d40*/  FFMA.FTZ R13, R41, UR4, -R8 ;  /* 0x00000004290d7c23 */ /* 0x000fe20008010808 */
[C---:B------:R-:W-:Y:S01]  /*6d50*/  ISETP.LT.OR P1, PT, R22.reuse, 0x2, P1 ;  /* 0x000000021600780c */ /* 0x040fe20000f21670 */
[----:B------:R4:W-:Y:S01]  /*6d60*/  MUFU.EX2 R8, R23 ;  /* 0x0000001700087308 */ /* 0x0009e20000000800 */
[C---:B------:R-:W-:Y:S01]  /*6d70*/  ISETP.LT.OR P5, PT, R22.reuse, 0x22, P5 ;  /* 0x000000221600780c */ /* 0x040fe20002fa1670 */
[----:B------:R-:W-:Y:S01]  /*6d80*/  UMOV UR17, UR57 ;  /* 0x0000003900117c82 */ /* 0x000fe20008000000 */
[C---:B------:R-:W-:Y:S01]  /*6d90*/  ISETP.LT.OR P2, PT, R22.reuse, 0x31, P2 ;  /* 0x000000311600780c */ /* 0x040fe20001741670 */
[----:B------:R-:W-:Y:S01]  /*6da0*/  UMOV UR19, 0x40 ;  /* 0x0000004000137882 */ /* 0x000fe20000000000 */
[C---:B------:R-:W-:Y:S01]  /*6db0*/  ISETP.LT.OR P3, PT, R22.reuse, 0x32, P3 ;  /* 0x000000321600780c */ /* 0x040fe20001f61670 */
[----:B------:R-:W-:Y:S01]  /*6dc0*/  UMOV UR49, 0x40000040 ;  /* 0x4000004000317882 */ /* 0x000fe20000000000 */
[----:B------:R-:W-:Y:S01]  /*6dd0*/  ISETP.LT.OR P4, PT, R22, 0x41, P4 ;  /* 0x000000411600780c */ /* 0x000fe20002781670 */
[----:B------:R-:W5:Y:S01]  /*6de0*/  MUFU.EX2 R12, R12 ;  /* 0x0000000c000c7308 */ /* 0x000f620000000800 */
[----:B----4-:R-:W-:Y:S01]  /*6df0*/  FSEL R23, R26, -INF , !P0 ;  /* 0xff8000001a177808 */ /* 0x010fe20004000000 */
[----:B------:R-:W-:Y:S01]  /*6e00*/  UMOV UR51, 0x40 ;  /* 0x0000004000337882 */ /* 0x000fe20000000000 */
[----:B------:R-:W4:Y:S01]  /*6e10*/  LDS R26, [R32+0x2c320] ;  /* 0x02c32000201a7984 */ /* 0x000f220000000800 */
[----:B------:R-:W-:Y:S01]  /*6e20*/  ISETP.LT.OR P6, PT, R22, 0x42, P6 ;  /* 0x000000421600780c */ /* 0x000fe200037c1670 */
[----:B------:R-:W-:Y:S01]  /*6e30*/  VIADD R22, R17, 0x2c500 ;  /* 0x0002c50011167836 */ /* 0x000fe20000000000 */
[----:B------:R-:W-:Y:S01]  /*6e40*/  FSEL R27, R27, -INF , !P1 ;  /* 0xff8000001b1b7808 */ /* 0x000fe20004800000 */
[----:B---3--:R-:W-:Y:S01]  /*6e50*/  FFMA.FTZ R34, R23, UR4, -R6 ;  /* 0x0000000417227c23 */ /* 0x008fe20008010806 */
[----:B------:R-:W-:Y:S01]  /*6e60*/  FSEL R35, R35, -INF , !P5 ;  /* 0xff80000023237808 */ /* 0x000fe20006800000 */
[----:B------:R-:W3:Y:S01]  /*6e70*/  MUFU.EX2 R9, R9 ;  /* 0x0000000900097308 */ /* 0x000ee20000000800 */
[----:B------:R-:W-:Y:S01]  /*6e80*/  SHF.R.U32.HI R24, RZ, 0x4, R22 ;  /* 0x00000004ff187819 */ /* 0x000fe20000011616 */
[--C-:B------:R-:W-:Y:S01]  /*6e90*/  FFMA.FTZ R22, R15, UR4, -R6.reuse ;  /* 0x000000040f167c23 */ /* 0x100fe20008010806 */
[--C-:B------:R-:W-:Y:S01]  /*6ea0*/  FFMA.FTZ R25, R27, UR4, -R6.reuse ;  /* 0x000000041b197c23 */ /* 0x100fe20008010806 */
[----:B------:R-:W-:Y:S01]  /*6eb0*/  FSEL R29, R38, -INF , !P2 ;  /* 0xff800000261d7808 */ /* 0x000fe20005000000 */
[--C-:B------:R-:W-:Y:S01]  /*6ec0*/  FFMA.FTZ R36, R35, UR4, -R6.reuse ;  /* 0x0000000423247c23 */ /* 0x100fe20008010806 */
[----:B------:R-:W-:Y:S01]  /*6ed0*/  LOP3.LUT R15, R24, 0x3fff, RZ, 0xc0, !PT ;  /* 0x00003fff180f7812 */ /* 0x000fe200078ec0ff */
[--C-:B------:R-:W-:Y:S01]  /*6ee0*/  FFMA.FTZ R24, R31, UR4, -R6.reuse ;  /* 0x000000041f187c23 */ /* 0x100fe20008010806 */
[----:B------:R-:W-:Y:S01]  /*6ef0*/  FSEL R27, R42, -INF , !P4 ;  /* 0xff8000002a1b7808 */ /* 0x000fe20006000000 */
[--C-:B------:R-:W-:Y:S01]  /*6f00*/  FFMA.FTZ R35, R29, UR4, -R6.reuse ;  /* 0x000000041d237c23 */ /* 0x100fe20008010806 */
[----:B------:R-:W-:Y:S01]  /*6f10*/  FSEL R39, R39, -INF , !P3 ;  /* 0xff80000027277808 */ /* 0x000fe20005800000 */
[--C-:B------:R-:W-:Y:S01]  /*6f20*/  FFMA.FTZ R31, R21, UR4, -R6.reuse ;  /* 0x00000004151f7c23 */ /* 0x100fe20008010806 */
[----:B------:R-:W-:Y:S01]  /*6f30*/  FSEL R43, R43, -INF , !P6 ;  /* 0xff8000002b2b7808 */ /* 0x000fe20007000000 */
[--C-:B------:R-:W-:Y:S01]  /*6f40*/  FFMA.FTZ R28, R27, UR4, -R6.reuse ;  /* 0x000000041b1c7c23 */ /* 0x100fe20008010806 */
[----:B------:R-:W-:Y:S01]  /*6f50*/  LOP3.LUT R15, R15, 0x80000, RZ, 0xfc, !PT ;  /* 0x000800000f0f7812 */ /* 0x000fe200078efcff */
[--C-:B------:R-:W-:Y:S01]  /*6f60*/  FFMA.FTZ R29, R39, UR4, -R6.reuse ;  /* 0x00000004271d7c23 */ /* 0x100fe20008010806 */
[----:B------:R-:W-:Y:S01]  /*6f70*/  MUFU.EX2 R25, R25 ;  /* 0x0000001900197308 */ /* 0x000fe20000000800 */
[----:B------:R-:W-:Y:S01]  /*6f80*/  FFMA.FTZ R27, R43, UR4, -R6 ;  /* 0x000000042b1b7c23 */ /* 0x000fe20008010806 */
[----:B-1----:R-:W-:Y:S01]  /*6f90*/  FADD.FTZ R44, R44, -R30 ;  /* 0x8000001e2c2c7221 */ /* 0x002fe20000010000 */
[----:B------:R-:W-:-:S02]  /*6fa0*/  VIADD R6, R15, 0x80 ;  /* 0x000000800f067836 */ /* 0x000fc40000000000 */
[--C-:B------:R-:W-:Y:S01]  /*6fb0*/  FADD.FTZ R53, R53, -R30.reuse ;  /* 0x8000001e35357221 */ /* 0x100fe20000010000 */
[--C-:B------:R-:W-:Y:S01]  /*6fc0*/  FADD.FTZ R52, R52, -R30.reuse ;  /* 0x8000001e34347221 */ /* 0x100fe20000010000 */
[----:B--2---:R-:W-:Y:S01]  /*6fd0*/  FMUL.FTZ R44, R7, R44 ;  /* 0x0000002c072c7220 */ /* 0x004fe20000410000 */
[--C-:B------:R-:W-:Y:S01]  /*6fe0*/  FADD.FTZ R45, R45, -R30.reuse ;  /* 0x8000001e2d2d7221 */ /* 0x100fe20000010000 */
[----:B------:R-:W1:Y:S01]  /*6ff0*/  MUFU.EX2 R34, R34 ;  /* 0x0000002200227308 */ /* 0x000e620000000800 */
[----:B------:R-:W-:Y:S01]  /*7000*/  R2UR UR4, R6 ;  /* 0x00000000060472ca */ /* 0x000fe200000e0000 */
[----:B------:R-:W-:Y:S02]  /*7010*/  VIADD R6, R15, 0x100 ;  /* 0x000001000f067836 */ /* 0x000fe40000000000 */
[C---:B-----5:R-:W-:Y:S01]  /*7020*/  FMUL.FTZ R53, R12.reuse, R53 ;  /* 0x000000350c357220 */ /* 0x060fe20000410000 */
[----:B---3--:R-:W-:Y:S01]  /*7030*/  FMUL.FTZ R52, R9, R52 ;  /* 0x0000003409347220 */ /* 0x008fe20000410000 */
[----:B------:R-:W-:Y:S01]  /*7040*/  F2FP.BF16.F32.PACK_AB R12, R12, R9 ;  /* 0x000000090c0c723e */ /* 0x000fe200000010ff */
[----:B------:R-:W-:Y:S01]  /*7050*/  FADD.FTZ R48, R48, -R30 ;  /* 0x8000001e30307221 */ /* 0x000fe20000010000 */
[----:B------:R-:W-:Y:S01]  /*7060*/  R2UR UR5, R6 ;  /* 0x00000000060572ca */ /* 0x000fe200000e0000 */
[----:B------:R2:W3:Y:S01]  /*7070*/  MUFU.EX2 R21, R22 ;  /* 0x0000001600157308 */ /* 0x0004e20000000800 */
[----:B------:R-:W-:-:S02]  /*7080*/  VIADD R6, R15, 0x180 ;  /* 0x000001800f067836 */ /* 0x000fc40000000000 */
[----:B----4-:R-:W-:Y:S01]  /*7090*/  FADD.FTZ R37, R46, -R26 ;  /* 0x8000001a2e257221 */ /* 0x010fe20000010000 */
[--C-:B------:R-:W-:Y:S01]  /*70a0*/  FADD.FTZ R49, R49, -R30.reuse ;  /* 0x8000001e31317221 */ /* 0x100fe20000010000 */
[--C-:B------:R-:W-:Y:S01]  /*70b0*/  FADD.FTZ R32, R217, -R30.reuse ;  /* 0x8000001ed9207221 */ /* 0x100fe20000010000 */
[----:B------:R-:W-:Y:S01]  /*70c0*/  FADD.FTZ R33, R220, -R30 ;  /* 0x8000001edc217221 */ /* 0x000fe20000010000 */
[----:B------:R-:W-:Y:S01]  /*70d0*/  R2UR UR6, R6 ;  /* 0x00000000060672ca */ /* 0x000fe200000e0000 */
[--C-:B------:R-:W-:Y:S01]  /*70e0*/  FADD.FTZ R50, R50, -R26.reuse ;  /* 0x8000001a32327221 */ /* 0x100fe20000010000 */
[----:B------:R-:W4:Y:S01]  /*70f0*/  MUFU.EX2 R11, R11 ;  /* 0x0000000b000b7308 */ /* 0x000f220000000800 */
[----:B--2---:R-:W-:Y:S01]  /*7100*/  VIADD R22, R15, 0x200 ;  /* 0x000002000f167836 */ /* 0x004fe20000000000 */
[----:B------:R-:W-:Y:S01]  /*7110*/  F2FP.BF16.F32.PACK_AB R6, R20, R7 ;  /* 0x000000071406723e */ /* 0x000fe200000010ff */
[--C-:B------:R-:W-:Y:S01]  /*7120*/  FADD.FTZ R38, R47, -R26.reuse ;  /* 0x8000001a2f267221 */ /* 0x100fe20000010000 */
[----:B-1----:R-:W-:Y:S01]  /*7130*/  F2FP.BF16.F32.PACK_AB R7, R25, R34 ;  /* 0x000000221907723e */ /* 0x002fe200000010ff */
[----:B------:R-:W-:Y:S01]  /*7140*/  BAR.SYNC.DEFER_BLOCKING 0x9, 0x100 ;  /* 0x0244000000007b1d */ /* 0x000fe20000010000 */
[----:B------:R-:W-:Y:S01]  /*7150*/  R2UR UR7, R22 ;  /* 0x00000000160772ca */ /* 0x000fe200000e0000 */
[----:B------:R-:W-:Y:S01]  /*7160*/  FMUL.FTZ R34, R34, R37 ;  /* 0x0000002522227220 */ /* 0x000fe20000410000 */
[--C-:B------:R-:W-:Y:S01]  /*7170*/  FADD.FTZ R51, R51, -R26.reuse ;  /* 0x8000001a33337221 */ /* 0x100fe20000010000 */
[--C-:B------:R-:W-:Y:S01]  /*7180*/  FADD.FTZ R54, R54, -R26.reuse ;  /* 0x8000001a36367221 */ /* 0x100fe20000010000 */
[--C-:B------:R-:W-:Y:S01]  /*7190*/  FADD.FTZ R55, R55, -R26.reuse ;  /* 0x8000001a37377221 */ /* 0x100fe20000010000 */
[----:B------:R-:W1:Y:S01]  /*71a0*/  MUFU.EX2 R14, R14 ;  /* 0x0000000e000e7308 */ /* 0x000e620000000800 */
[--C-:B------:R-:W-:Y:S01]  /*71b0*/  FADD.FTZ R218, R218, -R26.reuse ;  /* 0x8000001adada7221 */ /* 0x100fe20000010000 */
[--C-:B------:R-:W-:Y:S01]  /*71c0*/  FADD.FTZ R219, R219, -R26.reuse ;  /* 0x8000001adbdb7221 */ /* 0x100fe20000010000 */
[--C-:B------:R-:W-:Y:S01]  /*71d0*/  FADD.FTZ R222, R222, -R26.reuse ;  /* 0x8000001adede7221 */ /* 0x100fe20000010000 */
[----:B------:R-:W-:Y:S01]  /*71e0*/  FADD.FTZ R26, R223, -R26 ;  /* 0x8000001adf1a7221 */ /* 0x000fe20000010000 */
[----:B------:R-:W-:Y:S01]  /*71f0*/  FMUL.FTZ R45, R20, R45 ;  /* 0x0000002d142d7220 */ /* 0x000fe20000410000 */
[----:B------:R-:W-:Y:S01]  /*7200*/  FMUL.FTZ R33, R8, R33 ;  /* 0x0000002108217220 */ /* 0x000fe20000410000 */
[----:B---3--:R-:W-:Y:S01]  /*7210*/  FMUL.FTZ R50, R21, R50 ;  /* 0x0000003215327220 */ /* 0x008fe20000410000 */
[----:B------:R-:W-:Y:S01]  /*7220*/  MUFU.EX2 R10, R10 ;  /* 0x0000000a000a7308 */ /* 0x000fe20000000800 */
[----:B----4-:R-:W-:Y:S01]  /*7230*/  FMUL.FTZ R48, R11, R48 ;  /* 0x000000300b307220 */ /* 0x010fe20000410000 */
[----:B------:R-:W-:Y:S01]  /*7240*/  FMUL.FTZ R25, R25, R38 ;  /* 0x0000002619197220 */ /* 0x000fe20000410000 */
[----:B------:R-:W-:Y:S01]  /*7250*/  F2FP.BF16.F32.PACK_AB R52, R53, R52 ;  /* 0x000000343534723e */ /* 0x000fe200000010ff */
[----:B------:R-:W-:Y:S01]  /*7260*/  UMOV UR10, UR4 ;  /* 0x00000004000a7c82 */ /* 0x000fe20008000000 */
[----:B------:R-:W-:Y:S01]  /*7270*/  R2UR UR58, R15 ;  /* 0x000000000f3a72ca */ /* 0x000fe200000e0000 */
[----:B------:R-:W-:Y:S01]  /*7280*/  UMOV UR14, UR5 ;  /* 0x00000005000e7c82 */ /* 0x000fe20008000000 */
[----:B------:R-:W-:Y:S01]  /*7290*/  F2FP.BF16.F32.PACK_AB R25, R25, R34 ;  /* 0x000000221919723e */ /* 0x000fe200000010ff */
[----:B------:R-:W2:Y:S01]  /*72a0*/  MUFU.EX2 R13, R13 ;  /* 0x0000000d000d7308 */ /* 0x000ea20000000800 */
[C---:B-1----:R-:W-:Y:S01]  /*72b0*/  F2FP.BF16.F32.PACK_AB R20, R14.reuse, R11 ;  /* 0x0000000b0e14723e */ /* 0x042fe200000010ff */
[----:B------:R-:W-:Y:S01]  /*72c0*/  STSM.16.M88.2 [R0+0x2c500], R6 ;  /* 0x02c5000600007844 */ /* 0x000fe20000000100 */
[----:B------:R-:W-:Y:S01]  /*72d0*/  FMUL.FTZ R49, R14, R49 ;  /* 0x000000310e317220 */ /* 0x000fe20000410000 */
[----:B------:R-:W-:Y:S01]  /*72e0*/  UMOV UR18, UR6 ;  /* 0x0000000600127c82 */ /* 0x000fe20008000000 */
[----:B------:R-:W-:Y:S01]  /*72f0*/  UMOV UR53, UR49 ;  /* 0x0000003100357c82 */ /* 0x000fe20008000000 */
[----:B------:R-:W-:Y:S01]  /*7300*/  UMOV UR55, 0x40 ;  /* 0x0000004000377882 */ /* 0x000fe20000000000 */
[----:B------:R-:W-:Y:S01]  /*7310*/  UMOV UR45, UR49 ;  /* 0x00000031002d7c82 */ /* 0x000fe20008000000 */
[----:B------:R-:W1:Y:S01]  /*7320*/  MUFU.EX2 R24, R24 ;  /* 0x0000001800187308 */ /* 0x000e620000000800 */
[----:B------:R-:W-:Y:S01]  /*7330*/  F2FP.BF16.F32.PACK_AB R48, R49, R48 ;  /* 0x000000303130723e */ /* 0x000fe200000010ff */
[----:B------:R-:W-:Y:S01]  /*7340*/  UMOV UR47, 0x40 ;  /* 0x00000040002f7882 */ /* 0x000fe20000000000 */
[----:B------:R-:W-:Y:S01]  /*7350*/  UMOV UR29, 0x40000040 ;  /* 0x40000040001d7882 */ /* 0x000fe20000000000 */
[----:B------:R-:W-:Y:S01]  /*7360*/  UMOV UR31, 0x40 ;  /* 0x00000040001f7882 */ /* 0x000fe20000000000 */
[----:B------:R-:W-:Y:S01]  /*7370*/  UMOV UR41, UR29 ;  /* 0x0000001d00297c82 */ /* 0x000fe20008000000 */
[----:B------:R-:W-:Y:S01]  /*7380*/  UMOV UR43, 0x40 ;  /* 0x00000040002b7882 */ /* 0x000fe20000000000 */
[----:B------:R-:W-:Y:S01]  /*7390*/  UMOV UR37, UR29 ;  /* 0x0000001d00257c82 */ /* 0x000fe20008000000 */
[----:B------:R-:W3:Y:S01]  /*73a0*/  MUFU.EX2 R5, R5 ;  /* 0x0000000500057308 */ /* 0x000ee20000000800 */
[----:B--2---:R-:W-:Y:S01]  /*73b0*/  F2FP.BF16.F32.PACK_AB R8, R13, R8 ;  /* 0x000000080d08723e */ /* 0x004fe200000010ff */
[----:B------:R-:W-:Y:S01]  /*73c0*/  UMOV UR39, 0x40 ;  /* 0x0000004000277882 */ /* 0x000fe20000000000 */
[----:B------:R-:W-:Y:S01]  /*73d0*/  UMOV UR33, UR29 ;  /* 0x0000001d00217c82 */ /* 0x000fe20008000000 */
[----:B------:R-:W-:Y:S01]  /*73e0*/  UMOV UR35, 0x40 ;  /* 0x0000004000237882 */ /* 0x000fe20000000000 */
[----:B------:R-:W-:Y:S01]  /*73f0*/  UMOV UR25, UR29 ;  /* 0x0000001d00197c82 */ /* 0x000fe20008000000 */
[----:B------:R-:W-:Y:S01]  /*7400*/  UMOV UR27, 0x40 ;  /* 0x00000040001b7882 */ /* 0x000fe20000000000 */
[----:B------:R-:W-:Y:S01]  /*7410*/  UMOV UR21, 0x40000040 ;  /* 0x4000004000157882 */ /* 0x000fe20000000000 */
[----:B------:R2:W4:Y:S01]  /*7420*/  MUFU.EX2 R23, R31 ;  /* 0x0000001f00177308 */ /* 0x0005220000000800 */
[C---:B-1----:R-:W-:Y:S01]  /*7430*/  F2FP.BF16.F32.PACK_AB R21, R24.reuse, R21 ;  /* 0x000000151815723e */ /* 0x042fe200000010ff */
[----:B------:R-:W-:Y:S01]  /*7440*/  FMUL.FTZ R51, R24, R51 ;  /* 0x0000003318337220 */ /* 0x000fe20000410000 */
[----:B------:R-:W-:Y:S01]  /*7450*/  F2FP.BF16.F32.PACK_AB R24, R45, R44 ;  /* 0x0000002c2d18723e */ /* 0x000fe200000010ff */
[----:B------:R-:W-:Y:S01]  /*7460*/  UMOV UR23, 0x40 ;  /* 0x0000004000177882 */ /* 0x000fe20000000000 */
[----:B------:R-:W-:Y:S01]  /*7470*/  VIADD R14, R15, 0xb0 ;  /* 0x000000b00f0e7836 */ /* 0x000fe20000000000 */
[----:B------:R1:W-:Y:S01]  /*7480*/  STSM.16.M88.2 [R0+0x2cd00], R20 ;  /* 0x02cd001400007844 */ /* 0x0003e20000000100 */
[----:B------:R-:W-:Y:S01]  /*7490*/  F2FP.BF16.F32.PACK_AB R49, R51, R50 ;  /* 0x000000323331723e */ /* 0x000fe200000010ff */
[----:B------:R-:W5:Y:S01]  /*74a0*/  MUFU.EX2 R22, R36 ;  /* 0x0000002400167308 */ /* 0x000f620000000800 */
[--C-:B--2---:R-:W-:Y:S01]  /*74b0*/  FADD.FTZ R31, R216, -R30.reuse ;  /* 0x8000001ed81f7221 */ /* 0x104fe20000010000 */
[----:B------:R-:W-:Y:S01]  /*74c0*/  FADD.FTZ R30, R221, -R30 ;  /* 0x8000001edd1e7221 */ /* 0x000fe20000010000 */
[----:B---3--:R-:W-:-:S02]  /*74d0*/  FMUL.FTZ R32, R5, R32 ;  /* 0x0000002005207220 */ /* 0x008fc40000410000 */
[----:B------:R-:W-:Y:S01]  /*74e0*/  FMUL.FTZ R31, R10, R31 ;  /* 0x0000001f0a1f7220 */ /* 0x000fe20000410000 */
[----:B------:R-:W-:Y:S01]  /*74f0*/  FMUL.FTZ R30, R13, R30 ;  /* 0x0000001e0d1e7220 */ /* 0x000fe20000410000 */
[----:B------:R-:W-:Y:S01]  /*7500*/  F2FP.BF16.F32.PACK_AB R10, R5, R10 ;  /* 0x0000000a050a723e */ /* 0x000fe200000010ff */
[----:B------:R-:W2:Y:S01]  /*7510*/  MUFU.EX2 R35, R35 ;  /* 0x0000002300237308 */ /* 0x000ea20000000800 */
[----:B----4-:R-:W-:Y:S01]  /*7520*/  FMUL.FTZ R54, R23, R54 ;  /* 0x0000003617367220 */ /* 0x010fe20000410000 */
[----:B------:R-:W-:Y:S01]  /*7530*/  F2FP.BF16.F32.PACK_AB R32, R32, R31 ;  /* 0x0000001f2020723e */ /* 0x000fe200000010ff */
[----:B-1----:R-:W-:Y:S01]  /*7540*/  VIADD R20, R15, 0x130 ;  /* 0x000001300f147836 */ /* 0x002fe20000000000 */
[----:B------:R-:W-:-:S04]  /*7550*/  F2FP.BF16.F32.PACK_AB R30, R30, R33 ;  /* 0x000000211e1e723e */ /* 0x000fc800000010ff */
[----:B------:R-:W1:Y:S01]  /*7560*/  MUFU.EX2 R36, R29 ;  /* 0x0000001d00247308 */ /* 0x000e620000000800 */
[C---:B-----5:R-:W-:Y:S01]  /*7570*/  F2FP.BF16.F32.PACK_AB R13, R22.reuse, R23 ;  /* 0x00000017160d723e */ /* 0x060fe200000010ff */
[----:B------:R-:W-:Y:S01]  /*7580*/  FMUL.FTZ R55, R22, R55 ;  /* 0x0000003716377220 */ /* 0x000fe20000410000 */
[----:B------:R-:W-:-:S03]  /*7590*/  IMAD R22, R4, 0x2000, R17 ;  /* 0x0000200004167824 */ /* 0x000fc600078e0211 */
[----:B------:R-:W-:Y:S01]  /*75a0*/  STSM.16.M88.2 [R0+0x2d500], R12 ;  /* 0x02d5000c00007844 */ /* 0x000fe20000000100 */
[----:B------:R-:W-:Y:S01]  /*75b0*/  VIADD R6, R22, 0x24100 ;  /* 0x0002410016067836 */ /* 0x000fe20000000000 */
[----:B------:R-:W3:Y:S01]  /*75c0*/  MUFU.EX2 R9, R27 ;  /* 0x0000001b00097308 */ /* 0x000ee20000000800 */
[----:B--2---:R-:W-:Y:S01]  /*75d0*/  FMUL.FTZ R218, R35, R218 ;  /* 0x000000da23da7220 */ /* 0x004fe20000410000 */
[----:B------:R-:W-:Y:S02]  /*75e0*/  F2FP.BF16.F32.PACK_AB R53, R55, R54 ;  /* 0x000000363735723e */ /* 0x000fe400000010ff */
[----:B------:R-:W-:-:S04]  /*75f0*/  SHF.R.U32.HI R6, RZ, 0x4, R6 ;  /* 0x00000004ff067819 */ /* 0x000fc80000011606 */
[----:B------:R-:W2:Y:S01]  /*7600*/  MUFU.EX2 R37, R28 ;  /* 0x0000001c00257308 */ /* 0x000ea20000000800 */
[C---:B-1----:R-:W-:Y:S01]  /*7610*/  F2FP.BF16.F32.PACK_AB R11, R36.reuse, R35 ;  /* 0x00000023240b723e */ /* 0x042fe200000010ff */
[----:B------:R-:W-:Y:S01]  /*7620*/  FMUL.FTZ R219, R36, R219 ;  /* 0x000000db24db7220 */ /* 0x000fe20000410000 */
[----:B------:R-:W-:Y:S01]  /*7630*/  LOP3.LUT R23, R6, 0x3fff, RZ, 0xc0, !PT ;  /* 0x00003fff06177812 */ /* 0x000fe200078ec0ff */
[----:B------:R-:W-:Y:S02]  /*7640*/  VIADD R6, R15, 0x10 ;  /* 0x000000100f067836 */ /* 0x000fe40000000000 */
[----:B------:R-:W-:Y:S01]  /*7650*/  STSM.16.M88.2 [R0+0x2dd00], R10 ;  /* 0x02dd000a00007844 */ /* 0x000fe20000000100 */
[----:B------:R-:W-:Y:S01]  /*7660*/  R2UR UR56, R23 ;  /* 0x00000000173872ca */ /* 0x000fe200000e0000 */
[----:B---3--:R-:W-:Y:S01]  /*7670*/  FMUL.FTZ R5, R9, R26 ;  /* 0x0000001a09057220 */ /* 0x008fe20000410000 */
[----:B------:R-:W-:Y:S02]  /*7680*/  F2FP.BF16.F32.PACK_AB R33, R219, R218 ;  /* 0x000000dadb21723e */ /* 0x000fe400000010ff */
[----:B------:R-:W-:Y:S01]  /*7690*/  R2UR UR50, R6 ;  /* 0x00000000063272ca */ /* 0x000fe200000e0000 */
[----:B------:R-:W-:Y:S01]  /*76a0*/  VIADD R6, R15, 0x110 ;  /* 0x000001100f067836 */ /* 0x000fe20000000000 */
[----:B--2---:R-:W-:Y:S01]  /*76b0*/  F2FP.BF16.F32.PACK_AB R9, R9, R37 ;  /* 0x000000250909723e */ /* 0x004fe200000010ff */
[----:B------:R-:W-:-:S03]  /*76c0*/  FMUL.FTZ R222, R37, R222 ;  /* 0x000000de25de7220 */ /* 0x000fc60000410000 */
[----:B------:R-:W-:-:S03]  /*76d0*/  R2UR UR5, R6 ;  /* 0x00000000060572ca */ /* 0x000fc600000e0000 */
[----:B------:R-:W-:Y:S01]  /*76e0*/  UMOV UR8, UR56 ;  /* 0x0000003800087c82 */ /* 0x000fe20008000000 */
[----:B------:R-:W-:Y:S01]  /*76f0*/  UMOV UR12, UR56 ;  /* 0x00000038000c7c82 */ /* 0x000fe20008000000 */
[----:B------:R1:W-:Y:S01]  /*7700*/  STSM.16.M88.2 [R0+0x2e500], R8 ;  /* 0x02e5000800007844 */ /* 0x0003e20000000100 */
[----:B------:R-:W-:Y:S01]  /*7710*/  F2FP.BF16.F32.PACK_AB R31, R5, R222 ;  /* 0x000000de051f723e */ /* 0x000fe200000010ff */
[----:B------:R-:W-:Y:S01]  /*7720*/  UMOV UR16, UR56 ;  /* 0x0000003800107c82 */ /* 0x000fe20008000000 */
[----:B------:R-:W-:Y:S01]  /*7730*/  VIADD R5, R23, 0x80 ;  /* 0x0000008017057836 */ /* 0x000fe20000000000 */
[----:B------:R-:W-:Y:S01]  /*7740*/  @!PT LDS RZ, [RZ] ;  /* 0x00000000fffff984 */ /* 0x000fe20000000800 */
[----:B------:R-:W-:Y:S01]  /*7750*/  @!PT LDS RZ, [RZ] ;  /* 0x00000000fffff984 */ /* 0x000fe20000000800 */
[----:B------:R-:W-:Y:S01]  /*7760*/  @!PT LDS RZ, [RZ] ;  /* 0x00000000fffff984 */ /* 0x000fe20000000800 */
[----:B------:R-:W-:Y:S01]  /*7770*/  @!PT LDS RZ, [RZ] ;  /* 0x00000000fffff984 */ /* 0x000fe20000000800 */
[----:B------:R2:W-:Y:S06]  /*7780*/  MEMBAR.ALL.CTA ;  /* 0x0000000000007992 */ /* 0x0005ec0000008000 */
[----:B--2---:R-:W2:Y:S01]  /*7790*/  FENCE.VIEW.ASYNC.S ;  /* 0x00000000000073c6 */ /* 0x004ea20000000000 */
[----:B------:R-:W-:Y:S01]  /*77a0*/  VIADD R6, R15, 0x210 ;  /* 0x000002100f067836 */ /* 0x000fe20000000000 */
[----:B------:R-:W-:Y:S01]  /*77b0*/  R2UR UR48, R5 ;  /* 0x00000000053072ca */ /* 0x000fe200000e0000 */
[----:B------:R-:W-:-:S03]  /*77c0*/  VIADD R5, R15, 0x90 ;  /* 0x000000900f057836 */ /* 0x000fc60000000000 */
[----:B------:R-:W-:Y:S01]  /*77d0*/  R2UR UR46, R6 ;  /* 0x00000000062e72ca */ /* 0x000fe200000e0000 */
[----:B------:R-:W-:Y:S01]  /*77e0*/  VIADD R6, R15, 0x20 ;  /* 0x000000200f067836 */ /* 0x000fe20000000000 */
[----:B-1----:R-:W-:Y:S02]  /*77f0*/  MOV R8, UR59 ;  /* 0x0000003b00087c02 */ /* 0x002fe40008000f00 */
[----:B------:R-:W-:Y:S01]  /*7800*/  R2UR UR4, R5 ;  /* 0x00000000050472ca */ /* 0x000fe200000e0000 */
[C---:B------:R-:W-:Y:S01]  /*7810*/  VIADD R5, R15.reuse, 0x190 ;  /* 0x000001900f057836 */ /* 0x040fe20000000000 */
[----:B------:R-:W-:Y:S02]  /*7820*/  MOV R9, UR58 ;  /* 0x0000003a00097c02 */ /* 0x000fe40008000f00 */
[----:B------:R-:W-:Y:S01]  /*7830*/  R2UR UR30, R6 ;  /* 0x00000000061e72ca */ /* 0x000fe200000e0000 */
[----:B------:R-:W-:Y:S01]  /*7840*/  VIADD R6, R15, 0x120 ;  /* 0x000001200f067836 */ /* 0x000fe20000000000 */
[----:B------:R-:W-:Y:S01]  /*7850*/  R2UR UR54, R5 ;  /* 0x00000000053672ca */ /* 0x000fe200000e0000 */
[----:B------:R-:W-:Y:S01]  /*7860*/  UMOV UR52, UR48 ;  /* 0x0000003000347c82 */ /* 0x000fe20008000000 */
[----:B------:R-:W-:Y:S01]  /*7870*/  UMOV UR44, UR48 ;  /* 0x00000030002c7c82 */ /* 0x000fe20008000000 */
[----:B------:R-:W-:Y:S01]  /*7880*/  VIADD R5, R23, 0x100 ;  /* 0x0000010017057836 */ /* 0x000fe20000000000 */
[----:B------:R-:W-:Y:S01]  /*7890*/  R2UR UR38, R6 ;  /* 0x00000000062672ca */ /* 0x000fe200000e0000 */
[----:B------:R-:W-:Y:S01]  /*78a0*/  VIADD R6, R15, 0x220 ;  /* 0x000002200f067836 */ /* 0x000fe20000000000 */
[----:B--2---:R-:W-:Y:S02]  /*78b0*/  BAR.SYNC.DEFER_BLOCKING 0x9, 0x100 ;  /* 0x0244000000007b1d */ /* 0x004fe40000010000 */
[----:B------:R-:W-:Y:S01]  /*78c0*/  R2UR UR28, R5 ;  /* 0x00000000051c72ca */ /* 0x000fe200000e0000 */
[C---:B------:R-:W-:Y:S01]  /*78d0*/  VIADD R5, R15.reuse, 0xa0 ;  /* 0x000000a00f057836 */ /* 0x040fe20000000000 */
[----:B------:R-:W-:Y:S01]  /*78e0*/  R2UR UR26, R6 ;  /* 0x00000000061a72ca */ /* 0x000fe200000e0000 */
[----:B------:R-:W-:-:S03]  /*78f0*/  VIADD R6, R15, 0x30 ;  /* 0x000000300f067836 */ /* 0x000fc60000000000 */
[----:B------:R-:W-:Y:S01]  /*7900*/  R2UR UR42, R5 ;  /* 0x00000000052a72ca */ /* 0x000fe200000e0000 */
[----:B------:R-:W-:Y:S01]  /*7910*/  VIADD R5, R15, 0x1a0 ;  /* 0x000001a00f057836 */ /* 0x000fe20000000000 */
[----:B------:R-:W-:Y:S01]  /*7920*/  R2UR UR22, R6 ;  /* 0x00000000061672ca */ /* 0x000fe200000e0000 */
[----:B------:R-:W-:-:S03]  /*7930*/  VIADD R6, R17, 0x2ed00 ;  /* 0x0002ed0011067836 */ /* 0x000fc60000000000 */
[----:B------:R-:W-:Y:S01]  /*7940*/  R2UR UR34, R5 ;  /* 0x00000000052272ca */ /* 0x000fe200000e0000 */
[----:B------:R-:W-:Y:S01]  /*7950*/  UMOV UR40, UR28 ;  /* 0x0000001c00287c82 */ /* 0x000fe20008000000 */
[----:B------:R-:W-:Y:S01]  /*7960*/  UMOV UR36, UR28 ;  /* 0x0000001c00247c82 */ /* 0x000fe20008000000 */
[----:B------:R-:W-:Y:S01]  /*7970*/  UMOV UR32, UR28 ;  /* 0x0000001c00207c82 */ /* 0x000fe20008000000 */
[----:B------:R-:W-:Y:S01]  /*7980*/  UMOV UR24, UR28 ;  /* 0x0000001c00187c82 */ /* 0x000fe20008000000 */
[----:B------:R-:W-:Y:S01]  /*7990*/  VIADD R5, R23, 0x180 ;  /* 0x0000018017057836 */ /* 0x000fe20000000000 */
[----:B------:R-:W-:-:S04]  /*79a0*/  SHF.R.U32.HI R6, RZ, 0x4, R6 ;  /* 0x00000004ff067819 */ /* 0x000fc80000011606 */
[----:B------:R-:W-:Y:S01]  /*79b0*/  R2UR UR20, R5 ;  /* 0x00000000051472ca */ /* 0x000fe200000e0000 */
[----:B------:R-:W-:Y:S01]  /*79c0*/  STSM.16.M88.2 [R0+0x2ed00], R24 ;  /* 0x02ed001800007844 */ /* 0x000fe20000000100 */
[----:B------:R-:W-:Y:S01]  /*79d0*/  IMAD R5, R4, 0x2800, R17 ;  /* 0x0000280004057824 */ /* 0x000fe200078e0211 */
[----:B------:R-:W-:Y:S02]  /*79e0*/  LOP3.LUT R216, R6, 0x3fff, RZ, 0xc0, !PT ;  /* 0x00003fff06d87812 */ /* 0x000fe400078ec0ff */
[----:B------:R-:W-:Y:S02]  /*79f0*/  STSM.16.M88.2 [R0+0x2f500], R48 ;  /* 0x02f5003000007844 */ /* 0x000fe40000000100 */
[----:B------:R-:W-:Y:S02]  /*7a00*/  SHF.R.U32.HI R5, RZ, 0x4, R5 ;  /* 0x00000004ff057819 */ /* 0x000fe40000011605 */
[----:B------:R-:W-:Y:S01]  /*7a10*/  STSM.16.M88.2 [R0+0x2fd00], R52 ;  /* 0x02fd003400007844 */ /* 0x000fe20000000100 */
[----:B------:R-:W-:-:S02]  /*7a20*/  LOP3.LUT R6, R216, 0x400000, RZ, 0xfc, !PT ;  /* 0x00400000d8067812 */ /* 0x000fc400078efcff */
[----:B------:R-:W-:Y:S01]  /*7a30*/  LOP3.LUT R5, R5, 0x3fff, RZ, 0xc0, !PT ;  /* 0x00003fff05057812 */ /* 0x000fe200078ec0ff */
[----:B------:R-:W-:Y:S04]  /*7a40*/  STSM.16.M88.2 [R0+0x30500], R32 ;  /* 0x0305002000007844 */ /* 0x000fe80000000100 */
        /* <DEDUP_REMOVED lines=147> */
[----:B------:R-:W-:Y:S02]  /*8380*/  IMAD.U32 R14, RZ, RZ, UR58 ;  /* 0x0000003aff0e7e24 */ /* 0x000fe4000f8e00ff */
        /* <DEDUP_REMOVED lines=10> */
[----:B------:R-:W-:Y:S02]  /*8430*/  R2UR UR4, R12 ;  /* 0x000000000c0472ca */ /* 0x000fe400000e0000 */
[----:B------:R-:W-:-:S03]  /*8440*/  R2UR UR5, R13 ;  /* 0x000000000d0572ca */ /* 0x000fc600000e0000 */
[----:B------:R-:W-:Y:S01]  /*8450*/  UMOV UR33, UR59 ;  /* 0x0000003b00217c82 */ /* 0x000fe20008000000 */
[----:B------:R-:W-:Y:S01]  /*8460*/  UMOV UR59, 0x8 ;  /* 0x00000008003b7882 */ /* 0x000fe20000000000 */
[----:B------:R-:W-:Y:S01]  /*8470*/  UMOV UR37, UR57 ;  /* 0x0000003900257c82 */ /* 0x000fe20008000000 */
[----:B------:R-:W-:Y:S01]  /*8480*/  UMOV UR57, 0x40000040 ;  /* 0x4000004000397882 */ /* 0x000fe20000000000 */
[----:B------:R-:W-:Y:S01]  /*8490*/  UMOV UR32, UR58 ;  /* 0x0000003a00207c82 */ /* 0x000fe20008000000 */
[----:B------:R-:W-:Y:S01]  /*84a0*/  IMAD.U32 R13, RZ, RZ, UR59 ;  /* 0x0000003bff0d7e24 */ /* 0x000fe2000f8e00ff */
[----:B------:R-:W-:Y:S02]  /*84b0*/  UMOV UR36, UR56 ;  /* 0x0000003800247c82 */ /* 0x000fe40008000000 */
[----:B------:R-:W-:Y:S02]  /*84c0*/  UMOV UR56, UR4 ;  /* 0x0000000400387c82 */ /* 0x000fe40008000000 */
[----:B------:R-:W-:-:S02]  /*84d0*/  UMOV UR58, UR5 ;  /* 0x00000005003a7c82 */ /* 0x000fc40008000000 */
[----:B------:R-:W-:Y:S01]  /*84e0*/  IMAD.U32 R12, RZ, RZ, UR58 ;  /* 0x0000003aff0c7e24 */ /* 0x000fe2000f8e00ff */
[----:B------:R-:W-:Y:S02]  /*84f0*/  WARPGROUP.DEPBAR.LE gsb0, 0x0 ;  /* 0x00008000000079c5 */ /* 0x000fe40000010000 */
        /* <DEDUP_REMOVED lines=351> */
.L_x_1380:
        /* <DEDUP_REMOVED lines=158> */
.L_x_1381:
        /* <DEDUP_REMOVED lines=96> */
.L_x_1361:
        /* <DEDUP_REMOVED lines=23> */
.L_x_1384:
        /* <DEDUP_REMOVED lines=20> */
.L_x_1385:
        /* <DEDUP_REMOVED lines=18> */
.L_x_1386:
        /* <DEDUP_REMOVED lines=18> */
.L_x_1387:
        /* <DEDUP_REMOVED lines=183> */
.L_x_1389:
[----:B------:R-:W-:Y:S05]  /*bb30*/  BSYNC B0 ;  /* 0x0000000000007941 */ /* 0x000fea0003800000 */
.L_x_1388:
[----:B------:R-:W-:-:S04]  /*bb40*/  DEPBAR.LE SB0, 0x0 ;  /* 0x000080000000791a */ /* 0x000fc80000000000 */
[----:B------:R-:W-:Y:S05]  /*bb50*/  EXIT ;  /* 0x000000000000794d */ /* 0x000fea0003800000 */
.L_x_1383:
        /* <DEDUP_REMOVED lines=53> */
.L_x_1391:
[----:B------:R-:W-:Y:S05]  /*beb0*/  BSYNC B0 ;  /* 0x0000000000007941 */ /* 0x000fea0003800000 */
.L_x_1390:
        /* <DEDUP_REMOVED lines=16> */
.L_x_1393:
[----:B------:R-:W-:Y:S05]  /*bfc0*/  BSYNC B0 ;  /* 0x0000000000007941 */ /* 0x000fea0003800000 */
.L_x_1392:
        /* <DEDUP_REMOVED lines=16> */
.L_x_1395:
[----:B------:R-:W-:Y:S05]  /*c0d0*/  BSYNC B0 ;  /* 0x0000000000007941 */ /* 0x000fea0003800000 */
.L_x_1394:
        /* <DEDUP_REMOVED lines=17> */
.L_x_1397:
[----:B------:R-:W-:Y:S05]  /*c1f0*/  BSYNC B0 ;  /* 0x0000000000007941 */ /* 0x000fea0003800000 */
.L_x_1396:
        /* <DEDUP_REMOVED lines=16> */
.L_x_1399:
[----:B------:R-:W-:Y:S05]  /*c300*/  BSYNC B0 ;  /* 0x0000000000007941 */ /* 0x000fea0003800000 */
.L_x_1398:
        /* <DEDUP_REMOVED lines=18> */
.L_x_1401:
[----:B------:R-:W-:Y:S05]  /*c430*/  BSYNC B0 ;  /* 0x0000000000007941 */ /* 0x000fea0003800000 */
.L_x_1400:
        /* <DEDUP_REMOVED lines=29> */
.L_x_1403:
[----:B------:R-:W-:Y:S05]  /*c610*/  BSYNC B0 ;  /* 0x0000000000007941 */ /* 0x000fea0003800000 */
.L_x_1402:
        /* <DEDUP_REMOVED lines=21> */
.L_x_1405:
[----:B------:R-:W-:Y:S05]  /*c770*/  BSYNC B0 ;  /* 0x0000000000007941 */ /* 0x000fea0003800000 */
.L_x_1404:
        /* <DEDUP_REMOVED lines=21> */
.L_x_1407:
[----:B------:R-:W-:Y:S05]  /*c8d0*/  BSYNC B0 ;  /* 0x0000000000007941 */ /* 0x000fea0003800000 */
.L_x_1406:
        /* <DEDUP_REMOVED lines=22> */
.L_x_1409:
[----:B------:R-:W-:Y:S05]  /*ca40*/  BSYNC B0 ;  /* 0x0000000000007941 */ /* 0x000fea0003800000 */
.L_x_1408:
        /* <DEDUP_REMOVED lines=14> */
.L_x_1411:
[----:B------:R-:W-:Y:S05]  /*cb30*/  BSYNC B0 ;  /* 0x0000000000007941 */ /* 0x000fea0003800000 */
.L_x_1410:
        /* <DEDUP_REMOVED lines=16> */
.L_x_1413:
[----:B------:R-:W-:Y:S05]  /*cc40*/  BSYNC B0 ;  /* 0x0000000000007941 */ /* 0x000fea0003800000 */
.L_x_1412:
        /* <DEDUP_REMOVED lines=16> */
.L_x_1415:
[----:B------:R-:W-:Y:S05]  /*cd50*/  BSYNC B0 ;  /* 0x0000000000007941 */ /* 0x000fea0003800000 */
.L_x_1414:
        /* <DEDUP_REMOVED lines=16> */
.L_x_1417:
[----:B------:R-:W-:Y:S05]  /*ce60*/  BSYNC B0 ;  /* 0x0000000000007941 */ /* 0x000fea0003800000 */
.L_x_1416:
        /* <DEDUP_REMOVED lines=15> */
.L_x_1419:
[----:B------:R-:W-:Y:S05]  /*cf60*/  BSYNC B0 ;  /* 0x0000000000007941 */ /* 0x000fea0003800000 */
.L_x_1418:
        /* <DEDUP_REMOVED lines=15> */
.L_x_1421:
[----:B------:R-:W-:Y:S05]  /*d060*/  BSYNC B0 ;  /* 0x0000000000007941 */ /* 0x000fea0003800000 */
.L_x_1420:
        /* <DEDUP_REMOVED lines=15> */
.L_x_1423:
[----:B------:R-:W-:Y:S05]  /*d160*/  BSYNC B0 ;  /* 0x0000000000007941 */ /* 0x000fea0003800000 */
.L_x_1422:
        /* <DEDUP_REMOVED lines=15> */
.L_x_1425:
[----:B------:R-:W-:Y:S05]  /*d260*/  BSYNC B0 ;  /* 0x0000000000007941 */ /* 0x000fea0003800000 */
.L_x_1424:
        /* <DEDUP_REMOVED lines=15> */
.L_x_1427:
[----:B------:R-:W-:Y:S05]  /*d360*/  BSYNC B0 ;  /* 0x0000000000007941 */ /* 0x000fea0003800000 */
.L_x_1426:
        /* <DEDUP_REMOVED lines=15> */
.L_x_1429:
[----:B------:R-:W-:Y:S05]  /*d460*/  BSYNC B0 ;  /* 0x0000000000007941 */ /* 0x000fea0003800000 */
.L_x_1428:
[----:B------:R-:W-:Y:S05]  /*d470*/  EXIT ;  /* 0x000000000000794d */ /* 0x000fea0003800000 */
.L_x_1358:
        /* <DEDUP_REMOVED lines=42> */
.L_x_1433:
        /* <DEDUP_REMOVED lines=43> */
.L_x_1451:
        /* <DEDUP_REMOVED lines=12> */
.L_x_1436:
        /* <DEDUP_REMOVED lines=126> */
.L_x_1442:
[----:B------:R-:W-:-:S04]  /*e270*/  SHF.L.U32 R8, R11, 0x1f, RZ ;  /* 0x0000001f0b087819 */ /* 0x000fc800000006ff */
[----:B------:R-:W1:Y:S02]  /*e280*/  SYNCS.PHASECHK.TRANS64.TRYWAIT P1, [R5+URZ+0x31838], R8 ;  /* 0x03183808050075a7 */ /* 0x000e64000802017f */
[----:B-1----:R-:W-:Y:S05]  /*e290*/  @!P1 BRA `(.L_x_1438) ;  /* 0x0000000c00989947 */ /* 0x002fea0003800000 */
.L_x_1452:
[----:B------:R-:W-:Y:S05]  /*e2a0*/  @P0 BRA `(.L_x_1439) ;  /* 0x0000000000140947 */ /* 0x000fea0003800000 */
[----:B------:R-:W-:Y:S01]  /*e2b0*/  ISETP.NE.AND P1, PT, R13, RZ, PT ;  /* 0x000000ff0d00720c */ /* 0x000fe20003f25270 */
[----:B-1----:R-:W-:-:S04]  /*e2c0*/  IMAD.MOV.U32 R8, RZ, RZ, 0x8100 ;  /* 0x00008100ff087424 */ /* 0x002fc800078e00ff */
[----:B------:R2:W-:Y:S08]  /*e2d0*/  SYNCS.ARRIVE.TRANS64 RZ, [R5+URZ+0x31830], R8 ;  /* 0x0318300805ff79a7 */ /* 0x0005f0000800003f */
[----:B------:R-:W-:Y:S05]  /*e2e0*/  @!P1 BRA `(.L_x_1439) ;  /* 0x0000000000049947 */ /* 0x000fea0003800000 */
[----:B------:R-:W-:Y:S01]  /*e2f0*/  BPT.TRAP 0x1 ;  /* 0x000000040000795c */ /* 0x000fe20000300000 */
.L_x_1439:
        /* <DEDUP_REMOVED lines=48> */
.L_x_1454:
[----:B------:R-:W-:Y:S01]  /*e600*/  LOP3.LUT R11, R11, 0x1, RZ, 0x3c, !PT ;  /* 0x000000010b0b7812 */ /* 0x000fe200078e3cff */
[----:B------:R-:W-:Y:S06]  /*e610*/  @P2 BRA `(.L_x_1441) ;  /* 0x0000000000142947 */ /* 0x000fec0003800000 */
[----:B------:R-:W-:Y:S01]  /*e620*/  ISETP.NE.AND P1, PT, R13, RZ, PT ;  /* 0x000000ff0d00720c */ /* 0x000fe20003f25270 */
[----:B-1----:R-:W-:-:S04]  /*e630*/  IMAD.MOV.U32 R20, RZ, RZ, 0x8100 ;  /* 0x00008100ff147424 */ /* 0x002fc800078e00ff */
[----:B------:R2:W-:Y:S08]  /*e640*/  SYNCS.ARRIVE.TRANS64 RZ, [R19+URZ+0x31810], R20 ;  /* 0x0318101413ff79a7 */ /* 0x0005f0000800003f */
[----:B------:R-:W-:Y:S05]  /*e650*/  @!P1 BRA `(.L_x_1441) ;  /* 0x0000000000049947 */ /* 0x000fea0003800000 */
[----:B------:R-:W-:Y:S01]  /*e660*/  BPT.TRAP 0x1 ;  /* 0x000000040000795c */ /* 0x000fe20000300000 */
.L_x_1441:
        /* <DEDUP_REMOVED lines=52> */
.L_x_1437:
[----:B------:R-:W-:-:S04]  /*e9b0*/  SHF.L.U32 R0, R11, 0x1f, RZ ;  /* 0x0000001f0b007819 */ /* 0x000fc800000006ff */
[----:B------:R-:W1:Y:S02]  /*e9c0*/  SYNCS.PHASECHK.TRANS64.TRYWAIT P1, [R5+URZ+0x31838], R0 ;  /* 0x03183800050075a7 */ /* 0x000e64000802017f */
[----:B-1----:R-:W-:Y:S05]  /*e9d0*/  @!P1 BRA `(.L_x_1443) ;  /* 0x0000000400f49947 */ /* 0x002fea0003800000 */
.L_x_1455:
[----:B------:R-:W-:Y:S05]  /*e9e0*/  @P0 BRA `(.L_x_1444) ;  /* 0x0000000000140947 */ /* 0x000fea0003800000 */
[----:B------:R-:W-:Y:S01]  /*e9f0*/  LOP3.LUT P0, RZ, R21, 0x1f, RZ, 0xc0, !PT ;  /* 0x0000001f15ff7812 */ /* 0x000fe2000780c0ff */
[----:B-1----:R-:W-:-:S04]  /*ea00*/  IMAD.MOV.U32 R0, RZ, RZ, 0x8100 ;  /* 0x00008100ff007424 */ /* 0x002fc800078e00ff */
[----:B------:R2:W-:Y:S08]  /*ea10*/  SYNCS.ARRIVE.TRANS64 RZ, [R5+URZ+0x31830], R0 ;  /* 0x0318300005ff79a7 */ /* 0x0005f0000800003f */
[----:B------:R-:W-:Y:S05]  /*ea20*/  @!P0 BRA `(.L_x_1444) ;  /* 0x0000000000048947 */ /* 0x000fea0003800000 */
[----:B------:R-:W-:Y:S01]  /*ea30*/  BPT.TRAP 0x1 ;  /* 0x000000040000795c */ /* 0x000fe20000300000 */
.L_x_1444:
        /* <DEDUP_REMOVED lines=50> */
.L_x_1434:
[----:B------:R-:W-:Y:S05]  /*ed60*/  BSYNC B1 ;  /* 0x0000000000017941 */ /* 0x000fea0003800000 */
.L_x_1432:
[----:B------:R-:W-:-:S03]  /*ed70*/  UMOV UR4, 0xffffffff ;  /* 0xffffffff00047882 */ /* 0x000fc60000000000 */
[----:B------:R-:W-:Y:S05]  /*ed80*/  BRA.DIV UR4, `(.L_x_1445) ;  /* 0x00000006041c7947 */ /* 0x000fea000b800000 */
[----:B------:R-:W-:-:S13]  /*ed90*/  ELECT P6, URZ, PT ;  /* 0x00000000003f782f */ /* 0x000fda00038c0000 */
.L_x_1458:
        /* <DEDUP_REMOVED lines=8> */
.L_x_1446:
        /* <DEDUP_REMOVED lines=8> */
.L_x_1459:
        /* <DEDUP_REMOVED lines=9> */
.L_x_1460:
[----:B------:R-:W-:Y:S05]  /*ef30*/  @!P1 BRA `(.L_x_1449) ;  /* 0x0000000000049947 */ /* 0x000fea0003800000 */
[----:B------:R-:W-:Y:S01]  /*ef40*/  BPT.TRAP 0x1 ;  /* 0x000000040000795c */ /* 0x000fe20000300000 */
.L_x_1449:
[----:B------:R-:W-:-:S07]  /*ef50*/  SHF.L.U32 R11, R11, 0x1f, RZ ;  /* 0x0000001f0b0b7819 */ /* 0x000fce00000006ff */
.L_x_1450:
[----:B--2---:R2:W3:Y:S02]  /*ef60*/  SYNCS.PHASECHK.TRANS64.TRYWAIT P0, [R4+URZ+0x31838], R11 ;  /* 0x0318380b040075a7 */ /* 0x0044e4000800017f */
[----:B---3--:R-:W-:Y:S05]  /*ef70*/  @!P0 NANOSLEEP.SYNCS 0x989680 ;  /* 0x009896800000895d */ /* 0x008fea0003900000 */
[----:B------:R-:W3:Y:S02]  /*ef80*/  @!P0 SYNCS.PHASECHK.TRANS64 P0, [R4+URZ+0x31838], R11 ;  /* 0x0318380b040085a7 */ /* 0x000ee4000800007f */
[----:B---3--:R-:W-:Y:S05]  /*ef90*/  @!P0 BRA `(.L_x_1450) ;  /* 0xfffffffc00f08947 */ /* 0x008fea000383ffff */
.L_x_1431:
[----:B------:R-:W-:Y:S05]  /*efa0*/  BSYNC B0 ;  /* 0x0000000000007941 */ /* 0x000fea0003800000 */
.L_x_1430:
[----:B------:R-:W-:Y:S05]  /*efb0*/  EXIT ;  /* 0x000000000000794d */ /* 0x000fea0003800000 */
.L_x_1363:
[----:B-1----:R1:W2:Y:S02]  /*efc0*/  SYNCS.PHASECHK.TRANS64.TRYWAIT P0, [R17+URZ+0x31800], R8 ;  /* 0x03180008110075a7 */ /* 0x0022a4000800017f */
[----:B--2---:R-:W-:Y:S05]  /*efd0*/  @!P0 NANOSLEEP.SYNCS 0x989680 ;  /* 0x009896800000895d */ /* 0x004fea0003900000 */
[----:B------:R-:W2:Y:S02]  /*efe0*/  @!P0 SYNCS.PHASECHK.TRANS64 P0, [R17+URZ+0x31800], R8 ;  /* 0x03180008110085a7 */ /* 0x000ea4000800007f */
[----:B--2---:R-:W-:Y:S05]  /*eff0*/  @!P0 BRA `(.L_x_1363) ;  /* 0xfffffffc00f08947 */ /* 0x004fea000383ffff */
[----:B------:R-:W-:Y:S05]  /*f000*/  BRA `(.L_x_1362) ;  /* 0xffffff1c008c7947 */ /* 0x000fea000383ffff */
.L_x_1367:
[----:B--2---:R2:W3:Y:S02]  /*f010*/  SYNCS.PHASECHK.TRANS64.TRYWAIT P0, [R16+URZ+0x31810], R9 ;  /* 0x03181009100075a7 */ /* 0x0044e4000800017f */
[----:B---3--:R-:W-:Y:S05]  /*f020*/  @!P0 NANOSLEEP.SYNCS 0x989680 ;  /* 0x009896800000895d */ /* 0x008fea0003900000 */
[----:B------:R-:W3:Y:S02]  /*f030*/  @!P0 SYNCS.PHASECHK.TRANS64 P0, [R16+URZ+0x31810], R9 ;  /* 0x03181009100085a7 */ /* 0x000ee4000800007f */
[----:B---3--:R-:W-:Y:S05]  /*f040*/  @!P0 BRA `(.L_x_1367) ;  /* 0xfffffffc00f08947 */ /* 0x008fea000383ffff */
[----:B------:R-:W-:Y:S05]  /*f050*/  BRA `(.L_x_1366) ;  /* 0xffffff2800087947 */ /* 0x000fea000383ffff */
.L_x_1371:
[----:B------:R1:W1:Y:S02]  /*f060*/  SYNCS.PHASECHK.TRANS64.TRYWAIT P0, [R17+URZ+0x31830], R10 ;  /* 0x0318300a110075a7 */ /* 0x000264000800017f */
[----:B-1----:R-:W-:Y:S05]  /*f070*/  @!P0 NANOSLEEP.SYNCS 0x989680 ;  /* 0x009896800000895d */ /* 0x002fea0003900000 */
[----:B------:R-:W1:Y:S02]  /*f080*/  @!P0 SYNCS.PHASECHK.TRANS64 P0, [R17+URZ+0x31830], R10 ;  /* 0x0318300a110085a7 */ /* 0x000e64000800007f */
[----:B-1----:R-:W-:Y:S05]  /*f090*/  @!P0 BRA `(.L_x_1371) ;  /* 0xfffffffc00f08947 */ /* 0x002fea000383ffff */
[----:B------:R-:W-:Y:S05]  /*f0a0*/  BRA `(.L_x_1370) ;  /* 0xffffff4c00907947 */ /* 0x000fea000383ffff */
.L_x_1435:
[----:B-1----:R1:W2:Y:S02]  /*f0b0*/  SYNCS.PHASECHK.TRANS64.TRYWAIT P0, [R5+URZ+0x31820], R2 ;  /* 0x03182002050075a7 */ /* 0x0022a4000800017f */
[----:B--2---:R-:W-:Y:S05]  /*f0c0*/  @!P0 NANOSLEEP.SYNCS 0x989680 ;  /* 0x009896800000895d */ /* 0x004fea0003900000 */
[----:B------:R-:W2:Y:S02]  /*f0d0*/  @!P0 SYNCS.PHASECHK.TRANS64 P0, [R5+URZ+0x31820], R2 ;  /* 0x03182002050085a7 */ /* 0x000ea4000800007f */
[----:B--2---:R-:W-:Y:S05]  /*f0e0*/  @!P0 BRA `(.L_x_1435) ;  /* 0xfffffffc00f08947 */ /* 0x004fea000383ffff */
[----:B------:R-:W-:Y:S05]  /*f0f0*/  BRA `(.L_x_1451) ;  /* 0xffffffe800347947 */ /* 0x000fea000383ffff */
.L_x_1438:
[----:B-1----:R1:W2:Y:S02]  /*f100*/  SYNCS.PHASECHK.TRANS64.TRYWAIT P1, [R5+URZ+0x31838], R8 ;  /* 0x03183808050075a7 */ /* 0x0022a4000802017f */
[----:B--2---:R-:W-:Y:S05]  /*f110*/  @!P1 NANOSLEEP.SYNCS 0x989680 ;  /* 0x009896800000995d */ /* 0x004fea0003900000 */
[----:B------:R-:W2:Y:S02]  /*f120*/  @!P1 SYNCS.PHASECHK.TRANS64 P1, [R5+URZ+0x31838], R8 ;  /* 0x03183808050095a7 */ /* 0x000ea4000802007f */
[----:B--2---:R-:W-:Y:S05]  /*f130*/  @!P1 BRA `(.L_x_1438) ;  /* 0xfffffffc00f09947 */ /* 0x004fea000383ffff */
[----:B------:R-:W-:Y:S05]  /*f140*/  BRA `(.L_x_1452) ;  /* 0xfffffff000547947 */ /* 0x000fea000383ffff */
.L_x_1440:
[----:B------:R-:W-:-:S07]  /*f150*/  SHF.L.U32 R20, R7, 0x1f, RZ ;  /* 0x0000001f07147819 */ /* 0x000fce00000006ff */
.L_x_1453:
[----:B-1----:R1:W2:Y:S02]  /*f160*/  SYNCS.PHASECHK.TRANS64.TRYWAIT P1, [R19+URZ+0x31820], R20 ;  /* 0x03182014130075a7 */ /* 0x0022a4000802017f */
[----:B--2---:R-:W-:Y:S05]  /*f170*/  @!P1 NANOSLEEP.SYNCS 0x989680 ;  /* 0x009896800000995d */ /* 0x004fea0003900000 */
[----:B------:R-:W2:Y:S02]  /*f180*/  @!P1 SYNCS.PHASECHK.TRANS64 P1, [R19+URZ+0x31820], R20 ;  /* 0x03182014130095a7 */ /* 0x000ea4000802007f */
[----:B--2---:R-:W-:Y:S05]  /*f190*/  @!P1 BRA `(.L_x_1453) ;  /* 0xfffffffc00f09947 */ /* 0x004fea000383ffff */
[----:B------:R-:W-:Y:S05]  /*f1a0*/  BRA `(.L_x_1454) ;  /* 0xfffffff400147947 */ /* 0x000fea000383ffff */
.L_x_1443:
[----:B-1----:R1:W2:Y:S02]  /*f1b0*/  SYNCS.PHASECHK.TRANS64.TRYWAIT P1, [R5+URZ+0x31838], R0 ;  /* 0x03183800050075a7 */ /* 0x0022a4000802017f */
[----:B--2---:R-:W-:Y:S05]  /*f1c0*/  @!P1 NANOSLEEP.SYNCS 0x989680 ;  /* 0x009896800000995d */ /* 0x004fea0003900000 */
[----:B------:R-:W2:Y:S02]  /*f1d0*/  @!P1 SYNCS.PHASECHK.TRANS64 P1, [R5+URZ+0x31838], R0 ;  /* 0x03183800050095a7 */ /* 0x000ea4000802007f */
[----:B--2---:R-:W-:Y:S05]  /*f1e0*/  @!P1 BRA `(.L_x_1443) ;  /* 0xfffffffc00f09947 */ /* 0x004fea000383ffff */
[----:B------:R-:W-:Y:S05]  /*f1f0*/  BRA `(.L_x_1455) ;  /* 0xfffffff400f87947 */ /* 0x000fea000383ffff */
.L_x_1445:
[----:B------:R-:W-:Y:S01]  /*f200*/  BSSY B1, `(.L_x_1456) ;  /* 0x0000006000017945 */ /* 0x000fe20003800000 */
[----:B------:R-:W-:-:S07]  /*f210*/  IMAD.MOV.U32 R15, RZ, RZ, -0x1 ;  /* 0xffffffffff0f7424 */ /* 0x000fce00078e00ff */
[----:B------:R-:W-:Y:S05]  /*f220*/  WARPSYNC.COLLECTIVE R15, `(.L_x_1457) ;  /* 0x000000000f0c7348 */ /* 0x000fea0003c00000 */
[----:B------:R-:W-:Y:S02]  /*f230*/  ELECT P6, UR62, PT ;  /* 0x00000000003e782f */ /* 0x000fe400038c0000 */
[----:B------:R-:W-:Y:S01]  /*f240*/  MOV R14, UR62 ;  /* 0x0000003e000e7c02 */ /* 0x000fe20008000f00 */
[----:B------:R-:W-:Y:S10]  /*f250*/  ENDCOLLECTIVE ;  /* 0x000000000000791b */ /* 0x000ff40003800000 */
.L_x_1457:
[----:B------:R-:W-:Y:S05]  /*f260*/  BSYNC B1 ;  /* 0x0000000000017941 */ /* 0x000fea0003800000 */
.L_x_1456:
[----:B------:R-:W-:Y:S05]  /*f270*/  BRA `(.L_x_1458) ;  /* 0xfffffff800c87947 */ /* 0x000fea000383ffff */
.L_x_1447:
[----:B-1----:R1:W2:Y:S02]  /*f280*/  SYNCS.PHASECHK.TRANS64.TRYWAIT P0, [R5+URZ], R0 ;  /* 0x00000000050075a7 */ /* 0x0022a4000800017f */
[----:B--2---:R-:W-:Y:S05]  /*f290*/  @!P0 NANOSLEEP.SYNCS 0x989680 ;  /* 0x009896800000895d */ /* 0x004fea0003900000 */
[----:B------:R-:W2:Y:S02]  /*f2a0*/  @!P0 SYNCS.PHASECHK.TRANS64 P0, [R5+URZ], R0 ;  /* 0x00000000050085a7 */ /* 0x000ea4000800007f */
[----:B--2---:R-:W-:Y:S05]  /*f2b0*/  @!P0 BRA `(.L_x_1447) ;  /* 0xfffffffc00f08947 */ /* 0x004fea000383ffff */
[----:B------:R-:W-:Y:S05]  /*f2c0*/  BRA `(.L_x_1459) ;  /* 0xfffffff800f47947 */ /* 0x000fea000383ffff */
.L_x_1448:
[----:B-1----:R1:W2:Y:S02]  /*f2d0*/  SYNCS.PHASECHK.TRANS64.TRYWAIT P0, [R3+URZ], R0 ;  /* 0x00000000030075a7 */ /* 0x0022a4000800017f */
[----:B--2---:R-:W-:Y:S05]  /*f2e0*/  @!P0 NANOSLEEP.SYNCS 0x989680 ;  /* 0x009896800000895d */ /* 0x004fea0003900000 */
[----:B------:R-:W2:Y:S02]  /*f2f0*/  @!P0 SYNCS.PHASECHK.TRANS64 P0, [R3+URZ], R0 ;  /* 0x00000000030085a7 */ /* 0x000ea4000800007f */
[----:B--2---:R-:W-:Y:S05]  /*f300*/  @!P0 BRA `(.L_x_1448) ;  /* 0xfffffffc00f08947 */ /* 0x004fea000383ffff */
[----:B------:R-:W-:Y:S05]  /*f310*/  BRA `(.L_x_1460) ;  /* 0xfffffffc00047947 */ /* 0x000fea000383ffff */
.L_x_1461:
        /* <DEDUP_REMOVED lines=14> */
.L_x_2213:


//--------------------- .text._ZN7cutlass13device_kernelIN5flash11enable_sm90INS1_16FlashAttnBwdSm90INS1_25CollectiveMainloopBwdSm90ILi2ELi1ELi1EN4cute5tupleIJNS5_1CILi1EEES8_S8_EEENS6_IJNS7_ILi64EEENS7_ILi80EEENS7_ILi256EEEEEENS_10bfloat16_tEfNS_4arch4Sm90ELb0ELb1ELb0ELb0ELb0ELb0ELb1ELb1ELi2ELi1ELi1ELi1ELb0EEENS1_24CollectiveEpilogueBwdGQAISD_fSG_Li256ELb0ELb0EEENS1_19SingleTileSchedulerILb0ELb0ELb0ELi80EEEEEEEEEvNT_6ParamsE --------------------------
	.section	.text._ZN7cutlass13device_kernelIN5flash11enable_sm90INS1_16FlashAttnBwdSm90INS1_25CollectiveMainloopBwdSm90ILi2ELi1ELi1EN4cute5tupleIJNS5_1CILi1EEES8_S8_EEENS6_IJNS7_ILi64EEENS7_ILi80EEENS7_ILi256EEEEEENS_10bfloat16_tEfNS_4arch4Sm90ELb0ELb1ELb0ELb0ELb0ELb0ELb1ELb1ELi2ELi1ELi1ELi1ELb0EEENS1_24CollectiveEpilogueBwdGQAISD_fSG_Li256ELb0ELb0EEENS1_19SingleTileSchedulerILb0ELb0ELb0ELi80EEEEEEEEEvNT_6ParamsE,"ax",@progbits
	.align	128
.text._ZN7cutlass13device_kernelIN5flash11enable_sm90INS1_16FlashAttnBwdSm90INS1_25CollectiveMainloopBwdSm90ILi2ELi1ELi1EN4cute5tupleIJNS5_1CILi1EEES8_S8_EEENS6_IJNS7_ILi64EEENS7_ILi80EEENS7_ILi256EEEEEENS_10bfloat16_tEfNS_4arch4Sm90ELb0ELb1ELb0ELb0ELb0ELb0ELb1ELb1ELi2ELi1ELi1ELi1ELb0EEENS1_24CollectiveEpilogueBwdGQAISD_fSG_Li256ELb0ELb0EEENS1_19SingleTileSchedulerILb0ELb0ELb0ELi80EEEEEEEEEvNT_6ParamsE:
        .type           _ZN7cutlass13device_kernelIN5flash11enable_sm90INS1_16FlashAttnBwdSm90INS1_25CollectiveMainloopBwdSm90ILi2ELi1ELi1EN4cute5tupleIJNS5_1CILi1EEES8_S8_EEENS6_IJNS7_ILi64EEENS7_ILi80EEENS7_ILi256EEEEEENS_10bfloat16_tEfNS_4arch4Sm90ELb0ELb1ELb0ELb0ELb0ELb0ELb1ELb1ELi2ELi1ELi1ELi1ELb0EEENS1_24CollectiveEpilogueBwdGQAISD_fSG_Li256ELb0ELb0EEENS1_19SingleTileSchedulerILb0ELb0ELb0ELi80EEEEEEEEEvNT_6ParamsE,@function
        .size           _ZN7cutlass13device_kernelIN5flash11enable_sm90INS1_16FlashAttnBwdSm90INS1_25CollectiveMainloopBwdSm90ILi2ELi1ELi1EN4cute5tupleIJNS5_1CILi1EEES8_S8_EEENS6_IJNS7_ILi64EEENS7_ILi80EEENS7_ILi256EEEEEENS_10bfloat16_tEfNS_4arch4Sm90ELb0ELb1ELb0ELb0ELb0ELb0ELb1ELb1ELi2ELi1ELi1ELi1ELb0EEENS1_24CollectiveEpilogueBwdGQAISD_fSG_Li256ELb0ELb0EEENS1_19SingleTileSchedulerILb0ELb0ELb0ELi80EEEEEEEEEvNT_6ParamsE,(.L_x_2214 - _ZN7cutlass13device_kernelIN5flash11enable_sm90INS1_16FlashAttnBwdSm90INS1_25CollectiveMainloopBwdSm90ILi2ELi1ELi1EN4cute5tupleIJNS5_1CILi1EEES8_S8_EEENS6_IJNS7_ILi64EEENS7_ILi80EEENS7_ILi256EEEEEENS_10bfloat16_tEfNS_4arch4Sm90ELb0ELb1ELb0ELb0ELb0ELb0ELb1ELb1ELi2ELi1ELi1ELi1ELb0EEENS1_24CollectiveEpilogueBwdGQAISD_fSG_Li256ELb0ELb0EEENS1_19SingleTileSchedulerILb0ELb0ELb0ELi80EEEEEEEEEvNT_6ParamsE)
        .other          _ZN7cutlass13device_kernelIN5flash11enable_sm90INS1_16FlashAttnBwdSm90INS1_25CollectiveMainloopBwdSm90ILi2ELi1ELi1EN4cute5tupleIJNS5_1CILi1EEES8_S8_EEENS6_IJNS7_ILi64EEENS7_ILi80EEENS7_ILi256EEEEEENS_10bfloat16_tEfNS_4arch4Sm90ELb0ELb1ELb0ELb0ELb0ELb0ELb1ELb1ELi2ELi1ELi1ELi1ELb0EEENS1_24CollectiveEpilogueBwdGQAISD_fSG_Li256ELb0ELb0EEENS1_19SingleTileSchedulerILb0ELb0ELb0ELi80EEEEEEEEEvNT_6ParamsE,@"STO_CUDA_ENTRY STV_DEFAULT"
_ZN7cutlass13device_kernelIN5flash11enable_sm90INS1_16FlashAttnBwdSm90INS1_25CollectiveMainloopBwdSm90ILi2ELi1ELi1EN4cute5tupleIJNS5_1CILi1EEES8_S8_EEENS6_IJNS7_ILi64EEENS7_ILi80EEENS7_ILi256EEEEEENS_10bfloat16_tEfNS_4arch4Sm90ELb0ELb1ELb0ELb0ELb0ELb0ELb1ELb1ELi2ELi1ELi1ELi1ELb0EEENS1_24CollectiveEpilogueBwdGQAISD_fSG_Li256ELb0ELb0EEENS1_19SingleTileSchedulerILb0ELb0ELb0ELi80EEEEEEEEEvNT_6ParamsE:
        /* <DEDUP_REMOVED lines=24> */
.L_x_1463:
[----:B------:R-:W-:Y:S05]  /*0180*/  BSYNC B0 ;  /* 0x0000000000007941 */ /* 0x000fea0003800000 */
.L_x_1462:
        /* <DEDUP_REMOVED lines=39> */
.L_x_1464:
        /* <DEDUP_REMOVED lines=20> */
.L_x_1465:
[----:B------:R-:W-:Y:S01]  /*0540*/  PLOP3.LUT P0, PT, PT, PT, UP0, 0x80, 0x0 ;  /* 0x000000000000781c */ /* 0x000fe20003f0f008 */
[----:B------:R-:W-:Y:S01]  /*0550*/  NOP ;  /* 0x0000000000007918 */ /* 0x000fe20000000000 */
[----:B------:R-:W-:Y:S01]  /*0560*/  BSSY B0, `(.L_x_1466) ;  /* 0x0000a97000007945 */ /* 0x000fe20003800000 */
[----:B------:R-:W-:Y:S01]  /*0570*/  LOP3.LUT R4, R21, 0x7f, RZ, 0xc0, !PT ;  /* 0x0000007f15047812 */ /* 0x000fe200078ec0ff */
[----:B-1234-:R-:W-:Y:S09]  /*0580*/  BAR.SYNC.DEFER_BLOCKING 0x0 ;  /* 0x0000000000007b1d */ /* 0x01eff20000010000 */
[----:B------:R-:W-:Y:S05]  /*0590*/  @!P0 BRA `(.L_x_1467) ;  /* 0x0000008c00948947 */ /* 0x000fea0003800000 */
.L_x_1468:
        /* <DEDUP_REMOVED lines=110> */
.L_x_1470:
        /* <DEDUP_REMOVED lines=22> */
.L_x_1472:
        /* <DEDUP_REMOVED lines=142> */
.L_x_1492:
[----:B------:R-:W-:-:S13]  /*16c0*/  R2UR UR4, R236 ;  /* 0x00000000ec0472ca */ /* 0x000fda00000e0000 */
[----:B------:R-:W-:-:S06]  /*16d0*/  UISETP.NE.AND UP0, UPT, UR4, 0x3, UPT ;  /* 0x000000030400788c */ /* 0x000fcc000bf05270 */
[----:B------:R-:W-:-:S13]  /*16e0*/  PLOP3.LUT P0, PT, PT, PT, UP0, 0x40, 0x0 ;  /* 0x000000000000781c */ /* 0x000fda0003f0e808 */
[----:B-1----:R-:W-:Y:S05]  /*16f0*/  @P0 BRA `(.L_x_1474) ;  /* 0x0000000000040947 */ /* 0x002fea0003800000 */
[----:B------:R-:W-:Y:S01]  /*1700*/  BPT.TRAP 0x1 ;  /* 0x000000040000795c */ /* 0x000fe20000300000 */
.L_x_1474:
[----:B------:R-:W-:Y:S01]  /*1710*/  PLOP3.LUT P1, PT, PT, PT, UP0, 0x40, 0x0 ;  /* 0x000000000000781c */ /* 0x000fe20003f2e808 */
[----:B------:R-:W-:Y:S01]  /*1720*/  IMAD R16, R2, 0x8, R17 ;  /* 0x0000000802107824 */ /* 0x000fe200078e0211 */
[----:B------:R-:W-:-:S04]  /*1730*/  SHF.L.U32 R9, R19, 0x1f, RZ ;  /* 0x0000001f13097819 */ /* 0x000fc800000006ff */
[----:B------:R1:W2:Y:S07]  /*1740*/  SYNCS.PHASECHK.TRANS64.TRYWAIT P0, [R16+URZ+0x31810], R9 ;  /* 0x03181009100075a7 */ /* 0x0002ae000800017f */
[----:B------:R-:W-:Y:S05]  /*1750*/  @P1 BRA `(.L_x_1475) ;  /* 0x0000000000041947 */ /* 0x000fea0003800000 */
[----:B------:R-:W-:Y:S01]  /*1760*/  BPT.TRAP 0x1 ;  /* 0x000000040000795c */ /* 0x000fe20000300000 */
.L_x_1475:
        /* <DEDUP_REMOVED lines=11> */
.L_x_1476:
        /* <DEDUP_REMOVED lines=419> */
[----:B------:R-:W-:Y:S01]  /*3250*/  IMAD R8, R2, 0x40, R18 ;  /* 0x0000004002087824 */ /* 0x000fe200078e0212 */
[----:B------:R-:W-:-:S03]  /*3260*/  R2UR UR11, R5 ;  /* 0x00000000050b72ca */ /* 0x000fc600000e0000 */
        /* <DEDUP_REMOVED lines=18> */
.L_x_1478:
[----:B------:R-:W-:Y:S02]  /*3390*/  R2UR UR4, R228 ;  /* 0x00000000e40472ca */ /* 0x000fe400000e0000 */
[----:B------:R-:W-:-:S11]  /*33a0*/  PLOP3.LUT P1, PT, PT, PT, UP0, 0x40, 0x0 ;  /* 0x000000000000781c */ /* 0x000fd60003f2e808 */
[----:B------:R-:W-:-:S05]  /*33b0*/  IMAD.U32 R10, RZ, RZ, UR4 ;  /* 0x00000004ff0a7e24 */ /* 0x000fca000f8e00ff */
[----:B------:R-:W-:-:S04]  /*33c0*/  SHF.L.U32 R10, R10, 0x1f, RZ ;  /* 0x0000001f0a0a7819 */ /* 0x000fc800000006ff */
[----:B------:R1:W4:Y:S01]  /*33d0*/  SYNCS.PHASECHK.TRANS64.TRYWAIT P0, [R17+URZ+0x31830], R10 ;  /* 0x0318300a110075a7 */ /* 0x000322000800017f */
[----:B------:R-:W-:Y:S05]  /*33e0*/  @P1 BRA `(.L_x_1479) ;  /* 0x0000000000041947 */ /* 0x000fea0003800000 */
[----:B------:R-:W-:Y:S01]  /*33f0*/  BPT.TRAP 0x1 ;  /* 0x000000040000795c */ /* 0x000fe20000300000 */
.L_x_1479:
        /* <DEDUP_REMOVED lines=11> */
.L_x_1480:
[----:B------:R-:W-:Y:S01]  /*34b0*/  VIADD R9, R6, 0x80 ;  /* 0x0000008006097836 */ /* 0x000fe20000000000 */
[----:B------:R-:W-:Y:S01]  /*34c0*/  R2UR UR4, R8 ;  /* 0x00000000080472ca */ /* 0x000fe200000e0000 */
[C---:B-1--4-:R-:W-:Y:S01]  /*34d0*/  VIADD R10, R6.reuse, 0x100 ;  /* 0x00000100060a7836 */ /* 0x052fe20000000000 */
        /* <DEDUP_REMOVED lines=432> */
[----:B------:R-:W-:Y:S01]  /*4fe0*/  VIADD R12, R232, UR5 ;  /* 0x00000005e80c7c36 */ /* 0x000fe20008000000 */
[----:B------:R-:W-:Y:S01]  /*4ff0*/  ULOP3.LUT UR4, URZ, UR4, URZ, 0x33, !UPT ;  /* 0x000000043f047292 */ /* 0x000fe2000f8e333f */
[----:B------:R-:W-:-:S03]  /*5000*/  WARPGROUP.DEPBAR.LE gsb0, 0x1 ;  /* 0x00008000000079c5 */ /* 0x000fc60000010100 */
[----:B------:R-:W-:Y:S02]  /*5010*/  PLOP3.LUT P0, PT, PT, PT, UP2, 0x40, 0x0 ;  /* 0x000000000000781c */ /* 0x000fe40003f0e828 */
[----:B------:R-:W-:Y:S01]  /*5020*/  VIADD R9, R232, UR4 ;  /* 0x00000004e8097c36 */ /* 0x000fe20008000000 */
[----:B------:R-:W-:-:S03]  /*5030*/  VIADDMNMX R13, R20, R12, R233, PT ;  /* 0x0000000c140d7246 */ /* 0x000fc600038001e9 */
[----:B------:R-:W-:-:S07]  /*5040*/  IMAD.IADD R11, R20, 0x1, R9 ;  /* 0x00000001140b7824 */ /* 0x000fce00078e0209 */
        /* <DEDUP_REMOVED lines=16> */
.L_x_1484:
[----:B------:R-:W-:-:S06]  /*5150*/  UISETP.NE.AND UP1, UPT, UR6, 0x1, UPT ;  /* 0x000000010600788c */ /* 0x000fcc000bf25270 */
[----:B------:R-:W-:-:S05]  /*5160*/  PLOP3.LUT P0, PT, PT, PT, UP1, 0x80, 0x0 ;  /* 0x000000000000781c */ /* 0x000fca0003f0f018 */
[----:B------:R-:W-:-:S08]  /*5170*/  @UP1 ULDC UR4, c[0x0][0x754] ;  /* 0x0001d50000041ab9 */ /* 0x000fd00000000800 */
[----:B------:R-:W-:Y:S01]  /*5180*/  @P0 IMAD.HI.U32 R8, R6, UR4, RZ ;  /* 0x0000000406080c27 */ /* 0x000fe2000f8e00ff */
[----:B------:R-:W-:-:S04]  /*5190*/  @UP1 ULDC UR4, c[0x0][0x758] ;  /* 0x0001d60000041ab9 */ /* 0x000fc80000000800 */
[----:B------:R-:W-:-:S07]  /*51a0*/  @P0 SHF.R.U32.HI R6, RZ, UR4, R8 ;  /* 0x00000004ff060c19 */ /* 0x000fce0008011608 */
.L_x_1485:
[----:B------:R-:W-:Y:S05]  /*51b0*/  BSYNC B1 ;  /* 0x0000000000017941 */ /* 0x000fea0003800000 */
.L_x_1483:
[----:B------:R-:W-:-:S05]  /*51c0*/  IMAD R6, R6, UR6, R229 ;  /* 0x0000000606067c24 */ /* 0x000fca000f8e02e5 */
[----:B------:R-:W-:Y:S02]  /*51d0*/  VIMNMX R11, R11, R6, !PT ;  /* 0x000000060b0b7248 */ /* 0x000fe40007fe0100 */
[----:B------:R-:W-:-:S07]  /*51e0*/  VIADDMNMX R13, R6, UR6, R13, PT ;  /* 0x00000006060d7c46 */ /* 0x000fce000b80010d */
.L_x_1482:
        /* <DEDUP_REMOVED lines=18> */
[C---:B------:R-:W-:Y:S02]  /*5310*/  ISETP.GT.AND P5, PT, R11.reuse, 0x11, !P3 ;  /* 0x000000110b00780c */ /* 0x040fe40005fa4270 */
        /* <DEDUP_REMOVED lines=44> */
.L_x_1488:
[----:B------:R-:W-:-:S06]  /*55e0*/  UISETP.NE.AND UP1, UPT, UR6, 0x1, UPT ;  /* 0x000000010600788c */ /* 0x000fcc000bf25270 */
[----:B------:R-:W-:-:S05]  /*55f0*/  PLOP3.LUT P6, PT, PT, PT, UP1, 0x80, 0x0 ;  /* 0x000000000000781c */ /* 0x000fca0003fcf018 */
[----:B------:R-:W-:-:S08]  /*5600*/  @UP1 ULDC UR4, c[0x0][0x754] ;  /* 0x0001d50000041ab9 */ /* 0x000fd00000000800 */
[----:B------:R-:W-:Y:S01]  /*5610*/  @P6 IMAD.HI.U32 R9, R12, UR4, RZ ;  /* 0x000000040c096c27 */ /* 0x000fe2000f8e00ff */
[----:B------:R-:W-:Y:S01]  /*5620*/  PLOP3.LUT P6, PT, PT, PT, UP1, 0x80, 0x0 ;  /* 0x000000000000781c */ /* 0x000fe20003fcf018 */
[----:B------:R-:W-:-:S12]  /*5630*/  @UP1 ULDC UR4, c[0x0][0x758] ;  /* 0x0001d60000041ab9 */ /* 0x000fd80000000800 */
[----:B------:R-:W-:-:S07]  /*5640*/  @P6 SHF.R.U32.HI R12, RZ, UR4, R9 ;  /* 0x00000004ff0c6c19 */ /* 0x000fce0008011609 */
.L_x_1489:
[----:B------:R-:W-:Y:S05]  /*5650*/  BSYNC B1 ;  /* 0x0000000000017941 */ /* 0x000fea0003800000 */
.L_x_1487:
[----:B------:R-:W-:-:S05]  /*5660*/  IMAD R12, R12, UR6, R229 ;  /* 0x000000060c0c7c24 */ /* 0x000fca000f8e02e5 */
[----:B------:R-:W-:Y:S02]  /*5670*/  VIMNMX R23, R23, R12, !PT ;  /* 0x0000000c17177248 */ /* 0x000fe40007fe0100 */
[----:B------:R-:W-:-:S07]  /*5680*/  VIADDMNMX R21, R12, UR6, R21, PT ;  /* 0x000000060c157c46 */ /* 0x000fce000b800115 */
.L_x_1486:
[----:B------:R-:W-:Y:S01]  /*5690*/  ISETP.GT.AND P2, PT, R23, 0x10, !P2 ;  /* 0x000000101700780c */ /* 0x000fe20005744270 */
[----:B------:R-:W-:Y:S01]  /*56a0*/  VIADD R29, R17, 0x2c500 ;  /* 0x0002c500111d7836 */ /* 0x000fe20000000000 */
[----:B------:R-:W-:Y:S01]  /*56b0*/  ISETP.GT.AND P1, PT, R23, 0x1, !P1 ;  /* 0x000000011700780c */ /* 0x000fe20004f24270 */
[----:B------:R-:W-:Y:S01]  /*56c0*/  ULDC UR4, c[0x0][0x744] ;  /* 0x0001d10000047ab9 */ /* 0x000fe20000000800 */
[----:B------:R-:W-:Y:S01]  /*56d0*/  ISETP.LT.OR P2, PT, R21, 0x11, P2 ;  /* 0x000000111500780c */ /* 0x000fe20001741670 */
[--C-:B--2---:R-:W-:Y:S01]  /*56e0*/  FFMA.FTZ R15, R28, UR4, -R7.reuse ;  /* 0x000000041c0f7c23 */ /* 0x104fe20008010807 */
[----:B------:R-:W-:Y:S01]  /*56f0*/  ISETP.GT.AND P3, PT, R23, 0x11, !P3 ;  /* 0x000000111700780c */ /* 0x000fe20005f64270 */
[--C-:B------:R-:W-:Y:S01]  /*5700*/  FFMA.FTZ R12, R24, UR4, -R7.reuse ;  /* 0x00000004180c7c23 */ /* 0x100fe20008010807 */
[----:B------:R-:W-:Y:S01]  /*5710*/  FSEL R30, R30, -INF , !P2 ;  /* 0xff8000001e1e7808 */ /* 0x000fe20005000000 */
[--C-:B------:R-:W-:Y:S01]  /*5720*/  FFMA.FTZ R13, R14, UR4, -R7.reuse ;  /* 0x000000040e0d7c23 */ /* 0x100fe20008010807 */
[----:B------:R-:W-:Y:S01]  /*5730*/  ISETP.LT.OR P1, PT, R21, 0x2, P1 ;  /* 0x000000021500780c */ /* 0x000fe20000f21670 */
[--C-:B------:R-:W-:Y:S01]  /*5740*/  FFMA.FTZ R9, R36, UR4, -R7.reuse ;  /* 0x0000000424097c23 */ /* 0x100fe20008010807 */
[----:B------:R-:W-:Y:S01]  /*5750*/  ISETP.GE.AND P2, PT, R225, 0x31, PT ;  /* 0x00000031e100780c */ /* 0x000fe20003f46270 */
[--C-:B------:R-:W-:Y:S01]  /*5760*/  FFMA.FTZ R14, R10, UR4, -R7.reuse ;  /* 0x000000040a0e7c23 */ /* 0x100fe20008010807 */
[----:B------:R-:W-:Y:S01]  /*5770*/  ISETP.LT.OR P3, PT, R21, 0x12, P3 ;  /* 0x000000121500780c */ /* 0x000fe20001f61670 */
[--C-:B------:R-:W-:Y:S01]  /*5780*/  FFMA.FTZ R10, R8, UR4, -R7.reuse ;  /* 0x00000004080a7c23 */ /* 0x100fe20008010807 */
[----:B------:R-:W-:Y:S01]  /*5790*/  ISETP.GE.AND P6, PT, R225, 0x32, PT ;  /* 0x00000032e100780c */ /* 0x000fe20003fc6270 */
[----:B------:R-:W-:Y:S01]  /*57a0*/  FFMA.FTZ R8, R6, UR4, -R7 ;  /* 0x0000000406087c23 */ /* 0x000fe20008010807 */
[----:B------:R-:W-:Y:S01]  /*57b0*/  FSEL R224, R27, -INF , !P1 ;  /* 0xff8000001be07808 */ /* 0x000fe20004800000 */
[----:B------:R-:W-:Y:S01]  /*57c0*/  IMAD R27, R18, 0x4, R17 ;  /* 0x00000004121b7824 */ /* 0x000fe200078e0211 */
[----:B------:R-:W-:Y:S01]  /*57d0*/  ISETP.GT.AND P1, PT, R23, 0x30, !P2 ;  /* 0x000000301700780c */ /* 0x000fe20005724270 */
[--C-:B------:R-:W-:Y:S01]  /*57e0*/  FFMA.FTZ R11, R32, UR4, -R7.reuse ;  /* 0x00000004200b7c23 */ /* 0x100fe20008010807 */
[----:B------:R-:W-:Y:S01]  /*57f0*/  FSEL R20, R31, -INF , !P3 ;  /* 0xff8000001f147808 */ /* 0x000fe20005800000 */
[--C-:B------:R-:W-:Y:S01]  /*5800*/  FFMA.FTZ R6, R40, UR4, -R7.reuse ;  /* 0x0000000428067c23 */ /* 0x100fe20008010807 */
[----:B------:R-:W-:Y:S01]  /*5810*/  ISETP.GT.AND P2, PT, R23, 0x31, !P6 ;  /* 0x000000311700780c */ /* 0x000fe20007744270 */
[----:B------:R-:W-:Y:S01]  /*5820*/  FFMA.FTZ R7, R22, UR4, -R7 ;  /* 0x0000000416077c23 */ /* 0x000fe20008010807 */
[C---:B------:R-:W-:Y:S01]  /*5830*/  ISETP.GE.AND P3, PT, R225.reuse, 0x41, PT ;  /* 0x00000041e100780c */ /* 0x040fe20003f66270 */
[--C-:B---3--:R-:W-:Y:S01]  /*5840*/  FFMA.FTZ R31, R20, UR4, -R5.reuse ;  /* 0x00000004141f7c23 */ /* 0x108fe20008010805 */
[----:B------:R-:W-:Y:S01]  /*5850*/  ISETP.GE.AND P6, PT, R225, 0x42, PT ;  /* 0x00000042e100780c */ /* 0x000fe20003fc6270 */
[----:B------:R-:W1:Y:S01]  /*5860*/  LDS R25, [R27+0x2c320] ;  /* 0x02c320001b197984 */ /* 0x000e620000000800 */
[C---:B------:R-:W-:Y:S01]  /*5870*/  ISETP.GT.AND P4, PT, R23.reuse, 0x20, !P4 ;  /* 0x000000201700780c */ /* 0x040fe20006784270 */
[--C-:B------:R-:W-:Y:S01]  /*5880*/  FFMA.FTZ R22, R224, UR4, -R5.reuse ;  /* 0x00000004e0167c23 */ /* 0x100fe20008010805 */
[C---:B------:R-:W-:Y:S01]  /*5890*/  ISETP.GT.AND P5, PT, R23.reuse, 0x21, !P5 ;  /* 0x000000211700780c */ /* 0x040fe20006fa4270 */
[----:B------:R-:W-:Y:S01]  /*58a0*/  MUFU.EX2 R12, R12 ;  /* 0x0000000c000c7308 */ /* 0x000fe20000000800 */
[C---:B------:R-:W-:Y:S01]  /*58b0*/  ISETP.GT.AND P3, PT, R23.reuse, 0x40, !P3 ;  /* 0x000000401700780c */ /* 0x040fe20005f64270 */
[----:B------:R-:W-:Y:S01]  /*58c0*/  UMOV UR57, 0x40000040 ;  /* 0x4000004000397882 */ /* 0x000fe20000000000 */
[C---:B------:R-:W-:Y:S01]  /*58d0*/  ISETP.GT.AND P0, PT, R23.reuse, RZ, !P0 ;  /* 0x000000ff1700720c */ /* 0x040fe20004704270 */
[----:B------:R-:W-:Y:S01]  /*58e0*/  UMOV UR59, 0x40 ;  /* 0x00000040003b7882 */ /* 0x000fe20000000000 */
[----:B------:R-:W-:Y:S01]  /*58f0*/  ISETP.GT.AND P6, PT, R23, 0x41, !P6 ;  /* 0x000000411700780c */ /* 0x000fe200077c4270 */
[----:B------:R-:W-:Y:S01]  /*5900*/  FFMA.FTZ R23, R30, UR4, -R5 ;  /* 0x000000041e177c23 */ /* 0x000fe20008010805 */
[C---:B------:R-:W-:Y:S01]  /*5910*/  ISETP.LT.OR P4, PT, R21.reuse, 0x21, P4 ;  /* 0x000000211500780c */ /* 0x040fe20002781670 */
[----:B------:R-:W2:Y:S01]  /*5920*/  MUFU.EX2 R13, R13 ;  /* 0x0000000d000d7308 */ /* 0x000ea20000000800 */
[C---:B------:R-:W-:Y:S01]  /*5930*/  ISETP.LT.OR P5, PT, R21.reuse, 0x22, P5 ;  /* 0x000000221500780c */ /* 0x040fe20002fa1670 */
[----:B------:R-:W-:Y:S01]  /*5940*/  UMOV UR9, UR57 ;  /* 0x0000003900097c82 */ /* 0x000fe20008000000 */
[C---:B------:R-:W-:Y:S01]  /*5950*/  ISETP.LT.OR P1, PT, R21.reuse, 0x31, P1 ;  /* 0x000000311500780c */ /* 0x040fe20000f21670 */
[----:B------:R-:W-:Y:S01]  /*5960*/  UMOV UR11, 0x40 ;  /* 0x00000040000b7882 */ /* 0x000fe20000000000 */
[C---:B------:R-:W-:Y:S01]  /*5970*/  ISETP.LT.OR P2, PT, R21.reuse, 0x32, P2 ;  /* 0x000000321500780c */ /* 0x040fe20001741670 */
[----:B------:R-:W-:Y:S01]  /*5980*/  UMOV UR13, UR11 ;  /* 0x0000000b000d7c82 */ /* 0x000fe20008000000 */
[C---:B------:R-:W-:Y:S01]  /*5990*/  ISETP.LT.OR P3, PT, R21.reuse, 0x41, P3 ;  /* 0x000000411500780c */ /* 0x040fe20001f61670 */
[----:B------:R-:W3:Y:S01]  /*59a0*/  MUFU.EX2 R14, R14 ;  /* 0x0000000e000e7308 */ /* 0x000ee20000000800 */
[C---:B------:R-:W-:Y:S01]  /*59b0*/  ISETP.LT.OR P0, PT, R21.reuse, 0x1, P0 ;  /* 0x000000011500780c */ /* 0x040fe20000701670 */
[----:B------:R-:W-:Y:S01]  /*59c0*/  UMOV UR17, UR57 ;  /* 0x0000003900117c82 */ /* 0x000fe20008000000 */
[----:B------:R-:W-:Y:S01]  /*59d0*/  ISETP.LT.OR P6, PT, R21, 0x42, P6 ;  /* 0x000000421500780c */ /* 0x000fe200037c1670 */
[----:B------:R-:W-:Y:S01]  /*59e0*/  UMOV UR19, 0x40 ;  /* 0x0000004000137882 */ /* 0x000fe20000000000 */
[----:B------:R4:W5:Y:S01]  /*59f0*/  LDS R21, [R27+0x2c300] ;  /* 0x02c300001b157984 */ /* 0x0009620000000800 */
[----:B------:R-:W-:Y:S01]  /*5a00*/  SHF.R.U32.HI R29, RZ, 0x4, R29 ;  /* 0x00000004ff1d7819 */ /* 0x000fe2000001161d */
[----:B------:R-:W-:-:S02]  /*5a10*/  WARPGROUP.DEPBAR.LE gsb0, 0x0 ;  /* 0x00008000000079c5 */ /* 0x000fc40000010000 */
[----:B------:R-:W-:Y:S01]  /*5a20*/  FSEL R28, R39, -INF , !P2 ;  /* 0xff800000271c7808 */ /* 0x000fe20005000000 */
[----:B------:R-:W3:Y:S01]  /*5a30*/  MUFU.EX2 R15, R15 ;  /* 0x0000000f000f7308 */ /* 0x000ee20000000800 */
[----:B------:R-:W-:Y:S01]  /*5a40*/  LOP3.LUT R33, R29, 0x3fff, RZ, 0xc0, !PT ;  /* 0x00003fff1d217812 */ /* 0x000fe200078ec0ff */
[----:B------:R-:W-:Y:S01]  /*5a50*/  UMOV UR49, 0x40000040 ;  /* 0x4000004000317882 */ /* 0x000fe20000000000 */
[----:B------:R-:W-:Y:S01]  /*5a60*/  FSEL R34, R34, -INF , !P4 ;  /* 0xff80000022227808 */ /* 0x000fe20006000000 */
[--C-:B------:R-:W-:Y:S01]  /*5a70*/  FFMA.FTZ R29, R28, UR4, -R5.reuse ;  /* 0x000000041c1d7c23 */ /* 0x100fe20008010805 */
[----:B------:R-:W-:Y:S01]  /*5a80*/  FSEL R24, R35, -INF , !P5 ;  /* 0xff80000023187808 */ /* 0x000fe20006800000 */
[----:B------:R-:W-:Y:S01]  /*5a90*/  UMOV UR51, 0x40 ;  /* 0x0000004000337882 */ /* 0x000fe20000000000 */
[----:B------:R-:W-:Y:S01]  /*5aa0*/  FSEL R36, R38, -INF , !P1 ;  /* 0xff80000026247808 */ /* 0x000fe20004800000 */
[--C-:B------:R-:W-:Y:S01]  /*5ab0*/  FFMA.FTZ R34, R34, UR4, -R5.reuse ;  /* 0x0000000422227c23 */ /* 0x100fe20008010805 */
[----:B------:R-:W-:Y:S01]  /*5ac0*/  FSEL R26, R26, -INF , !P0 ;  /* 0xff8000001a1a7808 */ /* 0x000fe20004000000 */
[--C-:B------:R-:W-:Y:S01]  /*5ad0*/  FFMA.FTZ R32, R24, UR4, -R5.reuse ;  /* 0x0000000418207c23 */ /* 0x100fe20008010805 */
[----:B------:R-:W-:Y:S01]  /*5ae0*/  FSEL R42, R42, -INF , !P3 ;  /* 0xff8000002a2a7808 */ /* 0x000fe20005800000 */
[--C-:B------:R-:W-:Y:S01]  /*5af0*/  FFMA.FTZ R36, R36, UR4, -R5.reuse ;  /* 0x0000000424247c23 */ /* 0x100fe20008010805 */
[----:B------:R-:W-:Y:S01]  /*5b00*/  FSEL R30, R43, -INF , !P6 ;  /* 0xff8000002b1e7808 */ /* 0x000fe20007000000 */
[----:B------:R-:W3:Y:S01]  /*5b10*/  MUFU.EX2 R10, R10 ;  /* 0x0000000a000a7308 */ /* 0x000ee20000000800 */
[----:B------:R-:W-:Y:S01]  /*5b20*/  LOP3.LUT R20, R33, 0x80000, RZ, 0xfc, !PT ;  /* 0x0008000021147812 */ /* 0x000fe200078efcff */
[--C-:B------:R-:W-:Y:S01]  /*5b30*/  FFMA.FTZ R28, R42, UR4, -R5.reuse ;  /* 0x000000042a1c7c23 */ /* 0x100fe20008010805 */
[--C-:B------:R-:W-:Y:S01]  /*5b40*/  FFMA.FTZ R33, R26, UR4, -R5.reuse ;  /* 0x000000041a217c23 */ /* 0x100fe20008010805 */
[----:B----4-:R-:W-:Y:S01]  /*5b50*/  FFMA.FTZ R27, R30, UR4, -R5 ;  /* 0x000000041e1b7c23 */ /* 0x010fe20008010805 */
[----:B-1----:R-:W-:Y:S01]  /*5b60*/  FADD.FTZ R47, R47, -R25 ;  /* 0x800000192f2f7221 */ /* 0x002fe20000010000 */
[----:B------:R-:W-:-:S02]  /*5b70*/  VIADD R5, R20, 0x80 ;  /* 0x0000008014057836 */ /* 0x000fc40000000000 */
[--C-:B------:R-:W-:Y:S01]  /*5b80*/  FADD.FTZ R46, R46, -R25.reuse ;  /* 0x800000192e2e7221 */ /* 0x100fe20000010000 */
[----:B------:R-:W-:Y:S01]  /*5b90*/  VIADD R30, R20, 0x180 ;  /* 0x00000180141e7836 */ /* 0x000fe20000000000 */
[----:B------:R-:W1:Y:S01]  /*5ba0*/  MUFU.EX2 R22, R22 ;  /* 0x0000001600167308 */ /* 0x000e620000000800 */
[--C-:B------:R-:W-:Y:S01]  /*5bb0*/  FADD.FTZ R50, R50, -R25.reuse ;  /* 0x8000001932327221 */ /* 0x100fe20000010000 */
[----:B------:R-:W-:Y:S01]  /*5bc0*/  R2UR UR4, R5 ;  /* 0x00000000050472ca */ /* 0x000fe200000e0000 */
[----:B------:R-:W-:Y:S01]  /*5bd0*/  VIADD R5, R20, 0x100 ;  /* 0x0000010014057836 */ /* 0x000fe20000000000 */
[----:B------:R-:W-:Y:S01]  /*5be0*/  R2UR UR6, R30 ;  /* 0x000000001e0672ca */ /* 0x000fe200000e0000 */
[--C-:B------:R-:W-:Y:S01]  /*5bf0*/  FADD.FTZ R51, R51, -R25.reuse ;  /* 0x8000001933337221 */ /* 0x100fe20000010000 */
[--C-:B------:R-:W-:Y:S01]  /*5c00*/  FADD.FTZ R37, R54, -R25.reuse ;  /* 0x8000001936257221 */ /* 0x100fe20000010000 */
[--C-:B------:R-:W-:Y:S01]  /*5c10*/  FADD.FTZ R218, R218, -R25.reuse ;  /* 0x80000019dada7221 */ /* 0x100fe20000010000 */
[----:B------:R-:W-:Y:S01]  /*5c20*/  R2UR UR5, R5 ;  /* 0x00000000050572ca */ /* 0x000fe200000e0000 */
[----:B------:R-:W-:Y:S01]  /*5c30*/  MUFU.EX2 R33, R33 ;  /* 0x0000002100217308 */ /* 0x000fe20000000800 */
[--C-:B------:R-:W-:Y:S01]  /*5c40*/  FADD.FTZ R219, R219, -R25.reuse ;  /* 0x80000019dbdb7221 */ /* 0x100fe20000010000 */
[----:B------:R-:W-:Y:S01]  /*5c50*/  FADD.FTZ R222, R222, -R25 ;  /* 0x80000019dede7221 */ /* 0x000fe20000010000 */
[--C-:B-----5:R-:W-:Y:S01]  /*5c60*/  FADD.FTZ R30, R45, -R21.reuse ;  /* 0x800000152d1e7221 */ /* 0x120fe20000010000 */
[--C-:B------:R-:W-:Y:S01]  /*5c70*/  FADD.FTZ R48, R48, -R21.reuse ;  /* 0x8000001530307221 */ /* 0x100fe20000010000 */
[--C-:B------:R-:W-:Y:S01]  /*5c80*/  FADD.FTZ R49, R49, -R21.reuse ;  /* 0x8000001531317221 */ /* 0x100fe20000010000 */
[--C-:B------:R-:W-:Y:S01]  /*5c90*/  FADD.FTZ R52, R52, -R21.reuse ;  /* 0x8000001534347221 */ /* 0x100fe20000010000 */
[--C-:B------:R-:W-:Y:S01]  /*5ca0*/  FADD.FTZ R53, R53, -R21.reuse ;  /* 0x8000001535357221 */ /* 0x100fe20000010000 */
[----:B------:R-:W4:Y:S01]  /*5cb0*/  MUFU.EX2 R11, R11 ;  /* 0x0000000b000b7308 */ /* 0x000f220000000800 */
[--C-:B------:R-:W-:Y:S01]  /*5cc0*/  FADD.FTZ R216, R216, -R21.reuse ;  /* 0x80000015d8d87221 */ /* 0x100fe20000010000 */
[--C-:B------:R-:W-:Y:S01]  /*5cd0*/  FADD.FTZ R217, R217, -R21.reuse ;  /* 0x80000015d9d97221 */ /* 0x100fe20000010000 */
[--C-:B------:R-:W-:Y:S01]  /*5ce0*/  FADD.FTZ R35, R220, -R21.reuse ;  /* 0x80000015dc237221 */ /* 0x100fe20000010000 */
[----:B--2---:R-:W-:Y:S01]  /*5cf0*/  FMUL.FTZ R38, R13, R30 ;  /* 0x0000001e0d267220 */ /* 0x004fe20000410000 */
[C---:B---3--:R-:W-:Y:S01]  /*5d00*/  FMUL.FTZ R49, R14.reuse, R49 ;  /* 0x000000310e317220 */ /* 0x048fe20000410000 */
[----:B------:R-:W-:Y:S01]  /*5d10*/  FMUL.FTZ R48, R15, R48 ;  /* 0x000000300f307220 */ /* 0x000fe20000410000 */
[----:B------:R-:W-:Y:S01]  /*5d20*/  F2FP.BF16.F32.PACK_AB R14, R14, R15 ;  /* 0x0000000f0e0e723e */ /* 0x000fe200000010ff */
[----:B------:R-:W2:Y:S01]  /*5d30*/  MUFU.EX2 R8, R8 ;  /* 0x0000000800087308 */ /* 0x000ea20000000800 */
[----:B------:R-:W-:Y:S01]  /*5d40*/  FMUL.FTZ R53, R10, R53 ;  /* 0x000000350a357220 */ /* 0x000fe20000410000 */
[----:B-1----:R-:W-:Y:S01]  /*5d50*/  FMUL.FTZ R30, R22, R47 ;  /* 0x0000002f161e7220 */ /* 0x002fe20000410000 */
[----:B------:R-:W-:Y:S01]  /*5d60*/  F2FP.BF16.F32.PACK_AB R48, R49, R48 ;  /* 0x000000303130723e */ /* 0x000fe200000010ff */
[----:B------:R-:W-:Y:S01]  /*5d70*/  UMOV UR10, UR4 ;  /* 0x00000004000a7c82 */ /* 0x000fe20008000000 */
[----:B------:R-:W-:Y:S01]  /*5d80*/  R2UR UR58, R20 ;  /* 0x00000000143a72ca */ /* 0x000fe200000e0000 */
[----:B------:R-:W-:Y:S01]  /*5d90*/  UMOV UR12, UR10 ;  /* 0x0000000a000c7c82 */ /* 0x000fe20008000000 */
[----:B------:R-:W-:Y:S01]  /*5da0*/  UMOV UR18, UR6 ;  /* 0x0000000600127c82 */ /* 0x000fe20008000000 */
[----:B------:R-:W1:Y:S01]  /*5db0*/  MUFU.EX2 R23, R23 ;  /* 0x0000001700177308 */ /* 0x000e620000000800 */
[----:B----4-:R-:W-:Y:S01]  /*5dc0*/  FMUL.FTZ R52, R11, R52 ;  /* 0x000000340b347220 */ /* 0x010fe20000410000 */
[----:B------:R-:W-:Y:S01]  /*5dd0*/  F2FP.BF16.F32.PACK_AB R10, R10, R11 ;  /* 0x0000000b0a0a723e */ /* 0x000fe200000010ff */
[----:B------:R-:W-:Y:S01]  /*5de0*/  UMOV UR53, UR49 ;  /* 0x0000003100357c82 */ /* 0x000fe20008000000 */
[----:B------:R-:W-:Y:S01]  /*5df0*/  UMOV UR55, 0x40 ;  /* 0x0000004000377882 */ /* 0x000fe20000000000 */
[----:B------:R-:W-:Y:S01]  /*5e00*/  UMOV UR45, UR49 ;  /* 0x00000031002d7c82 */ /* 0x000fe20008000000 */
[----:B------:R-:W-:Y:S01]  /*5e10*/  F2FP.BF16.F32.PACK_AB R52, R53, R52 ;  /* 0x000000343534723e */ /* 0x000fe200000010ff */
[----:B------:R-:W-:Y:S01]  /*5e20*/  UMOV UR47, 0x40 ;  /* 0x00000040002f7882 */ /* 0x000fe20000000000 */
[----:B------:R3:W4:Y:S01]  /*5e30*/  MUFU.EX2 R24, R31 ;  /* 0x0000001f00187308 */ /* 0x0007220000000800 */
[----:B--2---:R-:W-:Y:S01]  /*5e40*/  FMUL.FTZ R217, R8, R217 ;  /* 0x000000d908d97220 */ /* 0x004fe20000410000 */
[----:B------:R-:W-:Y:S01]  /*5e50*/  UMOV UR29, 0x40000040 ;  /* 0x40000040001d7882 */ /* 0x000fe20000000000 */
[----:B------:R-:W-:Y:S01]  /*5e60*/  UMOV UR31, 0x40 ;  /* 0x00000040001f7882 */ /* 0x000fe20000000000 */
[----:B------:R-:W-:Y:S01]  /*5e70*/  UMOV UR41, UR29 ;  /* 0x0000001d00297c82 */ /* 0x000fe20008000000 */
[----:B------:R-:W-:Y:S01]  /*5e80*/  UMOV UR43, 0x40 ;  /* 0x00000040002b7882 */ /* 0x000fe20000000000 */
[----:B------:R-:W-:Y:S01]  /*5e90*/  UMOV UR37, UR29 ;  /* 0x0000001d00257c82 */ /* 0x000fe20008000000 */
[----:B------:R-:W-:Y:S01]  /*5ea0*/  UMOV UR39, 0x40 ;  /* 0x0000004000277882 */ /* 0x000fe20000000000 */
[----:B------:R2:W-:Y:S01]  /*5eb0*/  MUFU.EX2 R5, R32 ;  /* 0x0000002000057308 */ /* 0x0005e20000000800 */
[--C-:B---3--:R-:W-:Y:S01]  /*5ec0*/  FADD.FTZ R31, R44, -R21.reuse ;  /* 0x800000152c1f7221 */ /* 0x108fe20000010000 */
[----:B-1----:R-:W-:Y:S01]  /*5ed0*/  FMUL.FTZ R50, R23, R50 ;  /* 0x0000003217327220 */ /* 0x002fe20000410000 */
[----:B------:R-:W-:Y:S01]  /*5ee0*/  UMOV UR33, UR29 ;  /* 0x0000001d00217c82 */ /* 0x000fe20008000000 */
[----:B------:R-:W-:Y:S01]  /*5ef0*/  UMOV UR35, 0x40 ;  /* 0x0000004000237882 */ /* 0x000fe20000000000 */
[----:B------:R-:W-:Y:S01]  /*5f00*/  FMUL.FTZ R31, R12, R31 ;  /* 0x0000001f0c1f7220 */ /* 0x000fe20000410000 */
[----:B------:R-:W-:Y:S01]  /*5f10*/  F2FP.BF16.F32.PACK_AB R12, R13, R12 ;  /* 0x0000000c0d0c723e */ /* 0x000fe200000010ff */
[----:B------:R-:W-:Y:S01]  /*5f20*/  UMOV UR25, UR29 ;  /* 0x0000001d00197c82 */ /* 0x000fe20008000000 */
[----:B------:R-:W1:Y:S01]  /*5f30*/  MUFU.EX2 R9, R9 ;  /* 0x0000000900097308 */ /* 0x000e620000000800 */
[----:B--2---:R-:W-:Y:S01]  /*5f40*/  FADD.FTZ R32, R221, -R21 ;  /* 0x80000015dd207221 */ /* 0x004fe20000010000 */
[----:B------:R-:W-:Y:S01]  /*5f50*/  F2FP.BF16.F32.PACK_AB R13, R22, R33 ;  /* 0x00000021160d723e */ /* 0x000fe200000010ff */
[----:B------:R-:W-:Y:S01]  /*5f60*/  BAR.SYNC.DEFER_BLOCKING 0x9, 0x100 ;  /* 0x0244000000007b1d */ /* 0x000fe20000010000 */
[----:B----4-:R-:W-:Y:S01]  /*5f70*/  F2FP.BF16.F32.PACK_AB R15, R24, R23 ;  /* 0x00000017180f723e */ /* 0x010fe200000010ff */
[----:B------:R-:W-:-:S02]  /*5f80*/  IMAD R22, R4, 0x2000, R17 ;  /* 0x0000200004167824 */ /* 0x000fc400078e0211 */
[----:B------:R-:W-:Y:S01]  /*5f90*/  FMUL.FTZ R33, R33, R46 ;  /* 0x0000002e21217220 */ /* 0x000fe20000410000 */
[----:B------:R-:W-:Y:S01]  /*5fa0*/  FMUL.FTZ R51, R24, R51 ;  /* 0x0000003318337220 */ /* 0x000fe20000410000 */
[----:B------:R-:W2:Y:S01]  /*5fb0*/  MUFU.EX2 R6, R6 ;  /* 0x0000000600067308 */ /* 0x000ea20000000800 */
[----:B------:R-:W-:Y:S02]  /*5fc0*/  UMOV UR27, 0x40 ;  /* 0x00000040001b7882 */ /* 0x000fe40000000000 */
[----:B------:R-:W-:Y:S01]  /*5fd0*/  F2FP.BF16.F32.PACK_AB R33, R30, R33 ;  /* 0x000000211e21723e */ /* 0x000fe200000010ff */
[----:B------:R-:W-:Y:S01]  /*5fe0*/  UMOV UR23, 0x40 ;  /* 0x0000004000177882 */ /* 0x000fe20000000000 */
[----:B------:R-:W-:Y:S01]  /*5ff0*/  F2FP.BF16.F32.PACK_AB R49, R51, R50 ;  /* 0x000000323331723e */ /* 0x000fe200000010ff */
[----:B------:R-:W-:Y:S02]  /*6000*/  UMOV UR15, 0x40 ;  /* 0x00000040000f7882 */ /* 0x000fe40000000000 */
[----:B------:R3:W4:Y:S01]  /*6010*/  MUFU.EX2 R26, R34 ;  /* 0x00000022001a7308 */ /* 0x0007220000000800 */
[----:B-1----:R-:W-:Y:S01]  /*6020*/  FMUL.FTZ R216, R9, R216 ;  /* 0x000000d809d87220 */ /* 0x002fe20000410000 */
[----:B------:R-:W-:-:S06]  /*6030*/  F2FP.BF16.F32.PACK_AB R8, R8, R9 ;  /* 0x000000090808723e */ /* 0x000fcc00000010ff */
[----:B------:R-:W1:Y:S01]  /*6040*/  MUFU.EX2 R7, R7 ;  /* 0x0000000700077308 */ /* 0x000e620000000800 */
[----:B--2---:R-:W-:Y:S01]  /*6050*/  FMUL.FTZ R35, R6, R35 ;  /* 0x0000002306237220 */ /* 0x004fe20000410000 */
[----:B------:R-:W-:Y:S01]  /*6060*/  STSM.16.M88.2 [R0+0x2c500], R12 ;  /* 0x02c5000c00007844 */ /* 0x000fe20000000100 */
[--C-:B---3--:R-:W-:Y:S01]  /*6070*/  FADD.FTZ R34, R55, -R25.reuse ;  /* 0x8000001937227221 */ /* 0x108fe20000010000 */
[----:B------:R-:W-:Y:S02]  /*6080*/  FADD.FTZ R25, R223, -R25 ;  /* 0x80000019df197221 */ /* 0x000fe40000010000 */
[----:B------:R2:W-:Y:S01]  /*6090*/  STSM.16.M88.2 [R0+0x2cd00], R14 ;  /* 0x02cd000e00007844 */ /* 0x0005e20000000100 */
[C---:B------:R-:W-:Y:S01]  /*60a0*/  FMUL.FTZ R34, R5.reuse, R34 ;  /* 0x0000002205227220 */ /* 0x040fe20000410000 */
[----:B------:R-:W3:Y:S01]  /*60b0*/  MUFU.EX2 R21, R36 ;  /* 0x0000002400157308 */ /* 0x000ee20000000800 */
[----:B----4-:R-:W-:Y:S01]  /*60c0*/  F2FP.BF16.F32.PACK_AB R11, R5, R26 ;  /* 0x0000001a050b723e */ /* 0x010fe200000010ff */
[----:B------:R-:W-:-:S02]  /*60d0*/  VIADD R5, R22, 0x24100 ;  /* 0x0002410016057836 */ /* 0x000fc40000000000 */
[----:B------:R-:W-:Y:S02]  /*60e0*/  FMUL.FTZ R37, R26, R37 ;  /* 0x000000251a257220 */ /* 0x000fe40000410000 */
[----:B------:R-:W-:Y:S01]  /*60f0*/  STSM.16.M88.2 [R0+0x2d500], R10 ;  /* 0x02d5000a00007844 */ /* 0x000fe20000000100 */
[----:B------:R-:W-:Y:S01]  /*6100*/  SHF.R.U32.HI R5, RZ, 0x4, R5 ;  /* 0x00000004ff057819 */ /* 0x000fe20000011605 */
[----:B------:R-:W4:Y:S01]  /*6110*/  MUFU.EX2 R40, R29 ;  /* 0x0000001d00287308 */ /* 0x000f220000000800 */
[----:B-1----:R-:W-:Y:S01]  /*6120*/  F2FP.BF16.F32.PACK_AB R6, R7, R6 ;  /* 0x000000060706723e */ /* 0x002fe200000010ff */
[C---:B--2---:R-:W-:Y:S01]  /*6130*/  VIADD R15, R20.reuse, 0x30 ;  /* 0x00000030140f7836 */ /* 0x044fe20000000000 */
[----:B------:R-:W-:Y:S01]  /*6140*/  LOP3.LUT R23, R5, 0x3fff, RZ, 0xc0, !PT ;  /* 0x00003fff05177812 */ /* 0x000fe200078ec0ff */
[----:B------:R-:W-:Y:S01]  /*6150*/  VIADD R5, R20, 0x200 ;  /* 0x0000020014057836 */ /* 0x000fe20000000000 */
[----:B------:R-:W-:Y:S02]  /*6160*/  F2FP.BF16.F32.PACK_AB R53, R34, R37 ;  /* 0x000000252235723e */ /* 0x000fe400000010ff */
[----:B------:R-:W-:Y:S01]  /*6170*/  R2UR UR56, R23 ;  /* 0x00000000173872ca */ /* 0x000fe200000e0000 */
[----:B------:R1:W2:Y:S01]  /*6180*/  MUFU.EX2 R39, R28 ;  /* 0x0000001c00277308 */ /* 0x0002a20000000800 */
[----:B---3--:R-:W-:Y:S01]  /*6190*/  FMUL.FTZ R13, R21, R218 ;  /* 0x000000da150d7220 */ /* 0x008fe20000410000 */
[----:B------:R-:W-:Y:S01]  /*61a0*/  F2FP.BF16.F32.PACK_AB R12, R217, R216 ;  /* 0x000000d8d90c723e */ /* 0x000fe200000010ff */
[----:B------:R-:W-:Y:S01]  /*61b0*/  VIADD R14, R23, 0x180 ;  /* 0x00000180170e7836 */ /* 0x000fe20000000000 */
[----:B------:R-:W-:Y:S01]  /*61c0*/  R2UR UR7, R5 ;  /* 0x00000000050772ca */ /* 0x000fe200000e0000 */
[----:B------:R-:W-:-:S03]  /*61d0*/  VIADD R5, R23, 0x80 ;  /* 0x0000008017057836 */ /* 0x000fc60000000000 */
[----:B------:R-:W3:Y:S01]  /*61e0*/  MUFU.EX2 R36, R27 ;  /* 0x0000001b00247308 */ /* 0x000ee20000000800 */
[----:B-1----:R-:W-:Y:S01]  /*61f0*/  FMUL.FTZ R28, R7, R32 ;  /* 0x00000020071c7220 */ /* 0x002fe20000410000 */
[C---:B----4-:R-:W-:Y:S01]  /*6200*/  F2FP.BF16.F32.PACK_AB R9, R40.reuse, R21 ;  /* 0x000000152809723e */ /* 0x050fe200000010ff */
[----:B------:R-:W-:Y:S01]  /*6210*/  FMUL.FTZ R24, R40, R219 ;  /* 0x000000db28187220 */ /* 0x000fe20000410000 */
[----:B------:R-:W-:Y:S01]  /*6220*/  F2FP.BF16.F32.PACK_AB R32, R38, R31 ;  /* 0x0000001f2620723e */ /* 0x000fe200000010ff */
[----:B------:R-:W-:Y:S01]  /*6230*/  UMOV UR8, UR56 ;  /* 0x0000003800087c82 */ /* 0x000fe20008000000 */
[----:B------:R-:W-:Y:S01]  /*6240*/  F2FP.BF16.F32.PACK_AB R28, R28, R35 ;  /* 0x000000231c1c723e */ /* 0x000fe200000010ff */
[----:B------:R1:W-:Y:S01]  /*6250*/  STSM.16.M88.2 [R0+0x2dd00], R8 ;  /* 0x02dd000800007844 */ /* 0x0003e20000000100 */
[----:B------:R-:W-:Y:S01]  /*6260*/  F2FP.BF16.F32.PACK_AB R13, R24, R13 ;  /* 0x0000000d180d723e */ /* 0x000fe200000010ff */
[----:B--2---:R-:W-:Y:S01]  /*6270*/  FMUL.FTZ R222, R39, R222 ;  /* 0x000000de27de7220 */ /* 0x004fe20000410000 */
[----:B------:R-:W-:Y:S01]  /*6280*/  UMOV UR16, UR56 ;  /* 0x0000003800107c82 */ /* 0x000fe20008000000 */
[----:B------:R-:W-:Y:S01]  /*6290*/  R2UR UR48, R5 ;  /* 0x00000000053072ca */ /* 0x000fe200000e0000 */
[----:B------:R-:W-:-:S02]  /*62a0*/  VIADD R5, R20, 0x90 ;  /* 0x0000009014057836 */ /* 0x000fc40000000000 */
[----:B------:R-:W-:Y:S01]  /*62b0*/  VIADD R21, R20, 0xb0 ;  /* 0x000000b014157836 */ /* 0x000fe20000000000 */
[C---:B---3--:R-:W-:Y:S01]  /*62c0*/  F2FP.BF16.F32.PACK_AB R7, R36.reuse, R39 ;  /* 0x000000272407723e */ /* 0x048fe200000010ff */
[----:B------:R-:W-:Y:S01]  /*62d0*/  FMUL.FTZ R25, R36, R25 ;  /* 0x0000001924197220 */ /* 0x000fe20000410000 */
[----:B------:R-:W-:Y:S01]  /*62e0*/  R2UR UR4, R5 ;  /* 0x00000000050472ca */ /* 0x000fe200000e0000 */
[----:B------:R-:W-:Y:S01]  /*62f0*/  VIADD R5, R20, 0x190 ;  /* 0x0000019014057836 */ /* 0x000fe20000000000 */
[----:B-1----:R-:W-:Y:S01]  /*6300*/  MOV R8, UR58 ;  /* 0x0000003a00087c02 */ /* 0x002fe20008000f00 */
[----:B------:R1:W-:Y:S01]  /*6310*/  STSM.16.M88.2 [R0+0x2e500], R6 ;  /* 0x02e5000600007844 */ /* 0x0003e20000000100 */
[----:B------:R-:W-:-:S03]  /*6320*/  F2FP.BF16.F32.PACK_AB R29, R25, R222 ;  /* 0x000000de191d723e */ /* 0x000fc600000010ff */
[----:B------:R-:W-:Y:S01]  /*6330*/  UMOV UR52, UR48 ;  /* 0x0000003000347c82 */ /* 0x000fe20008000000 */
[----:B------:R-:W-:Y:S01]  /*6340*/  R2UR UR54, R5 ;  /* 0x00000000053672ca */ /* 0x000fe200000e0000 */
[----:B------:R2:W-:Y:S06]  /*6350*/  MEMBAR.ALL.CTA ;  /* 0x0000000000007992 */ /* 0x0005ec0000008000 */
[----:B--2---:R-:W2:Y:S01]  /*6360*/  FENCE.VIEW.ASYNC.S ;  /* 0x00000000000073c6 */ /* 0x004ea20000000000 */
[----:B------:R-:W-:Y:S01]  /*6370*/  VIADD R5, R20, 0x210 ;  /* 0x0000021014057836 */ /* 0x000fe20000000000 */
[----:B------:R-:W-:Y:S01]  /*6380*/  UMOV UR44, UR48 ;  /* 0x00000030002c7c82 */ /* 0x000fe20008000000 */
[----:B------:R-:W-:-:S03]  /*6390*/  MOV R9, UR59 ;  /* 0x0000003b00097c02 */ /* 0x000fc60008000f00 */
[----:B------:R-:W-:Y:S01]  /*63a0*/  R2UR UR46, R5 ;  /* 0x00000000052e72ca */ /* 0x000fe200000e0000 */
[----:B------:R-:W-:Y:S02]  /*63b0*/  VIADD R5, R23, 0x100 ;  /* 0x0000010017057836 */ /* 0x000fe40000000000 */
[----:B-1----:R-:W-:-:S03]  /*63c0*/  VIADD R6, R20, 0x10 ;  /* 0x0000001014067836 */ /* 0x002fc60000000000 */
[----:B------:R-:W-:Y:S01]  /*63d0*/  R2UR UR28, R5 ;  /* 0x00000000051c72ca */ /* 0x000fe200000e0000 */
[----:B------:R-:W-:Y:S01]  /*63e0*/  VIADD R5, R20, 0xa0 ;  /* 0x000000a014057836 */ /* 0x000fe20000000000 */
[----:B------:R-:W-:Y:S01]  /*63f0*/  R2UR UR50, R6 ;  /* 0x00000000063272ca */ /* 0x000fe200000e0000 */
[----:B------:R-:W-:-:S03]  /*6400*/  VIADD R6, R20, 0x110 ;  /* 0x0000011014067836 */ /* 0x000fc60000000000 */
[----:B------:R-:W-:Y:S01]  /*6410*/  R2UR UR42, R5 ;  /* 0x00000000052a72ca */ /* 0x000fe200000e0000 */
[C---:B------:R-:W-:Y:S01]  /*6420*/  VIADD R5, R20.reuse, 0x1a0 ;  /* 0x000001a014057836 */ /* 0x040fe20000000000 */
[----:B--2---:R-:W-:Y:S04]  /*6430*/  BAR.SYNC.DEFER_BLOCKING 0x9, 0x100 ;  /* 0x0244000000007b1d */ /* 0x004fe80000010000 */
[----:B------:R-:W-:Y:S01]  /*6440*/  R2UR UR34, R5 ;  /* 0x00000000052272ca */ /* 0x000fe200000e0000 */
[----:B------:R-:W-:Y:S01]  /*6450*/  VIADD R5, R20, 0x220 ;  /* 0x0000022014057836 */ /* 0x000fe20000000000 */
[----:B------:R-:W-:-:S04]  /*6460*/  UMOV UR40, UR28 ;  /* 0x0000001c00287c82 */ /* 0x000fc80008000000 */
[----:B------:R-:W-:Y:S01]  /*6470*/  R2UR UR26, R5 ;  /* 0x00000000051a72ca */ /* 0x000fe200000e0000 */
[----:B------:R-:W-:Y:S01]  /*6480*/  UMOV UR36, UR28 ;  /* 0x0000001c00247c82 */ /* 0x000fe20008000000 */
[----:B------:R-:W-:Y:S01]  /*6490*/  UMOV UR32, UR28 ;  /* 0x0000001c00207c82 */ /* 0x000fe20008000000 */
[----:B------:R-:W-:Y:S01]  /*64a0*/  UMOV UR24, UR28 ;  /* 0x0000001c00187c82 */ /* 0x000fe20008000000 */
[----:B------:R-:W-:-:S05]  /*64b0*/  IMAD R5, R4, 0x2800, R17 ;  /* 0x0000280004057824 */ /* 0x000fca00078e0211 */
[----:B------:R-:W-:-:S04]  /*64c0*/  SHF.R.U32.HI R5, RZ, 0x4, R5 ;  /* 0x00000004ff057819 */ /* 0x000fc80000011605 */
[----:B------:R-:W-:Y:S01]  /*64d0*/  LOP3.LUT R5, R5, 0x3fff, RZ, 0xc0, !PT ;  /* 0x00003fff05057812 */ /* 0x000fe200078ec0ff */
[----:B------:R-:W-:Y:S04]  /*64e0*/  STSM.16.M88.2 [R0+0x2ed00], R32 ;  /* 0x02ed002000007844 */ /* 0x000fe80000000100 */
[----:B------:R-:W-:Y:S04]  /*64f0*/  STSM.16.M88.2 [R0+0x2f500], R48 ;  /* 0x02f5003000007844 */ /* 0x000fe80000000100 */
[----:B------:R-:W-:Y:S04]  /*6500*/  STSM.16.M88.2 [R0+0x2fd00], R52 ;  /* 0x02fd003400007844 */ /* 0x000fe80000000100 */
[----:B------:R1:W-:Y:S04]  /*6510*/  STSM.16.M88.2 [R0+0x30500], R12 ;  /* 0x0305000c00007844 */ /* 0x0003e80000000100 */
[----:B------:R2:W-:Y:S01]  /*6520*/  STSM.16.M88.2 [R0+0x30d00], R28 ;  /* 0x030d001c00007844 */ /* 0x0005e20000000100 */
[----:B------:R-:W-:-:S06]  /*6530*/  WARPGROUP.ARRIVE ;  /* 0x00000000000079c5 */ /* 0x000fcc0000000000 */
[----:B------:R-:W-:Y:S04]  /*6540*/  HGMMA.64x16x16.F32.BF16 R56, gdesc[UR56].tnspA.tnspB, R56 ;  /* 0x60200000383879f0 */ /* 0x000fe80008701838 */
        /* <DEDUP_REMOVED lines=32> */
[----:B-1----:R-:W-:-:S02]  /*6750*/  MOV R12, UR56 ;  /* 0x00000038000c7c02 */ /* 0x002fc40008000f00 */
        /* <DEDUP_REMOVED lines=372> */
.L_x_1490:
        /* <DEDUP_REMOVED lines=112> */
.L_x_1491:
        /* <DEDUP_REMOVED lines=96> */
.L_x_1471:
        /* <DEDUP_REMOVED lines=85> */
.L_x_1495:
[----:B------:R-:W-:Y:S01]  /*90f0*/  @P0 ELECT P1, URZ, PT ;  /* 0x00000000003f082f */ /* 0x000fe20003820000 */
[----:B------:R3:W-:-:S12]  /*9100*/  UBLKRED.G.S.ADD.F32.RN [UR6], [UR4], UR5, desc[UR8] ;  /* 0x00000806040073bb */ /* 0x0007d800080a1405 */
[----:B------:R-:W-:Y:S02]  /*9110*/  @P1 PLOP3.LUT P0, PT, P1, PT, PT, 0x8, 0x0 ;  /* 0x000000000000181c */ /* 0x000fe40000f0e170 */
[----:B------:R-:W-:-:S11]  /*9120*/  PLOP3.LUT P1, PT, PT, PT, PT, 0x8, 0x0 ;  /* 0x000000000000781c */ /* 0x000fd60003f2e170 */
[----:B---3--:R-:W-:Y:S05]  /*9130*/  @P0 BRA.U.ANY `(.L_x_1495) ;  /* 0xfffffffd00ec0947 */ /* 0x008fea000393ffff */
[----:B------:R0:W-:Y:S01]  /*9140*/  UTMACMDFLUSH ;  /* 0x00000000000079b7 */ /* 0x0001e20000000000 */
[----:B------:R-:W-:-:S04]  /*9150*/  DEPBAR.LE SB0, 0x0 ;  /* 0x000080000000791a */ /* 0x000fc80000000000 */
.L_x_1494:
[----:B------:R-:W-:Y:S05]  /*9160*/  BSYNC B1 ;  /* 0x0000000000017941 */ /* 0x000fea0003800000 */
.L_x_1493:
        /* <DEDUP_REMOVED lines=32> */
.L_x_1496:
        /* <DEDUP_REMOVED lines=8> */
.L_x_1467:
        /* <DEDUP_REMOVED lines=41> */
.L_x_1498:
        /* <DEDUP_REMOVED lines=42> */
.L_x_1514:
        /* <DEDUP_REMOVED lines=12> */
.L_x_1500:
        /* <DEDUP_REMOVED lines=126> */
.L_x_1506:
[----:B------:R-:W-:-:S04]  /*a1c0*/  SHF.L.U32 R9, R12, 0x1f, RZ ;  /* 0x0000001f0c097819 */ /* 0x000fc800000006ff */
[----:B------:R-:W1:Y:S02]  /*a1d0*/  SYNCS.PHASECHK.TRANS64.TRYWAIT P1, [R6+URZ+0x31838], R9 ;  /* 0x03183809060075a7 */ /* 0x000e64000802017f */
[----:B-1----:R-:W-:Y:S05]  /*a1e0*/  @!P1 BRA `(.L_x_1502) ;  /* 0x0000000c00909947 */ /* 0x002fea0003800000 */
.L_x_1515:
[----:B------:R-:W-:Y:S05]  /*a1f0*/  @P0 BRA `(.L_x_1503) ;  /* 0x0000000000140947 */ /* 0x000fea0003800000 */
[----:B------:R-:W-:Y:S01]  /*a200*/  ISETP.NE.AND P1, PT, R14, RZ, PT ;  /* 0x000000ff0e00720c */ /* 0x000fe20003f25270 */
[----:B-1----:R-:W-:-:S04]  /*a210*/  IMAD.MOV.U32 R9, RZ, RZ, 0x8100 ;  /* 0x00008100ff097424 */ /* 0x002fc800078e00ff */
[----:B------:R2:W-:Y:S08]  /*a220*/  SYNCS.ARRIVE.TRANS64 RZ, [R6+URZ+0x31830], R9 ;  /* 0x0318300906ff79a7 */ /* 0x0005f0000800003f */
[----:B------:R-:W-:Y:S05]  /*a230*/  @!P1 BRA `(.L_x_1503) ;  /* 0x0000000000049947 */ /* 0x000fea0003800000 */
[----:B------:R-:W-:Y:S01]  /*a240*/  BPT.TRAP 0x1 ;  /* 0x000000040000795c */ /* 0x000fe20000300000 */
.L_x_1503:
        /* <DEDUP_REMOVED lines=48> */
.L_x_1517:
[----:B------:R-:W-:Y:S01]  /*a550*/  LOP3.LUT R12, R12, 0x1, RZ, 0x3c, !PT ;  /* 0x000000010c0c7812 */ /* 0x000fe200078e3cff */
[----:B------:R-:W-:Y:S06]  /*a560*/  @P2 BRA `(.L_x_1505) ;  /* 0x0000000000142947 */ /* 0x000fec0003800000 */
[----:B------:R-:W-:Y:S01]  /*a570*/  ISETP.NE.AND P1, PT, R14, RZ, PT ;  /* 0x000000ff0e00720c */ /* 0x000fe20003f25270 */
[----:B-1----:R-:W-:-:S04]  /*a580*/  IMAD.MOV.U32 R0, RZ, RZ, 0x8100 ;  /* 0x00008100ff007424 */ /* 0x002fc800078e00ff */
[----:B------:R2:W-:Y:S08]  /*a590*/  SYNCS.ARRIVE.TRANS64 RZ, [R20+URZ+0x31810], R0 ;  /* 0x0318100014ff79a7 */ /* 0x0005f0000800003f */
[----:B------:R-:W-:Y:S05]  /*a5a0*/  @!P1 BRA `(.L_x_1505) ;  /* 0x0000000000049947 */ /* 0x000fea0003800000 */
[----:B------:R-:W-:Y:S01]  /*a5b0*/  BPT.TRAP 0x1 ;  /* 0x000000040000795c */ /* 0x000fe20000300000 */
.L_x_1505:
        /* <DEDUP_REMOVED lines=52> */
.L_x_1501:
[----:B------:R-:W-:-:S04]  /*a900*/  SHF.L.U32 R3, R12, 0x1f, RZ ;  /* 0x0000001f0c037819 */ /* 0x000fc800000006ff */
[----:B------:R-:W1:Y:S02]  /*a910*/  SYNCS.PHASECHK.TRANS64.TRYWAIT P1, [R6+URZ+0x31838], R3 ;  /* 0x03183803060075a7 */ /* 0x000e64000802017f */
[----:B-1----:R-:W-:Y:S05]  /*a920*/  @!P1 BRA `(.L_x_1507) ;  /* 0x0000000400ec9947 */ /* 0x002fea0003800000 */
.L_x_1518:
[----:B------:R-:W-:Y:S05]  /*a930*/  @P0 BRA `(.L_x_1508) ;  /* 0x0000000000140947 */ /* 0x000fea0003800000 */
[----:B------:R-:W-:Y:S01]  /*a940*/  LOP3.LUT P0, RZ, R21, 0x1f, RZ, 0xc0, !PT ;  /* 0x0000001f15ff7812 */ /* 0x000fe2000780c0ff */
[----:B-1----:R-:W-:-:S04]  /*a950*/  IMAD.MOV.U32 R3, RZ, RZ, 0x8100 ;  /* 0x00008100ff037424 */ /* 0x002fc800078e00ff */
[----:B------:R2:W-:Y:S08]  /*a960*/  SYNCS.ARRIVE.TRANS64 RZ, [R6+URZ+0x31830], R3 ;  /* 0x0318300306ff79a7 */ /* 0x0005f0000800003f */
[----:B------:R-:W-:Y:S05]  /*a970*/  @!P0 BRA `(.L_x_1508) ;  /* 0x0000000000048947 */ /* 0x000fea0003800000 */
[----:B------:R-:W-:Y:S01]  /*a980*/  BPT.TRAP 0x1 ;  /* 0x000000040000795c */ /* 0x000fe20000300000 */
.L_x_1508:
        /* <DEDUP_REMOVED lines=50> */
.L_x_1497:
        /* <DEDUP_REMOVED lines=10> */
.L_x_1509:
        /* <DEDUP_REMOVED lines=8> */
.L_x_1519:
        /* <DEDUP_REMOVED lines=9> */
.L_x_1520:
[----:B------:R-:W-:Y:S05]  /*ae60*/  @!P1 BRA `(.L_x_1512) ;  /* 0x0000000000049947 */ /* 0x000fea0003800000 */
[----:B------:R-:W-:Y:S01]  /*ae70*/  BPT.TRAP 0x1 ;  /* 0x000000040000795c */ /* 0x000fe20000300000 */
.L_x_1512:
[----:B------:R-:W-:-:S07]  /*ae80*/  SHF.L.U32 R12, R12, 0x1f, RZ ;  /* 0x0000001f0c0c7819 */ /* 0x000fce00000006ff */
.L_x_1513:
[----:B--2---:R2:W3:Y:S02]  /*ae90*/  SYNCS.PHASECHK.TRANS64.TRYWAIT P0, [R7+URZ+0x31838], R12 ;  /* 0x0318380c070075a7 */ /* 0x0044e4000800017f */
[----:B---3--:R-:W-:Y:S05]  /*aea0*/  @!P0 NANOSLEEP.SYNCS 0x989680 ;  /* 0x009896800000895d */ /* 0x008fea0003900000 */
[----:B------:R-:W3:Y:S02]  /*aeb0*/  @!P0 SYNCS.PHASECHK.TRANS64 P0, [R7+URZ+0x31838], R12 ;  /* 0x0318380c070085a7 */ /* 0x000ee4000800007f */
[----:B---3--:R-:W-:Y:S05]  /*aec0*/  @!P0 BRA `(.L_x_1513) ;  /* 0xfffffffc00f08947 */ /* 0x008fea000383ffff */
.L_x_1469:
[----:B------:R-:W-:Y:S05]  /*aed0*/  BSYNC B0 ;  /* 0x0000000000007941 */ /* 0x000fea0003800000 */
.L_x_1466:
[----:B------:R-:W-:Y:S05]  /*aee0*/  EXIT ;  /* 0x000000000000794d */ /* 0x000fea0003800000 */
.L_x_1473:
[----:B-1----:R1:W2:Y:S02]  /*aef0*/  SYNCS.PHASECHK.TRANS64.TRYWAIT P0, [R17+URZ+0x31800], R8 ;  /* 0x03180008110075a7 */ /* 0x0022a4000800017f */
[----:B--2---:R-:W-:Y:S05]  /*af00*/  @!P0 NANOSLEEP.SYNCS 0x989680 ;  /* 0x009896800000895d */ /* 0x004fea0003900000 */
[----:B------:R-:W2:Y:S02]  /*af10*/  @!P0 SYNCS.PHASECHK.TRANS64 P0, [R17+URZ+0x31800], R8 ;  /* 0x03180008110085a7 */ /* 0x000ea4000800007f */
[----:B--2---:R-:W-:Y:S05]  /*af20*/  @!P0 BRA `(.L_x_1473) ;  /* 0xfffffffc00f08947 */ /* 0x004fea000383ffff */
[----:B------:R-:W-:Y:S05]  /*af30*/  BRA `(.L_x_1472) ;  /* 0xffffff5c00a87947 */ /* 0x000fea000383ffff */
.L_x_1477:
[----:B--2---:R2:W3:Y:S02]  /*af40*/  SYNCS.PHASECHK.TRANS64.TRYWAIT P0, [R16+URZ+0x31810], R9 ;  /* 0x03181009100075a7 */ /* 0x0044e4000800017f */
[----:B---3--:R-:W-:Y:S05]  /*af50*/  @!P0 NANOSLEEP.SYNCS 0x989680 ;  /* 0x009896800000895d */ /* 0x008fea0003900000 */
[----:B------:R-:W3:Y:S02]  /*af60*/  @!P0 SYNCS.PHASECHK.TRANS64 P0, [R16+URZ+0x31810], R9 ;  /* 0x03181009100085a7 */ /* 0x000ee4000800007f */
[----:B---3--:R-:W-:Y:S05]  /*af70*/  @!P0 BRA `(.L_x_1477) ;  /* 0xfffffffc00f08947 */ /* 0x008fea000383ffff */
[----:B------:R-:W-:Y:S05]  /*af80*/  BRA `(.L_x_1476) ;  /* 0xffffff6800247947 */ /* 0x000fea000383ffff */
.L_x_1481:
[----:B----4-:R4:W1:Y:S02]  /*af90*/  SYNCS.PHASECHK.TRANS64.TRYWAIT P0, [R17+URZ+0x31830], R10 ;  /* 0x0318300a110075a7 */ /* 0x010864000800017f */
[----:B-1----:R-:W-:Y:S05]  /*afa0*/  @!P0 NANOSLEEP.SYNCS 0x989680 ;  /* 0x009896800000895d */ /* 0x002fea0003900000 */
[----:B------:R-:W1:Y:S02]  /*afb0*/  @!P0 SYNCS.PHASECHK.TRANS64 P0, [R17+URZ+0x31830], R10 ;  /* 0x0318300a110085a7 */ /* 0x000e64000800007f */
[----:B-1----:R-:W-:Y:S05]  /*afc0*/  @!P0 BRA `(.L_x_1481) ;  /* 0xfffffffc00f08947 */ /* 0x002fea000383ffff */
[----:B------:R-:W-:Y:S05]  /*afd0*/  BRA `(.L_x_1480) ;  /* 0xffffff8400347947 */ /* 0x000fea000383ffff */
.L_x_1499:
[----:B-1----:R1:W2:Y:S02]  /*afe0*/  SYNCS.PHASECHK.TRANS64.TRYWAIT P0, [R6+URZ+0x31820], R3 ;  /* 0x03182003060075a7 */ /* 0x0022a4000800017f */
[----:B--2---:R-:W-:Y:S05]  /*aff0*/  @!P0 NANOSLEEP.SYNCS 0x989680 ;  /* 0x009896800000895d */ /* 0x004fea0003900000 */
[----:B------:R-:W2:Y:S02]  /*b000*/  @!P0 SYNCS.PHASECHK.TRANS64 P0, [R6+URZ+0x31820], R3 ;  /* 0x03182003060085a7 */ /* 0x000ea4000800007f */
[----:B--2---:R-:W-:Y:S05]  /*b010*/  @!P0 BRA `(.L_x_1499) ;  /* 0xfffffffc00f08947 */ /* 0x004fea000383ffff */
[----:B------:R-:W-:Y:S05]  /*b020*/  BRA `(.L_x_1514) ;  /* 0xffffffe8003c7947 */ /* 0x000fea000383ffff */
.L_x_1502:
[----:B-1----:R1:W2:Y:S02]  /*b030*/  SYNCS.PHASECHK.TRANS64.TRYWAIT P1, [R6+URZ+0x31838], R9 ;  /* 0x03183809060075a7 */ /* 0x0022a4000802017f */
[----:B--2---:R-:W-:Y:S05]  /*b040*/  @!P1 NANOSLEEP.SYNCS 0x989680 ;  /* 0x009896800000995d */ /* 0x004fea0003900000 */
[----:B------:R-:W2:Y:S02]  /*b050*/  @!P1 SYNCS.PHASECHK.TRANS64 P1, [R6+URZ+0x31838], R9 ;  /* 0x03183809060095a7 */ /* 0x000ea4000802007f */
[----:B--2---:R-:W-:Y:S05]  /*b060*/  @!P1 BRA `(.L_x_1502) ;  /* 0xfffffffc00f09947 */ /* 0x004fea000383ffff */
[----:B------:R-:W-:Y:S05]  /*b070*/  BRA `(.L_x_1515) ;  /* 0xfffffff0005c7947 */ /* 0x000fea000383ffff */
.L_x_1504:
[----:B------:R-:W-:-:S07]  /*b080*/  SHF.L.U32 R0, R8, 0x1f, RZ ;  /* 0x0000001f08007819 */ /* 0x000fce00000006ff */
.L_x_1516:
[----:B-1----:R1:W2:Y:S02]  /*b090*/  SYNCS.PHASECHK.TRANS64.TRYWAIT P1, [R20+URZ+0x31820], R0 ;  /* 0x03182000140075a7 */ /* 0x0022a4000802017f */
[----:B--2---:R-:W-:Y:S05]  /*b0a0*/  @!P1 NANOSLEEP.SYNCS 0x989680 ;  /* 0x009896800000995d */ /* 0x004fea0003900000 */
[----:B------:R-:W2:Y:S02]  /*b0b0*/  @!P1 SYNCS.PHASECHK.TRANS64 P1, [R20+URZ+0x31820], R0 ;  /* 0x03182000140095a7 */ /* 0x000ea4000802007f */
[----:B--2---:R-:W-:Y:S05]  /*b0c0*/  @!P1 BRA `(.L_x_1516) ;  /* 0xfffffffc00f09947 */ /* 0x004fea000383ffff */
[----:B------:R-:W-:Y:S05]  /*b0d0*/  BRA `(.L_x_1517) ;  /* 0xfffffff4001c7947 */ /* 0x000fea000383ffff */
.L_x_1507:
[----:B-1----:R1:W2:Y:S02]  /*b0e0*/  SYNCS.PHASECHK.TRANS64.TRYWAIT P1, [R6+URZ+0x31838], R3 ;  /* 0x03183803060075a7 */ /* 0x0022a4000802017f */
[----:B--2---:R-:W-:Y:S05]  /*b0f0*/  @!P1 NANOSLEEP.SYNCS 0x989680 ;  /* 0x009896800000995d */ /* 0x004fea0003900000 */
[----:B------:R-:W2:Y:S02]  /*b100*/  @!P1 SYNCS.PHASECHK.TRANS64 P1, [R6+URZ+0x31838], R3 ;  /* 0x03183803060095a7 */ /* 0x000ea4000802007f */
[----:B--2---:R-:W-:Y:S05]  /*b110*/  @!P1 BRA `(.L_x_1507) ;  /* 0xfffffffc00f09947 */ /* 0x004fea000383ffff */
[----:B------:R-:W-:Y:S05]  /*b120*/  BRA `(.L_x_1518) ;  /* 0xfffffff800007947 */ /* 0x000fea000383ffff */
.L_x_1510:
[----:B-1----:R1:W2:Y:S02]  /*b130*/  SYNCS.PHASECHK.TRANS64.TRYWAIT P0, [R5+URZ], R2 ;  /* 0x00000002050075a7 */ /* 0x0022a4000800017f */
[----:B--2---:R-:W-:Y:S05]  /*b140*/  @!P0 NANOSLEEP.SYNCS 0x989680 ;  /* 0x009896800000895d */ /* 0x004fea0003900000 */
[----:B------:R-:W2:Y:S02]  /*b150*/  @!P0 SYNCS.PHASECHK.TRANS64 P0, [R5+URZ], R2 ;  /* 0x00000002050085a7 */ /* 0x000ea4000800007f */
[----:B--2---:R-:W-:Y:S05]  /*b160*/  @!P0 BRA `(.L_x_1510) ;  /* 0xfffffffc00f08947 */ /* 0x004fea000383ffff */
[----:B------:R-:W-:Y:S05]  /*b170*/  BRA `(.L_x_1519) ;  /* 0xfffffffc00147947 */ /* 0x000fea000383ffff */
.L_x_1511:
[----:B-1----:R1:W2:Y:S02]  /*b180*/  SYNCS.PHASECHK.TRANS64.TRYWAIT P0, [R3+URZ], R0 ;  /* 0x00000000030075a7 */ /* 0x0022a4000800017f */
[----:B--2---:R-:W-:Y:S05]  /*b190*/  @!P0 NANOSLEEP.SYNCS 0x989680 ;  /* 0x009896800000895d */ /* 0x004fea0003900000 */
[----:B------:R-:W2:Y:S02]  /*b1a0*/  @!P0 SYNCS.PHASECHK.TRANS64 P0, [R3+URZ], R0 ;  /* 0x00000000030085a7 */ /* 0x000ea4000800007f */
[----:B--2---:R-:W-:Y:S05]  /*b1b0*/  @!P0 BRA `(.L_x_1511) ;  /* 0xfffffffc00f08947 */ /* 0x004fea000383ffff */
[----:B------:R-:W-:Y:S05]  /*b1c0*/  BRA `(.L_x_1520) ;  /* 0xfffffffc00247947 */ /* 0x000fea000383ffff */
.L_x_1521:
        /* <DEDUP_REMOVED lines=11> */
.L_x_2214:


//--------------------- .text._ZN7cutlass13device_kernelIN5flash11enable_sm90INS1_16FlashAttnBwdSm90INS1_25CollectiveMainloopBwdSm90ILi2ELi1ELi1EN4cute5tupleIJNS5_1CILi1EEES8_S8_EEENS6_IJNS7_ILi64EEENS7_ILi80EEENS7_ILi256EEEEEENS_10bfloat16_tEfNS_4arch4Sm90ELb0ELb1ELb0ELb1ELb0ELb0ELb1ELb1ELi2ELi1ELi1ELi1ELb0EEENS1_21CollectiveEpilogueBwdISD_SE_SG_Li256ELb1ELb1ELi2EEENS1_19SingleTileSchedulerILb1ELb0ELb0ELi80EEEEEEEEEvNT_6ParamsE --------------------------
	.section	.text._ZN7cutlass13device_kernelIN5flash11enable_sm90INS1_16FlashAttnBwdSm90INS1_25CollectiveMainloopBwdSm90ILi2ELi1ELi1EN4cute5tupleIJNS5_1CILi1EEES8_S8_EEENS6_IJNS7_ILi64EEENS7_ILi80EEENS7_ILi256EEEEEENS_10bfloat16_tEfNS_4arch4Sm90ELb0ELb1ELb0ELb1ELb0ELb0ELb1ELb1ELi2ELi1ELi1ELi1ELb0EEENS1_21CollectiveEpilogueBwdISD_SE_SG_Li256ELb1ELb1ELi2EEENS1_19SingleTileSchedulerILb1ELb0ELb0ELi80EEEEEEEEEvNT_6ParamsE,"ax",@progbits
	.align	128
.text._ZN7cutlass13device_kernelIN5flash11enable_sm90INS1_16FlashAttnBwdSm90INS1_25CollectiveMainloopBwdSm90ILi2ELi1ELi1EN4cute5tupleIJNS5_1CILi1EEES8_S8_EEENS6_IJNS7_ILi64EEENS7_ILi80EEENS7_ILi256EEEEEENS_10bfloat16_tEfNS_4arch4Sm90ELb0ELb1ELb0ELb1ELb0ELb0ELb1ELb1ELi2ELi1ELi1ELi1ELb0EEENS1_21CollectiveEpilogueBwdISD_SE_SG_Li256ELb1ELb1ELi2EEENS1_19SingleTileSchedulerILb1ELb0ELb0ELi80EEEEEEEEEvNT_6ParamsE:
        .type           _ZN7cutlass13device_kernelIN5flash11enable_sm90INS1_16FlashAttnBwdSm90INS1_25CollectiveMainloopBwdSm90ILi2ELi1ELi1EN4cute5tupleIJNS5_1CILi1EEES8_S8_EEENS6_IJNS7_ILi64EEENS7_ILi80EEENS7_ILi256EEEEEENS_10bfloat16_tEfNS_4arch4Sm90ELb0ELb1ELb0ELb1ELb0ELb0ELb1ELb1ELi2ELi1ELi1ELi1ELb0EEENS1_21CollectiveEpilogueBwdISD_SE_SG_Li256ELb1ELb1ELi2EEENS1_19SingleTileSchedulerILb1ELb0ELb0ELi80EEEEEEEEEvNT_6ParamsE,@function
        .size           _ZN7cutlass13device_kernelIN5flash11enable_sm90INS1_16FlashAttnBwdSm90INS1_25CollectiveMainloopBwdSm90ILi2ELi1ELi1EN4cute5tupleIJNS5_1CILi1EEES8_S8_EEENS6_IJNS7_ILi64EEENS7_ILi80EEENS7_ILi256EEEEEENS_10bfloat16_tEfNS_4arch4Sm90ELb0ELb1ELb0ELb1ELb0ELb0ELb1ELb1ELi2ELi1ELi1ELi1ELb0EEENS1_21CollectiveEpilogueBwdISD_SE_SG_Li256ELb1ELb1ELi2EEENS1_19SingleTileSchedulerILb1ELb0ELb0ELi80EEEEEEEEEvNT_6ParamsE,(.L_x_2215 - _ZN7cutlass13device_kernelIN5flash11enable_sm90INS1_16FlashAttnBwdSm90INS1_25CollectiveMainloopBwdSm90ILi2ELi1ELi1EN4cute5tupleIJNS5_1CILi1EEES8_S8_EEENS6_IJNS7_ILi64EEENS7_ILi80EEENS7_ILi256EEEEEENS_10bfloat16_tEfNS_4arch4Sm90ELb0ELb1ELb0ELb1ELb0ELb0ELb1ELb1ELi2ELi1ELi1ELi1ELb0EEENS1_21CollectiveEpilogueBwdISD_SE_SG_Li256ELb1ELb1ELi2EEENS1_19SingleTileSchedulerILb1ELb0ELb0ELi80EEEEEEEEEvNT_6ParamsE)
        .other          _ZN7cutlass13device_kernelIN5flash11enable_sm90INS1_16FlashAttnBwdSm90INS1_25CollectiveMainloopBwdSm90ILi2ELi1ELi1EN4cute5tupleIJNS5_1CILi1EEES8_S8_EEENS6_IJNS7_ILi64EEENS7_ILi80EEENS7_ILi256EEEEEENS_10bfloat16_tEfNS_4arch4Sm90ELb0ELb1ELb0ELb1ELb0ELb0ELb1ELb1ELi2ELi1ELi1ELi1ELb0EEENS1_21CollectiveEpilogueBwdISD_SE_SG_Li256ELb1ELb1ELi2EEENS1_19SingleTileSchedulerILb1ELb0ELb0ELi80EEEEEEEEEvNT_6ParamsE,@"STO_CUDA_ENTRY STV_DEFAULT"
_ZN7cutlass13device_kernelIN5flash11enable_sm90INS1_16FlashAttnBwdSm90INS1_25CollectiveMainloopBwdSm90ILi2ELi1ELi1EN4cute5tupleIJNS5_1CILi1EEES8_S8_EEENS6_IJNS7_ILi64EEENS7_ILi80EEENS7_ILi256EEEEEENS_10bfloat16_tEfNS_4arch4Sm90ELb0ELb1ELb0ELb1ELb0ELb0ELb1ELb1ELi2ELi1ELi1ELi1ELb0EEENS1_21CollectiveEpilogueBwdISD_SE_SG_Li256ELb1ELb1ELi2EEENS1_19SingleTileSchedulerILb1ELb0ELb0ELi80EEEEEEEEEvNT_6ParamsE:
        /* <DEDUP_REMOVED lines=24> */
.L_x_1523:
[----:B------:R-:W-:Y:S05]  /*0180*/  BSYNC B0 ;  /* 0x0000000000007941 */ /* 0x000fea0003800000 */
.L_x_1522:
        /* <DEDUP_REMOVED lines=39> */
.L_x_1524:
        /* <DEDUP_REMOVED lines=20> */
.L_x_1525:
[----:B------:R-:W-:Y:S01]  /*0540*/  PLOP3.LUT P0, PT, PT, PT, UP0, 0x80, 0x0 ;  /* 0x000000000000781c */ /* 0x000fe20003f0f008 */
[----:B------:R-:W-:Y:S01]  /*0550*/  NOP ;  /* 0x0000000000007918 */ /* 0x000fe20000000000 */
[----:B------:R-:W-:Y:S01]  /*0560*/  BSSY B0, `(.L_x_1526) ;  /* 0x0000f0b000007945 */ /* 0x000fe20003800000 */
[----:B------:R-:W-:Y:S01]  /*0570*/  LOP3.LUT R11, R21, 0x7f, RZ, 0xc0, !PT ;  /* 0x0000007f150b7812 */ /* 0x000fe200078ec0ff */
[----:B01234-:R-:W-:Y:S09]  /*0580*/  BAR.SYNC.DEFER_BLOCKING 0x0 ;  /* 0x0000000000007b1d */ /* 0x01fff20000010000 */
[----:B------:R-:W-:Y:S05]  /*0590*/  @!P0 BRA `(.L_x_1527) ;  /* 0x000000cc004c8947 */ /* 0x000fea0003800000 */
.L_x_1528:
        /* <DEDUP_REMOVED lines=15> */
.L_x_1529:
        /* <DEDUP_REMOVED lines=11> */
.L_x_1531:
[----:B------:R-:W2:Y:S02]  /*0740*/  LDC R0, c[0x0][0x8bc] ;  /* 0x00022f00ff007b82 */ /* 0x000ea40000000800 */
.L_x_1530:
        /* <DEDUP_REMOVED lines=35> */
.L_x_1533:
[----:B------:R-:W-:Y:S01]  /*0980*/  @P1 LOP3.LUT R3, R4, 0xffffc000, RZ, 0xc0, !PT ;  /* 0xffffc00004031812 */ /* 0x000fe200078ec0ff */
[----:B------:R-:W-:Y:S06]  /*0990*/  @!P2 BRA `(.L_x_1534) ;  /* 0x000000000014a947 */ /* 0x000fec0003800000 */
[----:B------:R-:W0:Y:S01]  /*09a0*/  LDC.64 R6, c[0x0][0x788] ;  /* 0x0001e200ff067b82 */ /* 0x000e220000000a00 */
[----:B------:R-:W-:Y:S01]  /*09b0*/  ULDC.64 UR4, c[0x0][0x208] ;  /* 0x0000820000047ab9 */ /* 0x000fe20000000a00 */
[----:B0-----:R-:W-:-:S05]  /*09c0*/  IMAD.WIDE R6, R234, 0x4, R6 ;  /* 0x00000004ea067825 */ /* 0x001fca00078e0206 */
[----:B------:R0:W5:Y:S01]  /*09d0*/  LDG.E R0, desc[UR4][R6.64] ;  /* 0x0000000406007981 */ /* 0x000162000c1e1900 */
[----:B------:R-:W-:Y:S05]  /*09e0*/  BRA `(.L_x_1535) ;  /* 0x0000000000287947 */ /* 0x000fea0003800000 */
.L_x_1534:
        /* <DEDUP_REMOVED lines=10> */
.L_x_1535:
        /* <DEDUP_REMOVED lines=22> */
.L_x_1536:
        /* <DEDUP_REMOVED lines=99> */
.L_x_1538:
        /* <DEDUP_REMOVED lines=148> */
.L_x_1558:
[----:B------:R-:W-:-:S13]  /*1b60*/  R2UR UR4, R236 ;  /* 0x00000000ec0472ca */ /* 0x000fda00000e0000 */
[----:B------:R-:W-:-:S06]  /*1b70*/  UISETP.NE.AND UP0, UPT, UR4, 0x3, UPT ;  /* 0x000000030400788c */ /* 0x000fcc000bf05270 */
[----:B------:R-:W-:-:S13]  /*1b80*/  PLOP3.LUT P0, PT, PT, PT, UP0, 0x40, 0x0 ;  /* 0x000000000000781c */ /* 0x000fda0003f0e808 */
[----:B0-----:R-:W-:Y:S05]  /*1b90*/  @P0 BRA `(.L_x_1540) ;  /* 0x0000000000040947 */ /* 0x001fea0003800000 */
[----:B------:R-:W-:Y:S01]  /*1ba0*/  BPT.TRAP 0x1 ;  /* 0x000000040000795c */ /* 0x000fe20000300000 */
.L_x_1540:
[----:B------:R-:W-:Y:S01]  /*1bb0*/  PLOP3.LUT P1, PT, PT, PT, UP0, 0x40, 0x0 ;  /* 0x000000000000781c */ /* 0x000fe20003f2e808 */
[----:B------:R-:W-:Y:S01]  /*1bc0*/  IMAD R16, R2, 0x8, R17 ;  /* 0x0000000802107824 */ /* 0x000fe200078e0211 */
[----:B------:R-:W-:-:S04]  /*1bd0*/  SHF.L.U32 R9, R19, 0x1f, RZ ;  /* 0x0000001f13097819 */ /* 0x000fc800000006ff */
[----:B------:R0:W1:Y:S07]  /*1be0*/  SYNCS.PHASECHK.TRANS64.TRYWAIT P0, [R16+URZ+0x31610], R9 ;  /* 0x03161009100075a7 */ /* 0x00006e000800017f */
[----:B------:R-:W-:Y:S05]  /*1bf0*/  @P1 BRA `(.L_x_1541) ;  /* 0x0000000000041947 */ /* 0x000fea0003800000 */
[----:B------:R-:W-:Y:S01]  /*1c00*/  BPT.TRAP 0x1 ;  /* 0x000000040000795c */ /* 0x000fe20000300000 */
.L_x_1541:
        /* <DEDUP_REMOVED lines=11> */
.L_x_1542:
[----:B------:R-:W-:Y:S01]  /*1cc0*/  IMAD R7, R2, 0x800, R11 ;  /* 0x0000080002077824 */ /* 0x000fe200078e020b */
[C---:B------:R-:W-:Y:S01]  /*1cd0*/  R2UR UR6, R5.reuse ;  /* 0x00000000050672ca */ /* 0x040fe200000e0000 */
[C---:B------:R-:W-:Y:S01]  /*1ce0*/  VIADD R8, R5.reuse, 0x80 ;  /* 0x0000008005087836 */ /* 0x040fe20000000000 */
[----:B------:R-:W-:Y:S01]  /*1cf0*/  WARPGROUP.ARRIVE ;  /* 0x00000000000079c5 */ /* 0x000fe20000000000 */
[----:B01----:R-:W-:Y:S01]  /*1d00*/  VIADD R9, R5, 0x100 ;  /* 0x0000010005097836 */ /* 0x003fe20000000000 */
        /* <DEDUP_REMOVED lines=434> */
.L_x_1544:
[----:B------:R-:W-:Y:S01]  /*3830*/  PLOP3.LUT P1, PT, PT, PT, UP0, 0x40, 0x0 ;  /* 0x000000000000781c */ /* 0x000fe20003f2e808 */
[----:B------:R-:W-:-:S05]  /*3840*/  IMAD.U32 R8, RZ, RZ, UR60 ;  /* 0x0000003cff087e24 */ /* 0x000fca000f8e00ff */
[----:B------:R-:W-:-:S04]  /*3850*/  SHF.L.U32 R8, R8, 0x1f, RZ ;  /* 0x0000001f08087819 */ /* 0x000fc800000006ff */
[----:B------:R0:W3:Y:S03]  /*3860*/  SYNCS.PHASECHK.TRANS64.TRYWAIT P0, [R17+URZ+0x31630], R8 ;  /* 0x03163008110075a7 */ /* 0x0000e6000800017f */
[----:B------:R-:W-:Y:S05]  /*3870*/  @P1 BRA `(.L_x_1545) ;  /* 0x0000000000041947 */ /* 0x000fea0003800000 */
[----:B------:R-:W-:Y:S01]  /*3880*/  BPT.TRAP 0x1 ;  /* 0x000000040000795c */ /* 0x000fe20000300000 */
.L_x_1545:
        /* <DEDUP_REMOVED lines=11> */
.L_x_1546:
[C---:B0--3--:R-:W-:Y:S01]  /*3940*/  VIADD R8, R6.reuse, 0x80 ;  /* 0x0000008006087836 */ /* 0x049fe20000000000 */
        /* <DEDUP_REMOVED lines=455> */
.L_x_1550:
[----:B------:R-:W-:-:S06]  /*55c0*/  UISETP.NE.AND UP1, UPT, UR6, 0x1, UPT ;  /* 0x000000010600788c */ /* 0x000fcc000bf25270 */
[----:B------:R-:W-:-:S05]  /*55d0*/  PLOP3.LUT P0, PT, PT, PT, UP1, 0x80, 0x0 ;  /* 0x000000000000781c */ /* 0x000fca0003f0f018 */
[----:B------:R-:W-:-:S08]  /*55e0*/  @UP1 ULDC UR4, c[0x0][0x754] ;  /* 0x0001d50000041ab9 */ /* 0x000fd00000000800 */
[----:B------:R-:W-:Y:S01]  /*55f0*/  @P0 IMAD.HI.U32 R8, R6, UR4, RZ ;  /* 0x0000000406080c27 */ /* 0x000fe2000f8e00ff */
[----:B------:R-:W-:-:S04]  /*5600*/  @UP1 ULDC UR4, c[0x0][0x758] ;  /* 0x0001d60000041ab9 */ /* 0x000fc80000000800 */
[----:B------:R-:W-:-:S07]  /*5610*/  @P0 SHF.R.U32.HI R6, RZ, UR4, R8 ;  /* 0x00000004ff060c19 */ /* 0x000fce0008011608 */
.L_x_1551:
[----:B------:R-:W-:Y:S05]  /*5620*/  BSYNC B1 ;  /* 0x0000000000017941 */ /* 0x000fea0003800000 */
.L_x_1549:
[----:B------:R-:W-:-:S05]  /*5630*/  IMAD R6, R6, UR6, R233 ;  /* 0x0000000606067c24 */ /* 0x000fca000f8e02e9 */
[----:B------:R-:W-:Y:S02]  /*5640*/  VIMNMX R11, R11, R6, !PT ;  /* 0x000000060b0b7248 */ /* 0x000fe40007fe0100 */
[----:B------:R-:W-:-:S07]  /*5650*/  VIADDMNMX R15, R6, UR6, R15, PT ;  /* 0x00000006060f7c46 */ /* 0x000fce000b80010f */
.L_x_1548:
[----:B------:R-:W0:Y:S01]  /*5660*/  S2R R21, SR_CTAID.X ;  /* 0x0000000000157919 */ /* 0x000e220000002500 */
[----:B------:R-:W-:-:S05]  /*5670*/  VIADD R10, R10, 0x8 ;  /* 0x000000080a0a7836 */ /* 0x000fca0000000000 */
[----:B------:R-:W-:Y:S01]  /*5680*/  VIADDMNMX R20, R10, R9, R232, PT ;  /* 0x000000090a147246 */ /* 0x000fe200038001e8 */
[----:B0-----:R-:W-:-:S05]  /*5690*/  IMAD R21, R21, -0x50, RZ ;  /* 0xffffffb015157824 */ /* 0x001fca00078e02ff */
        /* <DEDUP_REMOVED lines=38> */
[----:B------:R-:W-:Y:S01]  /*5900*/  ISETP.LT.OR P6, PT, R15, 0x42, P6 ;  /* 0x000000420f00780c */ /* 0x000fe200037c1670 */
[----:B------:R-:W-:-:S03]  /*5910*/  IMAD.IADD R15, R7, 0x1, R10 ;  /* 0x00000001070f7824 */ /* 0x000fc600078e020a */
[----:B------:R-:W-:Y:S02]  /*5920*/  FSEL R22, R41, -INF , !P6 ;  /* 0xff80000029167808 */ /* 0x000fe40007000000 */
[----:B------:R-:W-:-:S13]  /*5930*/  PLOP3.LUT P6, PT, PT, PT, UP2, 0x40, 0x0 ;  /* 0x000000000000781c */ /* 0x000fda0003fce828 */
        /* <DEDUP_REMOVED lines=15> */
.L_x_1554:
[----:B------:R-:W-:-:S06]  /*5a30*/  UISETP.NE.AND UP1, UPT, UR6, 0x1, UPT ;  /* 0x000000010600788c */ /* 0x000fcc000bf25270 */
[----:B------:R-:W-:-:S05]  /*5a40*/  PLOP3.LUT P6, PT, PT, PT, UP1, 0x80, 0x0 ;  /* 0x000000000000781c */ /* 0x000fca0003fcf018 */
[----:B------:R-:W-:-:S08]  /*5a50*/  @UP1 ULDC UR4, c[0x0][0x754] ;  /* 0x0001d50000041ab9 */ /* 0x000fd00000000800 */
[----:B------:R-:W-:Y:S01]  /*5a60*/  @P6 IMAD.HI.U32 R7, R10, UR4, RZ ;  /* 0x000000040a076c27 */ /* 0x000fe2000f8e00ff */
[----:B------:R-:W-:Y:S01]  /*5a70*/  PLOP3.LUT P6, PT, PT, PT, UP1, 0x80, 0x0 ;  /* 0x000000000000781c */ /* 0x000fe20003fcf018 */
[----:B------:R-:W-:-:S12]  /*5a80*/  @UP1 ULDC UR4, c[0x0][0x758] ;  /* 0x0001d60000041ab9 */ /* 0x000fd80000000800 */
[----:B------:R-:W-:-:S07]  /*5a90*/  @P6 SHF.R.U32.HI R10, RZ, UR4, R7 ;  /* 0x00000004ff0a6c19 */ /* 0x000fce0008011607 */
.L_x_1555:
[----:B------:R-:W-:Y:S05]  /*5aa0*/  BSYNC B1 ;  /* 0x0000000000017941 */ /* 0x000fea0003800000 */
.L_x_1553:
[----:B------:R-:W-:-:S05]  /*5ab0*/  IMAD R10, R10, UR6, R233 ;  /* 0x000000060a0a7c24 */ /* 0x000fca000f8e02e9 */
[----:B------:R-:W-:Y:S02]  /*5ac0*/  VIMNMX R15, R15, R10, !PT ;  /* 0x0000000a0f0f7248 */ /* 0x000fe40007fe0100 */
[----:B------:R-:W-:-:S07]  /*5ad0*/  VIADDMNMX R20, R10, UR6, R20, PT ;  /* 0x000000060a147c46 */ /* 0x000fce000b800114 */
.L_x_1552:
[C---:B------:R-:W-:Y:S01]  /*5ae0*/  ISETP.GT.AND P3, PT, R15.reuse, 0x11, !P3 ;  /* 0x000000110f00780c */ /* 0x040fe20005f64270 */
[----:B------:R-:W-:Y:S01]  /*5af0*/  IMAD R29, R18, 0x4, R17 ;  /* 0x00000004121d7824 */ /* 0x000fe200078e0211 */
[C---:B------:R-:W-:Y:S01]  /*5b00*/  ISETP.GT.AND P2, PT, R15.reuse, 0x10, !P2 ;  /* 0x000000100f00780c */ /* 0x040fe20005744270 */
[----:B------:R-:W-:Y:S01]  /*5b10*/  ULDC UR4, c[0x0][0x744] ;  /* 0x0001d10000047ab9 */ /* 0x000fe20000000800 */
[----:B------:R-:W-:Y:S01]  /*5b20*/  ISETP.GT.AND P4, PT, R15, 0x20, !P4 ;  /* 0x000000200f00780c */ /* 0x000fe20006784270 */
[--C-:B-1----:R-:W-:Y:S01]  /*5b30*/  FFMA.FTZ R10, R6, UR4, -R13.reuse ;  /* 0x00000004060a7c23 */ /* 0x102fe2000801080d */
[----:B------:R-:W-:Y:S01]  /*5b40*/  ISETP.LT.OR P3, PT, R20, 0x12, P3 ;  /* 0x000000121400780c */ /* 0x000fe20001f61670 */
[--C-:B------:R-:W-:Y:S01]  /*5b50*/  FFMA.FTZ R9, R8, UR4, -R13.reuse ;  /* 0x0000000408097c23 */ /* 0x100fe2000801080d */
[----:B------:R-:W-:Y:S01]  /*5b60*/  ISETP.LT.OR P2, PT, R20, 0x11, P2 ;  /* 0x000000111400780c */ /* 0x000fe20001741670 */
        /* <DEDUP_REMOVED lines=8> */
[----:B------:R-:W-:Y:S01]  /*5bf0*/  FFMA.FTZ R14, R14, UR4, -R13 ;  /* 0x000000040e0e7c23 */ /* 0x000fe2000801080d */
[----:B------:R-:W-:Y:S01]  /*5c00*/  FSEL R34, R34, -INF , !P4 ;  /* 0xff80000022227808 */ /* 0x000fe20006000000 */
[--C-:B--2---:R-:W-:Y:S01]  /*5c10*/  FFMA.FTZ R224, R224, UR4, -R5.reuse ;  /* 0x00000004e0e07c23 */ /* 0x104fe20008010805 */
[----:B------:R-:W-:Y:S01]  /*5c20*/  ISETP.GT.AND P3, PT, R15, 0x31, !P6 ;  /* 0x000000310f00780c */ /* 0x000fe20007764270 */
[--C-:B------:R-:W-:Y:S01]  /*5c30*/  FFMA.FTZ R31, R30, UR4, -R5.reuse ;  /* 0x000000041e1f7c23 */ /* 0x100fe20008010805 */
[C---:B------:R-:W-:Y:S01]  /*5c40*/  ISETP.GE.AND P2, PT, R21.reuse, 0x31, PT ;  /* 0x000000311500780c */ /* 0x040fe20003f46270 */
[----:B------:R-:W-:Y:S01]  /*5c50*/  FFMA.FTZ R37, R34, UR4, -R5 ;  /* 0x0000000422257c23 */ /* 0x000fe20008010805 */
[C---:B------:R-:W-:Y:S01]  /*5c60*/  ISETP.GE.AND P4, PT, R21.reuse, 0x41, PT ;  /* 0x000000411500780c */ /* 0x040fe20003f86270 */
[--C-:B------:R-:W-:Y:S01]  /*5c70*/  FFMA.FTZ R40, R40, UR4, -R13.reuse ;  /* 0x0000000428287c23 */ /* 0x100fe2000801080d */
[----:B------:R-:W-:Y:S01]  /*5c80*/  ISETP.GE.AND P6, PT, R21, 0x42, PT ;  /* 0x000000421500780c */ /* 0x000fe20003fc6270 */
[--C-:B------:R-:W-:Y:S01]  /*5c90*/  FFMA.FTZ R11, R12, UR4, -R13.reuse ;  /* 0x000000040c0b7c23 */ /* 0x100fe2000801080d */
[C---:B------:R-:W-:Y:S01]  /*5ca0*/  ISETP.GT.AND P1, PT, R15.reuse, 0x1, !P1 ;  /* 0x000000010f00780c */ /* 0x040fe20004f24270 */
[----:B------:R-:W0:Y:S01]  /*5cb0*/  LDS R21, [R29+0x2c300] ;  /* 0x02c300001d157984 */ /* 0x000e220000000800 */
[C---:B------:R-:W-:Y:S01]  /*5cc0*/  ISETP.GT.AND P5, PT, R15.reuse, 0x21, !P5 ;  /* 0x000000210f00780c */ /* 0x040fe20006fa4270 */
[----:B------:R-:W-:Y:S01]  /*5cd0*/  FFMA.FTZ R12, R36, UR4, -R13 ;  /* 0x00000004240c7c23 */ /* 0x000fe2000801080d */
[C---:B------:R-:W-:Y:S01]  /*5ce0*/  ISETP.GT.AND P2, PT, R15.reuse, 0x30, !P2 ;  /* 0x000000300f00780c */ /* 0x040fe20005744270 */
[----:B------:R-:W-:Y:S01]  /*5cf0*/  MUFU.EX2 R7, R7 ;  /* 0x0000000700077308 */ /* 0x000fe20000000800 */
[C---:B------:R-:W-:Y:S01]  /*5d00*/  ISETP.GT.AND P4, PT, R15.reuse, 0x40, !P4 ;  /* 0x000000400f00780c */ /* 0x040fe20006784270 */
[----:B------:R-:W-:Y:S01]  /*5d10*/  UMOV UR57, 0x40000040 ;  /* 0x4000004000397882 */ /* 0x000fe20000000000 */
[C---:B------:R-:W-:Y:S01]  /*5d20*/  ISETP.GT.AND P0, PT, R15.reuse, RZ, !P0 ;  /* 0x000000ff0f00720c */ /* 0x040fe20004704270 */
[----:B------:R-:W-:Y:S01]  /*5d30*/  UMOV UR59, 0x40 ;  /* 0x00000040003b7882 */ /* 0x000fe20000000000 */
[----:B------:R-:W-:Y:S01]  /*5d40*/  ISETP.GT.AND P6, PT, R15, 0x41, !P6 ;  /* 0x000000410f00780c */ /* 0x000fe200077c4270 */
[----:B------:R-:W-:Y:S01]  /*5d50*/  UMOV UR9, UR57 ;  /* 0x0000003900097c82 */ /* 0x000fe20008000000 */
[C---:B------:R-:W-:Y:S01]  /*5d60*/  ISETP.LT.OR P1, PT, R20.reuse, 0x2, P1 ;  /* 0x000000021400780c */ /* 0x040fe20000f21670 */
[----:B------:R-:W-:Y:S01]  /*5d70*/  MUFU.EX2 R15, R14 ;  /* 0x0000000e000f7308 */ /* 0x000fe20000000800 */
[C---:B------:R-:W-:Y:S01]  /*5d80*/  ISETP.LT.OR P5, PT, R20.reuse, 0x22, P5 ;  /* 0x000000221400780c */ /* 0x040fe20002fa1670 */
[----:B------:R-:W-:Y:S01]  /*5d90*/  UMOV UR11, 0x40 ;  /* 0x00000040000b7882 */ /* 0x000fe20000000000 */
[C---:B------:R-:W-:Y:S01]  /*5da0*/  ISETP.LT.OR P2, PT, R20.reuse, 0x31, P2 ;  /* 0x000000311400780c */ /* 0x040fe20001741670 */
[----:B------:R-:W-:Y:S01]  /*5db0*/  UMOV UR13, UR11 ;  /* 0x0000000b000d7c82 */ /* 0x000fe20008000000 */
[C---:B------:R-:W-:Y:S01]  /*5dc0*/  ISETP.LT.OR P3, PT, R20.reuse, 0x32, P3 ;  /* 0x000000321400780c */ /* 0x040fe20001f61670 */
[----:B------:R-:W-:Y:S01]  /*5dd0*/  UMOV UR17, UR57 ;  /* 0x0000003900117c82 */ /* 0x000fe20008000000 */
[C---:B------:R-:W-:Y:S01]  /*5de0*/  ISETP.LT.OR P4, PT, R20.reuse, 0x41, P4 ;  /* 0x000000411400780c */ /* 0x040fe20002781670 */
[----:B------:R1:W-:Y:S01]  /*5df0*/  MUFU.EX2 R14, R23 ;  /* 0x00000017000e7308 */ /* 0x0003e20000000800 */
[C---:B------:R-:W-:Y:S01]  /*5e00*/  ISETP.LT.OR P0, PT, R20.reuse, 0x1, P0 ;  /* 0x000000011400780c */ /* 0x040fe20000701670 */
[----:B------:R-:W-:Y:S01]  /*5e10*/  UMOV UR19, 0x40 ;  /* 0x0000004000137882 */ /* 0x000fe20000000000 */
[----:B------:R-:W-:Y:S01]  /*5e20*/  ISETP.LT.OR P6, PT, R20, 0x42, P6 ;  /* 0x000000421400780c */ /* 0x000fe200037c1670 */
[----:B------:R-:W-:Y:S01]  /*5e30*/  UMOV UR49, 0x40000040 ;  /* 0x4000004000317882 */ /* 0x000fe20000000000 */
[----:B------:R-:W-:Y:S01]  /*5e40*/  FSEL R20, R27, -INF , !P1 ;  /* 0xff8000001b147808 */ /* 0x000fe20004800000 */
[----:B------:R-:W-:Y:S01]  /*5e50*/  UMOV UR51, 0x40 ;  /* 0x0000004000337882 */ /* 0x000fe20000000000 */
[----:B------:R-:W-:Y:S01]  /*5e60*/  FSEL R22, R26, -INF , !P0 ;  /* 0xff8000001a167808 */ /* 0x000fe20004000000 */
[----:B------:R-:W2:Y:S01]  /*5e70*/  MUFU.EX2 R10, R10 ;  /* 0x0000000a000a7308 */ /* 0x000ea20000000800 */
[----:B------:R-:W-:Y:S01]  /*5e80*/  FSEL R24, R35, -INF , !P5 ;  /* 0xff80000023187808 */ /* 0x000fe20006800000 */
[--C-:B------:R-:W-:Y:S01]  /*5e90*/  FFMA.FTZ R27, R20, UR4, -R5.reuse ;  /* 0x00000004141b7c23 */ /* 0x100fe20008010805 */
[----:B------:R-:W-:Y:S01]  /*5ea0*/  FSEL R38, R38, -INF , !P2 ;  /* 0xff80000026267808 */ /* 0x000fe20005000000 */
[----:B------:R3:W4:Y:S01]  /*5eb0*/  LDS R20, [R29+0x2c320] ;  /* 0x02c320001d147984 */ /* 0x0007220000000800 */
[----:B------:R-:W-:Y:S01]  /*5ec0*/  FSEL R28, R39, -INF , !P3 ;  /* 0xff800000271c7808 */ /* 0x000fe20005800000 */
[--C-:B------:R-:W-:Y:S01]  /*5ed0*/  FFMA.FTZ R30, R24, UR4, -R5.reuse ;  /* 0x00000004181e7c23 */ /* 0x100fe20008010805 */
[----:B------:R-:W-:Y:S01]  /*5ee0*/  FSEL R26, R42, -INF , !P4 ;  /* 0xff8000002a1a7808 */ /* 0x000fe20006000000 */
[--C-:B------:R-:W-:Y:S01]  /*5ef0*/  FFMA.FTZ R35, R38, UR4, -R5.reuse ;  /* 0x0000000426237c23 */ /* 0x100fe20008010805 */
[----:B------:R-:W-:Y:S01]  /*5f00*/  FSEL R32, R43, -INF , !P6 ;  /* 0xff8000002b207808 */ /* 0x000fe20007000000 */
[--C-:B------:R-:W-:Y:S01]  /*5f10*/  FFMA.FTZ R28, R28, UR4, -R5.reuse ;  /* 0x000000041c1c7c23 */ /* 0x100fe20008010805 */
[--C-:B------:R-:W-:Y:S01]  /*5f20*/  FFMA.FTZ R39, R22, UR4, -R5.reuse ;  /* 0x0000000416277c23 */ /* 0x100fe20008010805 */
[--C-:B------:R-:W-:Y:S01]  /*5f30*/  FFMA.FTZ R26, R26, UR4, -R5.reuse ;  /* 0x000000041a1a7c23 */ /* 0x100fe20008010805 */
[----:B------:R-:W5:Y:S01]  /*5f40*/  MUFU.EX2 R13, R40 ;  /* 0x00000028000d7308 */ /* 0x000f620000000800 */
[----:B------:R-:W-:Y:S01]  /*5f50*/  FFMA.FTZ R25, R32, UR4, -R5 ;  /* 0x0000000420197c23 */ /* 0x000fe20008010805 */
[----:B------:R-:W-:Y:S01]  /*5f60*/  VIADD R5, R17, 0x2c500 ;  /* 0x0002c50011057836 */ /* 0x000fe20000000000 */
[----:B------:R-:W-:-:S02]  /*5f70*/  WARPGROUP.DEPBAR.LE gsb0, 0x0 ;  /* 0x00008000000079c5 */ /* 0x000fc40000010000 */
[--C-:B0-----:R-:W-:Y:S01]  /*5f80*/  FADD.FTZ R44, R44, -R21.reuse ;  /* 0x800000152c2c7221 */ /* 0x101fe20000010000 */
[----:B------:R-:W-:Y:S01]  /*5f90*/  FADD.FTZ R45, R45, -R21 ;  /* 0x800000152d2d7221 */ /* 0x000fe20000010000 */
[----:B-1----:R-:W-:Y:S01]  /*5fa0*/  SHF.R.U32.HI R23, RZ, 0x4, R5 ;  /* 0x00000004ff177819 */ /* 0x002fe20000011605 */
[----:B------:R-:W-:Y:S01]  /*5fb0*/  MUFU.EX2 R27, R27 ;  /* 0x0000001b001b7308 */ /* 0x000fe20000000800 */
[--C-:B---3--:R-:W-:Y:S01]  /*5fc0*/  FADD.FTZ R29, R48, -R21.reuse ;  /* 0x80000015301d7221 */ /* 0x108fe20000010000 */
[--C-:B------:R-:W-:Y:S01]  /*5fd0*/  FADD.FTZ R32, R49, -R21.reuse ;  /* 0x8000001531207221 */ /* 0x100fe20000010000 */
[----:B------:R-:W-:Y:S01]  /*5fe0*/  LOP3.LUT R24, R23, 0x3fff, RZ, 0xc0, !PT ;  /* 0x00003fff17187812 */ /* 0x000fe200078ec0ff */
[--C-:B------:R-:W-:Y:S01]  /*5ff0*/  FADD.FTZ R34, R53, -R21.reuse ;  /* 0x8000001535227221 */ /* 0x100fe20000010000 */
[--C-:B------:R-:W-:Y:S01]  /*6000*/  FADD.FTZ R33, R216, -R21.reuse ;  /* 0x80000015d8217221 */ /* 0x100fe20000010000 */
[--C-:B------:R-:W-:Y:S01]  /*6010*/  FADD.FTZ R36, R217, -R21.reuse ;  /* 0x80000015d9247221 */ /* 0x100fe20000010000 */
[----:B------:R-:W-:Y:S01]  /*6020*/  LOP3.LUT R24, R24, 0x80000, RZ, 0xfc, !PT ;  /* 0x0008000018187812 */ /* 0x000fe200078efcff */
[----:B------:R-:W-:Y:S01]  /*6030*/  MUFU.EX2 R40, R39 ;  /* 0x0000002700287308 */ /* 0x000fe20000000800 */
[--C-:B------:R-:W-:Y:S01]  /*6040*/  FADD.FTZ R220, R220, -R21.reuse ;  /* 0x80000015dcdc7221 */ /* 0x100fe20000010000 */
[--C-:B------:R-:W-:Y:S01]  /*6050*/  FADD.FTZ R221, R221, -R21.reuse ;  /* 0x80000015dddd7221 */ /* 0x100fe20000010000 */
[----:B--2---:R-:W-:Y:S01]  /*6060*/  FMUL.FTZ R45, R10, R45 ;  /* 0x0000002d0a2d7220 */ /* 0x004fe20000410000 */
[----:B------:R-:W-:Y:S01]  /*6070*/  FMUL.FTZ R44, R7, R44 ;  /* 0x0000002c072c7220 */ /* 0x000fe20000410000 */
[----:B-----5:R-:W-:Y:S01]  /*6080*/  FMUL.FTZ R220, R13, R220 ;  /* 0x000000dc0ddc7220 */ /* 0x020fe20000410000 */
[C---:B------:R-:W-:Y:S01]  /*6090*/  FMUL.FTZ R221, R14.reuse, R221 ;  /* 0x000000dd0edd7220 */ /* 0x040fe20000410000 */
[----:B------:R-:W-:Y:S01]  /*60a0*/  F2FP.BF16.F32.PACK_AB R14, R14, R13 ;  /* 0x0000000d0e0e723e */ /* 0x000fe200000010ff */
[----:B------:R0:W-:Y:S01]  /*60b0*/  MUFU.EX2 R22, R31 ;  /* 0x0000001f00167308 */ /* 0x0001e20000000800 */
[----:B------:R-:W-:Y:S01]  /*60c0*/  FMUL.FTZ R36, R15, R36 ;  /* 0x000000240f247220 */ /* 0x000fe20000410000 */
[----:B------:R-:W-:Y:S01]  /*60d0*/  R2UR UR58, R24 ;  /* 0x00000000183a72ca */ /* 0x000fe200000e0000 */
[----:B------:R-:W-:Y:S01]  /*60e0*/  UMOV UR53, UR49 ;  /* 0x0000003100357c82 */ /* 0x000fe20008000000 */
[----:B------:R-:W-:Y:S01]  /*60f0*/  F2FP.BF16.F32.PACK_AB R220, R221, R220 ;  /* 0x000000dcdddc723e */ /* 0x000fe200000010ff */
[----:B------:R-:W-:Y:S01]  /*6100*/  UMOV UR55, 0x40 ;  /* 0x0000004000377882 */ /* 0x000fe20000000000 */
[----:B------:R-:W-:Y:S01]  /*6110*/  UMOV UR45, UR49 ;  /* 0x00000031002d7c82 */ /* 0x000fe20008000000 */
[----:B----4-:R-:W-:Y:S01]  /*6120*/  FADD.FTZ R41, R46, -R20 ;  /* 0x800000142e297221 */ /* 0x010fe20000010000 */
[----:B------:R1:W2:Y:S01]  /*6130*/  MUFU.EX2 R23, R37 ;  /* 0x0000002500177308 */ /* 0x0002a20000000800 */
[----:B0-----:R-:W-:Y:S01]  /*6140*/  FADD.FTZ R31, R52, -R21 ;  /* 0x80000015341f7221 */ /* 0x001fe20000010000 */
[----:B------:R-:W-:-:S02]  /*6150*/  VIADD R21, R24, 0x80 ;  /* 0x0000008018157836 */ /* 0x000fc40000000000 */
[--C-:B------:R-:W-:Y:S01]  /*6160*/  FADD.FTZ R42, R47, -R20.reuse ;  /* 0x800000142f2a7221 */ /* 0x100fe20000010000 */
[--C-:B------:R-:W-:Y:S01]  /*6170*/  FADD.FTZ R38, R51, -R20.reuse ;  /* 0x8000001433267221 */ /* 0x100fe20000010000 */
[--C-:B------:R-:W-:Y:S01]  /*6180*/  FADD.FTZ R54, R54, -R20.reuse ;  /* 0x8000001436367221 */ /* 0x100fe20000010000 */
[--C-:B------:R-:W-:Y:S01]  /*6190*/  FADD.FTZ R55, R55, -R20.reuse ;  /* 0x8000001437377221 */ /* 0x100fe20000010000 */
[----:B------:R-:W-:Y:S01]  /*61a0*/  R2UR UR4, R21 ;  /* 0x00000000150472ca */ /* 0x000fe200000e0000 */
[C---:B------:R-:W-:Y:S01]  /*61b0*/  VIADD R21, R24.reuse, 0x100 ;  /* 0x0000010018157836 */ /* 0x040fe20000000000 */
[----:B------:R-:W0:Y:S01]  /*61c0*/  MUFU.EX2 R6, R6 ;  /* 0x0000000600067308 */ /* 0x000e220000000800 */
[----:B-1----:R-:W-:Y:S02]  /*61d0*/  VIADD R37, R24, 0x180 ;  /* 0x0000018018257836 */ /* 0x002fe40000000000 */
[--C-:B------:R-:W-:Y:S01]  /*61e0*/  FADD.FTZ R218, R218, -R20.reuse ;  /* 0x80000014dada7221 */ /* 0x100fe20000010000 */
[--C-:B------:R-:W-:Y:S01]  /*61f0*/  FADD.FTZ R219, R219, -R20.reuse ;  /* 0x80000014dbdb7221 */ /* 0x100fe20000010000 */
[--C-:B------:R-:W-:Y:S01]  /*6200*/  FADD.FTZ R222, R222, -R20.reuse ;  /* 0x80000014dede7221 */ /* 0x100fe20000010000 */
[--C-:B------:R-:W-:Y:S01]  /*6210*/  FADD.FTZ R223, R223, -R20.reuse ;  /* 0x80000014dfdf7221 */ /* 0x100fe20000010000 */
[----:B------:R-:W-:Y:S01]  /*6220*/  R2UR UR6, R37 ;  /* 0x00000000250672ca */ /* 0x000fe200000e0000 */
[----:B------:R-:W-:Y:S01]  /*6230*/  FADD.FTZ R37, R50, -R20 ;  /* 0x8000001432257221 */ /* 0x000fe20000010000 */
[----:B------:R-:W1:Y:S01]  /*6240*/  MUFU.EX2 R9, R9 ;  /* 0x0000000900097308 */ /* 0x000e620000000800 */
[----:B------:R-:W-:Y:S01]  /*6250*/  R2UR UR5, R21 ;  /* 0x00000000150572ca */ /* 0x000fe200000e0000 */
[----:B--2---:R-:W-:Y:S01]  /*6260*/  FMUL.FTZ R54, R23, R54 ;  /* 0x0000003617367220 */ /* 0x004fe20000410000 */
[----:B------:R-:W-:Y:S01]  /*6270*/  F2FP.BF16.F32.PACK_AB R20, R10, R7 ;  /* 0x000000070a14723e */ /* 0x000fe200000010ff */
[----:B------:R-:W-:Y:S01]  /*6280*/  FMUL.FTZ R10, R40, R41 ;  /* 0x00000029280a7220 */ /* 0x000fe20000410000 */
[C---:B------:R-:W-:Y:S01]  /*6290*/  F2FP.BF16.F32.PACK_AB R21, R27.reuse, R40 ;  /* 0x000000281b15723e */ /* 0x040fe200000010ff */
[----:B------:R-:W-:Y:S01]  /*62a0*/  BAR.SYNC.DEFER_BLOCKING 0x9, 0x100 ;  /* 0x0244000000007b1d */ /* 0x000fe20000010000 */
[----:B------:R-:W-:Y:S01]  /*62b0*/  FMUL.FTZ R37, R22, R37 ;  /* 0x0000002516257220 */ /* 0x000fe20000410000 */
[----:B------:R-:W-:Y:S01]  /*62c0*/  FMUL.FTZ R27, R27, R42 ;  /* 0x0000002a1b1b7220 */ /* 0x000fe20000410000 */
[----:B0-----:R-:W-:-:S03]  /*62d0*/  FMUL.FTZ R29, R6, R29 ;  /* 0x0000001d061d7220 */ /* 0x001fc60000410000 */
[----:B------:R-:W0:Y:S01]  /*62e0*/  MUFU.EX2 R8, R8 ;  /* 0x0000000800087308 */ /* 0x000e220000000800 */
[----:B------:R-:W-:Y:S01]  /*62f0*/  F2FP.BF16.F32.PACK_AB R27, R27, R10 ;  /* 0x0000000a1b1b723e */ /* 0x000fe200000010ff */
[----:B------:R-:W-:Y:S01]  /*6300*/  UMOV UR10, UR4 ;  /* 0x00000004000a7c82 */ /* 0x000fe20008000000 */
[----:B------:R-:W-:Y:S01]  /*6310*/  UMOV UR18, UR6 ;  /* 0x0000000600127c82 */ /* 0x000fe20008000000 */
[----:B------:R-:W-:Y:S01]  /*6320*/  UMOV UR12, UR10 ;  /* 0x0000000a000c7c82 */ /* 0x000fe20008000000 */
[C---:B-1----:R-:W-:Y:S01]  /*6330*/  FMUL.FTZ R32, R9.reuse, R32 ;  /* 0x0000002009207220 */ /* 0x042fe20000410000 */
[----:B------:R-:W-:Y:S01]  /*6340*/  F2FP.BF16.F32.PACK_AB R6, R9, R6 ;  /* 0x000000060906723e */ /* 0x000fe200000010ff */
[----:B------:R-:W-:Y:S01]  /*6350*/  UMOV UR47, 0x40 ;  /* 0x00000040002f7882 */ /* 0x000fe20000000000 */
[----:B------:R-:W1:Y:S01]  /*6360*/  MUFU.EX2 R5, R224 ;  /* 0x000000e000057308 */ /* 0x000e620000000800 */
[----:B------:R-:W-:Y:S01]  /*6370*/  UMOV UR29, 0x40000040 ;  /* 0x40000040001d7882 */ /* 0x000fe20000000000 */
[----:B------:R-:W-:Y:S01]  /*6380*/  F2FP.BF16.F32.PACK_AB R32, R32, R29 ;  /* 0x0000001d2020723e */ /* 0x000fe200000010ff */
[----:B------:R-:W-:Y:S01]  /*6390*/  UMOV UR31, 0x40 ;  /* 0x00000040001f7882 */ /* 0x000fe20000000000 */
[----:B------:R-:W-:Y:S01]  /*63a0*/  UMOV UR41, UR29 ;  /* 0x0000001d00297c82 */ /* 0x000fe20008000000 */
[----:B------:R-:W-:Y:S01]  /*63b0*/  UMOV UR43, 0x40 ;  /* 0x00000040002b7882 */ /* 0x000fe20000000000 */
[----:B------:R-:W-:Y:S01]  /*63c0*/  UMOV UR37, UR29 ;  /* 0x0000001d00257c82 */ /* 0x000fe20008000000 */
[----:B------:R-:W-:Y:S01]  /*63d0*/  UMOV UR39, 0x40 ;  /* 0x0000004000277882 */ /* 0x000fe20000000000 */
[----:B------:R-:W2:Y:S01]  /*63e0*/  MUFU.EX2 R11, R11 ;  /* 0x0000000b000b7308 */ /* 0x000ea20000000800 */
[----:B0-----:R-:W-:Y:S01]  /*63f0*/  FMUL.FTZ R31, R8, R31 ;  /* 0x0000001f081f7220 */ /* 0x001fe20000410000 */
[----:B------:R-:W-:Y:S01]  /*6400*/  STSM.16.M88.2 [R0+0x2c500], R20 ;  /* 0x02c5001400007844 */ /* 0x000fe20000000100 */
[----:B------:R-:W-:Y:S01]  /*6410*/  UMOV UR33, UR29 ;  /* 0x0000001d00217c82 */ /* 0x000fe20008000000 */
[----:B------:R-:W-:Y:S01]  /*6420*/  UMOV UR35, 0x40 ;  /* 0x0000004000237882 */ /* 0x000fe20000000000 */
[----:B------:R-:W-:Y:S01]  /*6430*/  UMOV UR25, UR29 ;  /* 0x0000001d00197c82 */ /* 0x000fe20008000000 */
[----:B------:R-:W-:Y:S01]  /*6440*/  UMOV UR27, 0x40 ;  /* 0x00000040001b7882 */ /* 0x000fe20000000000 */
[----:B------:R-:W-:Y:S01]  /*6450*/  UMOV UR23, 0x40 ;  /* 0x0000004000177882 */ /* 0x000fe20000000000 */
[----:B------:R-:W0:Y:S01]  /*6460*/  MUFU.EX2 R12, R12 ;  /* 0x0000000c000c7308 */ /* 0x000e220000000800 */
[----:B-1----:R-:W-:Y:S01]  /*6470*/  F2FP.BF16.F32.PACK_AB R7, R5, R22 ;  /* 0x000000160507723e */ /* 0x002fe200000010ff */
[----:B------:R-:W-:-:S02]  /*6480*/  IMAD R22, R4, 0x2000, R17 ;  /* 0x0000200004167824 */ /* 0x000fc400078e0211 */
[----:B------:R-:W-:Y:S01]  /*6490*/  FMUL.FTZ R38, R5, R38 ;  /* 0x0000002605267220 */ /* 0x000fe20000410000 */
[----:B------:R-:W-:Y:S01]  /*64a0*/  UMOV UR15, 0x40 ;  /* 0x00000040000f7882 */ /* 0x000fe20000000000 */
[----:B------:R1:W-:Y:S01]  /*64b0*/  STSM.16.M88.2 [R0+0x2cd00], R6 ;  /* 0x02cd000600007844 */ /* 0x0003e20000000100 */
[----:B------:R-:W-:Y:S01]  /*64c0*/  VIADD R5, R22, 0x24100 ;  /* 0x0002410016057836 */ /* 0x000fe20000000000 */
[----:B------:R-:W3:Y:S01]  /*64d0*/  MUFU.EX2 R30, R30 ;  /* 0x0000001e001e7308 */ /* 0x000ee20000000800 */
[C---:B--2---:R-:W-:Y:S01]  /*64e0*/  F2FP.BF16.F32.PACK_AB R8, R11.reuse, R8 ;  /* 0x000000080b08723e */ /* 0x044fe200000010ff */
[----:B------:R-:W-:Y:S02]  /*64f0*/  FMUL.FTZ R34, R11, R34 ;  /* 0x000000220b227220 */ /* 0x000fe40000410000 */
[----:B------:R-:W-:-:S03]  /*6500*/  SHF.R.U32.HI R5, RZ, 0x4, R5 ;  /* 0x00000004ff057819 */ /* 0x000fc60000011605 */
[----:B------:R-:W-:Y:S01]  /*6510*/  F2FP.BF16.F32.PACK_AB R34, R34, R31 ;  /* 0x0000001f2222723e */ /* 0x000fe200000010ff */
[----:B------:R-:W2:Y:S01]  /*6520*/  MUFU.EX2 R35, R35 ;  /* 0x0000002300237308 */ /* 0x000ea20000000800 */
[----:B0-----:R-:W-:Y:S01]  /*6530*/  FMUL.FTZ R33, R12, R33 ;  /* 0x000000210c217220 */ /* 0x001fe20000410000 */
[----:B------:R-:W-:Y:S01]  /*6540*/  F2FP.BF16.F32.PACK_AB R12, R15, R12 ;  /* 0x0000000c0f0c723e */ /* 0x000fe200000010ff */
[----:B-1----:R-:W-:-:S03]  /*6550*/  VIADD R6, R24, 0x10 ;  /* 0x0000001018067836 */ /* 0x002fc60000000000 */
[----:B------:R-:W-:Y:S02]  /*6560*/  F2FP.BF16.F32.PACK_AB R20, R36, R33 ;  /* 0x000000212414723e */ /* 0x000fe400000010ff */
[----:B------:R-:W0:Y:S01]  /*6570*/  MUFU.EX2 R28, R28 ;  /* 0x0000001c001c7308 */ /* 0x000e220000000800 */
[C---:B---3--:R-:W-:Y:S01]  /*6580*/  F2FP.BF16.F32.PACK_AB R9, R30.reuse, R23 ;  /* 0x000000171e09723e */ /* 0x048fe200000010ff */
[----:B------:R-:W-:Y:S01]  /*6590*/  FMUL.FTZ R55, R30, R55 ;  /* 0x000000371e377220 */ /* 0x000fe20000410000 */
[----:B------:R-:W-:Y:S01]  /*65a0*/  LOP3.LUT R23, R5, 0x3fff, RZ, 0xc0, !PT ;  /* 0x00003fff05177812 */ /* 0x000fe200078ec0ff */
[----:B------:R-:W-:Y:S01]  /*65b0*/  VIADD R5, R24, 0x200 ;  /* 0x0000020018057836 */ /* 0x000fe20000000000 */
[----:B------:R-:W-:Y:S01]  /*65c0*/  F2FP.BF16.F32.PACK_AB R33, R38, R37 ;  /* 0x000000252621723e */ /* 0x000fe200000010ff */
[----:B------:R1:W-:Y:S01]  /*65d0*/  STSM.16.M88.2 [R0+0x2d500], R8 ;  /* 0x02d5000800007844 */ /* 0x0003e20000000100 */
[----:B------:R-:W-:Y:S01]  /*65e0*/  R2UR UR56, R23 ;  /* 0x00000000173872ca */ /* 0x000fe200000e0000 */
[----:B------:R3:W4:Y:S01]  /*65f0*/  MUFU.EX2 R39, R26 ;  /* 0x0000001a00277308 */ /* 0x0007220000000800 */
[----:B--2---:R-:W-:Y:S01]  /*6600*/  FMUL.FTZ R21, R35, R218 ;  /* 0x000000da23157220 */ /* 0x004fe20000410000 */
[----:B------:R-:W-:Y:S01]  /*6610*/  R2UR UR7, R5 ;  /* 0x00000000050772ca */ /* 0x000fe200000e0000 */
[----:B------:R-:W-:Y:S01]  /*6620*/  VIADD R5, R23, 0x80 ;  /* 0x0000008017057836 */ /* 0x000fe20000000000 */
[----:B------:R-:W-:Y:S01]  /*6630*/  R2UR UR50, R6 ;  /* 0x00000000063272ca */ /* 0x000fe200000e0000 */
[----:B------:R-:W-:-:S03]  /*6640*/  VIADD R6, R24, 0x110 ;  /* 0x0000011018067836 */ /* 0x000fc60000000000 */
[----:B------:R-:W2:Y:S01]  /*6650*/  MUFU.EX2 R40, R25 ;  /* 0x0000001900287308 */ /* 0x000ea20000000800 */
[C---:B0-----:R-:W-:Y:S01]  /*6660*/  F2FP.BF16.F32.PACK_AB R13, R28.reuse, R35 ;  /* 0x000000231c0d723e */ /* 0x041fe200000010ff */
[----:B------:R-:W-:Y:S01]  /*6670*/  FMUL.FTZ R30, R28, R219 ;  /* 0x000000db1c1e7220 */ /* 0x000fe20000410000 */
[----:B---3--:R-:W-:Y:S01]  /*6680*/  F2FP.BF16.F32.PACK_AB R26, R45, R44 ;  /* 0x0000002c2d1a723e */ /* 0x008fe200000010ff */
[----:B------:R-:W-:Y:S01]  /*6690*/  UMOV UR8, UR56 ;  /* 0x0000003800087c82 */ /* 0x000fe20008000000 */
[----:B------:R-:W-:Y:S01]  /*66a0*/  F2FP.BF16.F32.PACK_AB R35, R55, R54 ;  /* 0x000000363723723e */ /* 0x000fe200000010ff */
[----:B------:R-:W-:Y:S01]  /*66b0*/  STSM.16.M88.2 [R0+0x2dd00], R12 ;  /* 0x02dd000c00007844 */ /* 0x000fe20000000100 */
[----:B------:R-:W-:Y:S01]  /*66c0*/  F2FP.BF16.F32.PACK_AB R21, R30, R21 ;  /* 0x000000151e15723e */ /* 0x000fe200000010ff */
[----:B------:R-:W-:Y:S01]  /*66d0*/  UMOV UR16, UR56 ;  /* 0x0000003800107c82 */ /* 0x000fe20008000000 */
[----:B----4-:R-:W-:Y:S01]  /*66e0*/  FMUL.FTZ R222, R39, R222 ;  /* 0x000000de27de7220 */ /* 0x010fe20000410000 */
[----:B------:R-:W-:Y:S01]  /*66f0*/  R2UR UR48, R5 ;  /* 0x00000000053072ca */ /* 0x000fe200000e0000 */
[----:B------:R-:W-:Y:S01]  /*6700*/  VIADD R5, R24, 0x90 ;  /* 0x0000009018057836 */ /* 0x000fe20000000000 */
[----:B-1----:R-:W-:-:S02]  /*6710*/  MOV R9, UR58 ;  /* 0x0000003a00097c02 */ /* 0x002fc40008000f00 */
[----:B------:R-:W-:Y:S02]  /*6720*/  MOV R8, UR59 ;  /* 0x0000003b00087c02 */ /* 0x000fe40008000f00 */
[----:B------:R-:W-:Y:S01]  /*6730*/  R2UR UR4, R5 ;  /* 0x00000000050472ca */ /* 0x000fe200000e0000 */
[C---:B--2---:R-:W-:Y:S01]  /*6740*/  FMUL.FTZ R223, R40.reuse, R223 ;  /* 0x000000df28df7220 */ /* 0x044fe20000410000 */
[----:B------:R-:W-:Y:S01]  /*6750*/  F2FP.BF16.F32.PACK_AB R15, R40, R39 ;  /* 0x00000027280f723e */ /* 0x000fe200000010ff */
[----:B------:R-:W-:-:S03]  /*6760*/  VIADD R5, R24, 0x190 ;  /* 0x0000019018057836 */ /* 0x000fc60000000000 */
[----:B------:R-:W-:Y:S01]  /*6770*/  F2FP.BF16.F32.PACK_AB R221, R223, R222 ;  /* 0x000000dedfdd723e */ /* 0x000fe200000010ff */
[----:B------:R0:W-:Y:S01]  /*6780*/  STSM.16.M88.2 [R0+0x2e500], R14 ;  /* 0x02e5000e00007844 */ /* 0x0001e20000000100 */
[----:B------:R-:W-:Y:S01]  /*6790*/  R2UR UR54, R5 ;  /* 0x00000000053672ca */ /* 0x000fe200000e0000 */
[----:B------:R-:W-:Y:S01]  /*67a0*/  VIADD R5, R24, 0x210 ;  /* 0x0000021018057836 */ /* 0x000fe20000000000 */
[----:B------:R-:W-:Y:S01]  /*67b0*/  UMOV UR52, UR48 ;  /* 0x0000003000347c82 */ /* 0x000fe20008000000 */
[----:B------:R1:W-:Y:S06]  /*67c0*/  MEMBAR.ALL.CTA ;  /* 0x0000000000007992 */ /* 0x0003ec0000008000 */
[----:B-1----:R-:W1:Y:S01]  /*67d0*/  FENCE.VIEW.ASYNC.S ;  /* 0x00000000000073c6 */ /* 0x002e620000000000 */
[----:B------:R-:W-:Y:S01]  /*67e0*/  UMOV UR44, UR48 ;  /* 0x00000030002c7c82 */ /* 0x000fe20008000000 */
[----:B------:R-:W-:Y:S01]  /*67f0*/  R2UR UR46, R5 ;  /* 0x00000000052e72ca */ /* 0x000fe200000e0000 */
[----:B------:R-:W-:-:S02]  /*6800*/  VIADD R5, R23, 0x100 ;  /* 0x0000010017057836 */ /* 0x000fc40000000000 */
[----:B0-----:R-:W-:-:S03]  /*6810*/  VIADD R14, R23, 0x180 ;  /* 0x00000180170e7836 */ /* 0x001fc60000000000 */
[----:B------:R-:W-:Y:S01]  /*6820*/  R2UR UR28, R5 ;  /* 0x00000000051c72ca */ /* 0x000fe200000e0000 */
[C---:B------:R-:W-:Y:S02]  /*6830*/  VIADD R5, R24.reuse, 0xa0 ;  /* 0x000000a018057836 */ /* 0x040fe40000000000 */
[----:B------:R-:W-:-:S03]  /*6840*/  VIADD R15, R24, 0x30 ;  /* 0x00000030180f7836 */ /* 0x000fc60000000000 */
[----:B------:R-:W-:Y:S01]  /*6850*/  R2UR UR42, R5 ;  /* 0x00000000052a72ca */ /* 0x000fe200000e0000 */
[----:B------:R-:W-:-:S05]  /*6860*/  VIADD R5, R24, 0x1a0 ;  /* 0x000001a018057836 */ /* 0x000fca0000000000 */
[----:B------:R-:W-:Y:S01]  /*6870*/  R2UR UR34, R5 ;  /* 0x00000000052272ca */ /* 0x000fe200000e0000 */
[----:B------:R-:W-:Y:S01]  /*6880*/  VIADD R5, R24, 0x220 ;  /* 0x0000022018057836 */ /* 0x000fe20000000000 */
[----:B------:R-:W-:Y:S01]  /*6890*/  UMOV UR40, UR28 ;  /* 0x0000001c00287c82 */ /* 0x000fe20008000000 */
[----:B-1----:R-:W-:Y:S03]  /*68a0*/  BAR.SYNC.DEFER_BLOCKING 0x9, 0x100 ;  /* 0x0244000000007b1d */ /* 0x002fe60000010000 */
[----:B------:R-:W-:Y:S01]  /*68b0*/  R2UR UR26, R5 ;  /* 0x00000000051a72ca */ /* 0x000fe200000e0000 */
[----:B------:R-:W-:Y:S02]  /*68c0*/  IMAD R5, R4, 0x2800, R17 ;  /* 0x0000280004057824 */ /* 0x000fe400078e0211 */
[----:B------:R-:W-:Y:S01]  /*68d0*/  UMOV UR36, UR28 ;  /* 0x0000001c00247c82 */ /* 0x000fe20008000000 */
[----:B------:R-:W-:Y:S01]  /*68e0*/  UMOV UR32, UR28 ;  /* 0x0000001c00207c82 */ /* 0x000fe20008000000 */
[----:B------:R-:W-:Y:S01]  /*68f0*/  UMOV UR24, UR28 ;  /* 0x0000001c00187c82 */ /* 0x000fe20008000000 */
        /* <DEDUP_REMOVED lines=85> */
[----:B-1----:R-:W-:Y:S01]  /*6e50*/  MOV R220, UR58 ;  /* 0x0000003a00dc7c02 */ /* 0x002fe20008000f00 */
        /* <DEDUP_REMOVED lines=35> */
[----:B------:R-:W-:Y:S02]  /*7090*/  R2UR UR4, R14 ;  /* 0x000000000e0472ca */ /* 0x000fe400000e0000 */
[----:B------:R-:W-:Y:S01]  /*70a0*/  R2UR UR5, R15 ;  /* 0x000000000f0572ca */ /* 0x000fe200000e0000 */
[----:B0-----:R-:W-:Y:S06]  /*70b0*/  BAR.SYNC.DEFER_BLOCKING 0x9, 0x100 ;  /* 0x0244000000007b1d */ /* 0x001fec0000010000 */
[----:B------:R-:W-:-:S06]  /*70c0*/  WARPGROUP.ARRIVE ;  /* 0x00000000000079c5 */ /* 0x000fcc0000000000 */
        /* <DEDUP_REMOVED lines=291> */
.L_x_1556:
        /* <DEDUP_REMOVED lines=113> */
.L_x_1557:
        /* <DEDUP_REMOVED lines=94> */
.L_x_1537:
        /* <DEDUP_REMOVED lines=167> */
.L_x_1560:
        /* <DEDUP_REMOVED lines=59> */
.L_x_1562:
[----:B------:R-:W-:Y:S05]  /*9e10*/  BSYNC B1 ;  /* 0x0000000000017941 */ /* 0x000fea0003800000 */
.L_x_1561:
        /* <DEDUP_REMOVED lines=16> */
.L_x_1564:
[----:B------:R-:W-:Y:S05]  /*9f20*/  BSYNC B1 ;  /* 0x0000000000017941 */ /* 0x000fea0003800000 */
.L_x_1563:
        /* <DEDUP_REMOVED lines=19> */
.L_x_1566:
[----:B------:R-:W-:Y:S05]  /*a060*/  BSYNC B1 ;  /* 0x0000000000017941 */ /* 0x000fea0003800000 */
.L_x_1565:
        /* <DEDUP_REMOVED lines=18> */
.L_x_1568:
[----:B------:R-:W-:Y:S05]  /*a190*/  BSYNC B1 ;  /* 0x0000000000017941 */ /* 0x000fea0003800000 */
.L_x_1567:
        /* <DEDUP_REMOVED lines=19> */
.L_x_1570:
[----:B------:R-:W-:Y:S05]  /*a2d0*/  BSYNC B1 ;  /* 0x0000000000017941 */ /* 0x000fea0003800000 */
.L_x_1569:
        /* <DEDUP_REMOVED lines=19> */
.L_x_1572:
[----:B------:R-:W-:Y:S05]  /*a410*/  BSYNC B1 ;  /* 0x0000000000017941 */ /* 0x000fea0003800000 */
.L_x_1571:
        /* <DEDUP_REMOVED lines=20> */
.L_x_1574:
[----:B------:R-:W-:Y:S05]  /*a560*/  BSYNC B1 ;  /* 0x0000000000017941 */ /* 0x000fea0003800000 */
.L_x_1573:
        /* <DEDUP_REMOVED lines=20> */
.L_x_1576:
[----:B------:R-:W-:Y:S05]  /*a6b0*/  BSYNC B1 ;  /* 0x0000000000017941 */ /* 0x000fea0003800000 */
.L_x_1575:
        /* <DEDUP_REMOVED lines=20> */
.L_x_1578:
[----:B------:R-:W-:Y:S05]  /*a800*/  BSYNC B1 ;  /* 0x0000000000017941 */ /* 0x000fea0003800000 */
.L_x_1577:
        /* <DEDUP_REMOVED lines=23> */
.L_x_1580:
[----:B------:R-:W-:Y:S05]  /*a980*/  BSYNC B1 ;  /* 0x0000000000017941 */ /* 0x000fea0003800000 */
.L_x_1579:
        /* <DEDUP_REMOVED lines=44> */
.L_x_1582:
[----:B------:R-:W-:Y:S05]  /*ac50*/  BSYNC B1 ;  /* 0x0000000000017941 */ /* 0x000fea0003800000 */
.L_x_1581:
        /* <DEDUP_REMOVED lines=18> */
.L_x_1584:
[----:B------:R-:W-:Y:S05]  /*ad80*/  BSYNC B1 ;  /* 0x0000000000017941 */ /* 0x000fea0003800000 */
.L_x_1583:
        /* <DEDUP_REMOVED lines=18> */
.L_x_1586:
[----:B------:R-:W-:Y:S05]  /*aeb0*/  BSYNC B1 ;  /* 0x0000000000017941 */ /* 0x000fea0003800000 */
.L_x_1585:
        /* <DEDUP_REMOVED lines=18> */
.L_x_1588:
[----:B------:R-:W-:Y:S05]  /*afe0*/  BSYNC B1 ;  /* 0x0000000000017941 */ /* 0x000fea0003800000 */
.L_x_1587:
        /* <DEDUP_REMOVED lines=16> */
.L_x_1590:
[----:B------:R-:W-:Y:S05]  /*b0f0*/  BSYNC B1 ;  /* 0x0000000000017941 */ /* 0x000fea0003800000 */
.L_x_1589:
        /* <DEDUP_REMOVED lines=16> */
.L_x_1592:
[----:B------:R-:W-:Y:S05]  /*b200*/  BSYNC B1 ;  /* 0x0000000000017941 */ /* 0x000fea0003800000 */
.L_x_1591:
        /* <DEDUP_REMOVED lines=16> */
.L_x_1594:
[----:B------:R-:W-:Y:S05]  /*b310*/  BSYNC B1 ;  /* 0x0000000000017941 */ /* 0x000fea0003800000 */
.L_x_1593:
        /* <DEDUP_REMOVED lines=16> */
.L_x_1596:
[----:B------:R-:W-:Y:S05]  /*b420*/  BSYNC B1 ;  /* 0x0000000000017941 */ /* 0x000fea0003800000 */
.L_x_1595:
        /* <DEDUP_REMOVED lines=16> */
.L_x_1598:
[----:B------:R-:W-:Y:S05]  /*b530*/  BSYNC B1 ;  /* 0x0000000000017941 */ /* 0x000fea0003800000 */
.L_x_1597:
        /* <DEDUP_REMOVED lines=16> */
.L_x_1559:
        /* <DEDUP_REMOVED lines=32> */
.L_x_1599:
        /* <DEDUP_REMOVED lines=51> */
.L_x_1601:
[----:B------:R-:W-:Y:S05]  /*bb70*/  BSYNC B1 ;  /* 0x0000000000017941 */ /* 0x000fea0003800000 */
.L_x_1600:
        /* <DEDUP_REMOVED lines=17> */
.L_x_1603:
[----:B------:R-:W-:Y:S05]  /*bc90*/  BSYNC B1 ;  /* 0x0000000000017941 */ /* 0x000fea0003800000 */
.L_x_1602:
        /* <DEDUP_REMOVED lines=17> */
.L_x_1605:
[----:B------:R-:W-:Y:S05]  /*bdb0*/  BSYNC B1 ;  /* 0x0000000000017941 */ /* 0x000fea0003800000 */
.L_x_1604:
        /* <DEDUP_REMOVED lines=18> */
.L_x_1607:
[----:B------:R-:W-:Y:S05]  /*bee0*/  BSYNC B1 ;  /* 0x0000000000017941 */ /* 0x000fea0003800000 */
.L_x_1606:
        /* <DEDUP_REMOVED lines=17> */
.L_x_1609:
[----:B------:R-:W-:Y:S05]  /*c000*/  BSYNC B1 ;  /* 0x0000000000017941 */ /* 0x000fea0003800000 */
.L_x_1608:
        /* <DEDUP_REMOVED lines=20> */
.L_x_1611:
[----:B------:R-:W-:Y:S05]  /*c150*/  BSYNC B1 ;  /* 0x0000000000017941 */ /* 0x000fea0003800000 */
.L_x_1610:
        /* <DEDUP_REMOVED lines=22> */
.L_x_1613:
[----:B------:R-:W-:Y:S05]  /*c2c0*/  BSYNC B1 ;  /* 0x0000000000017941 */ /* 0x000fea0003800000 */
.L_x_1612:
        /* <DEDUP_REMOVED lines=18> */
.L_x_1615:
[----:B------:R-:W-:Y:S05]  /*c3f0*/  BSYNC B1 ;  /* 0x0000000000017941 */ /* 0x000fea0003800000 */
.L_x_1614:
        /* <DEDUP_REMOVED lines=18> */
.L_x_1617:
[----:B------:R-:W-:Y:S05]  /*c520*/  BSYNC B1 ;  /* 0x0000000000017941 */ /* 0x000fea0003800000 */
.L_x_1616:
        /* <DEDUP_REMOVED lines=18> */
.L_x_1619:
[----:B------:R-:W-:Y:S05]  /*c650*/  BSYNC B1 ;  /* 0x0000000000017941 */ /* 0x000fea0003800000 */
.L_x_1618:
        /* <DEDUP_REMOVED lines=43> */
.L_x_1621:
[----:B------:R-:W-:Y:S05]  /*c910*/  BSYNC B1 ;  /* 0x0000000000017941 */ /* 0x000fea0003800000 */
.L_x_1620:
        /* <DEDUP_REMOVED lines=17> */
.L_x_1623:
[----:B------:R-:W-:Y:S05]  /*ca30*/  BSYNC B1 ;  /* 0x0000000000017941 */ /* 0x000fea0003800000 */
.L_x_1622:
        /* <DEDUP_REMOVED lines=17> */
.L_x_1625:
[----:B------:R-:W-:Y:S05]  /*cb50*/  BSYNC B1 ;  /* 0x0000000000017941 */ /* 0x000fea0003800000 */
.L_x_1624:
        /* <DEDUP_REMOVED lines=17> */
.L_x_1627:
[----:B------:R-:W-:Y:S05]  /*cc70*/  BSYNC B1 ;  /* 0x0000000000017941 */ /* 0x000fea0003800000 */
.L_x_1626:
        /* <DEDUP_REMOVED lines=16> */
.L_x_1629:
[----:B------:R-:W-:Y:S05]  /*cd80*/  BSYNC B1 ;  /* 0x0000000000017941 */ /* 0x000fea0003800000 */
.L_x_1628:
        /* <DEDUP_REMOVED lines=16> */
.L_x_1631:
[----:B------:R-:W-:Y:S05]  /*ce90*/  BSYNC B1 ;  /* 0x0000000000017941 */ /* 0x000fea0003800000 */
.L_x_1630:
        /* <DEDUP_REMOVED lines=16> */
.L_x_1633:
[----:B------:R-:W-:Y:S05]  /*cfa0*/  BSYNC B1 ;  /* 0x0000000000017941 */ /* 0x000fea0003800000 */
.L_x_1632:
        /* <DEDUP_REMOVED lines=16> */
.L_x_1635:
[----:B------:R-:W-:Y:S05]  /*d0b0*/  BSYNC B1 ;  /* 0x0000000000017941 */ /* 0x000fea0003800000 */
.L_x_1634:
        /* <DEDUP_REMOVED lines=16> */
.L_x_1637:
[----:B------:R-:W-:Y:S05]  /*d1c0*/  BSYNC B1 ;  /* 0x0000000000017941 */ /* 0x000fea0003800000 */
.L_x_1636:
        /* <DEDUP_REMOVED lines=16> */
.L_x_1527:
        /* <DEDUP_REMOVED lines=21> */
.L_x_1638:
        /* <DEDUP_REMOVED lines=15> */
.L_x_1640:
[----:B------:R-:W-:-:S05]  /*d510*/  ULDC UR5, c[0x0][0x8bc] ;  /* 0x00022f0000057ab9 */ /* 0x000fca0000000800 */
.L_x_1639:
        /* <DEDUP_REMOVED lines=62> */
.L_x_1642:
        /* <DEDUP_REMOVED lines=14> */
.L_x_1643:
        /* <DEDUP_REMOVED lines=9> */
.L_x_1644:
        /* <DEDUP_REMOVED lines=22> */
.L_x_1645:
        /* <DEDUP_REMOVED lines=32> */
.L_x_1661:
        /* <DEDUP_REMOVED lines=8> */
.L_x_1647:
        /* <DEDUP_REMOVED lines=153> */
.L_x_1653:
[----:B------:R-:W-:-:S04]  /*e7e0*/  SHF.L.U32 R5, R13, 0x1f, RZ ;  /* 0x0000001f0d057819 */ /* 0x000fc800000006ff */
[----:B------:R-:W0:Y:S02]  /*e7f0*/  SYNCS.PHASECHK.TRANS64.TRYWAIT P1, [R6+URZ+0x31638], R5 ;  /* 0x03163805060075a7 */ /* 0x000e24000802017f */
[----:B0-----:R-:W-:Y:S05]  /*e800*/  @!P1 BRA `(.L_x_1649) ;  /* 0x0000000c00d89947 */ /* 0x001fea0003800000 */
.L_x_1662:
[----:B------:R-:W-:Y:S05]  /*e810*/  @P0 BRA `(.L_x_1650) ;  /* 0x0000000000140947 */ /* 0x000fea0003800000 */
[----:B------:R-:W-:Y:S01]  /*e820*/  ISETP.NE.AND P1, PT, R16, RZ, PT ;  /* 0x000000ff1000720c */ /* 0x000fe20003f25270 */
[----:B0-----:R-:W-:-:S04]  /*e830*/  IMAD.MOV.U32 R5, RZ, RZ, 0x8100 ;  /* 0x00008100ff057424 */ /* 0x001fc800078e00ff */
[----:B------:R1:W-:Y:S08]  /*e840*/  SYNCS.ARRIVE.TRANS64 RZ, [R6+URZ+0x31630], R5 ;  /* 0x0316300506ff79a7 */ /* 0x0003f0000800003f */
[----:B------:R-:W-:Y:S05]  /*e850*/  @!P1 BRA `(.L_x_1650) ;  /* 0x0000000000049947 */ /* 0x000fea0003800000 */
[----:B------:R-:W-:Y:S01]  /*e860*/  BPT.TRAP 0x1 ;  /* 0x000000040000795c */ /* 0x000fe20000300000 */
.L_x_1650:
        /* <DEDUP_REMOVED lines=47> */
.L_x_1664:
[----:B------:R-:W-:Y:S01]  /*eb60*/  LOP3.LUT R13, R13, 0x1, RZ, 0x3c, !PT ;  /* 0x000000010d0d7812 */ /* 0x000fe200078e3cff */
[----:B------:R-:W-:Y:S06]  /*eb70*/  @P2 BRA `(.L_x_1652) ;  /* 0x0000000000142947 */ /* 0x000fec0003800000 */
[----:B------:R-:W-:Y:S01]  /*eb80*/  ISETP.NE.AND P1, PT, R16, RZ, PT ;  /* 0x000000ff1000720c */ /* 0x000fe20003f25270 */
[----:B0-----:R-:W-:-:S04]  /*eb90*/  IMAD.MOV.U32 R2, RZ, RZ, 0x8100 ;  /* 0x00008100ff027424 */ /* 0x001fc800078e00ff */
[----:B------:R1:W-:Y:S08]  /*eba0*/  SYNCS.ARRIVE.TRANS64 RZ, [R20+URZ+0x31610], R2 ;  /* 0x0316100214ff79a7 */ /* 0x0003f0000800003f */
[----:B------:R-:W-:Y:S05]  /*ebb0*/  @!P1 BRA `(.L_x_1652) ;  /* 0x0000000000049947 */ /* 0x000fea0003800000 */
[----:B------:R-:W-:Y:S01]  /*ebc0*/  BPT.TRAP 0x1 ;  /* 0x000000040000795c */ /* 0x000fe20000300000 */
.L_x_1652:
        /* <DEDUP_REMOVED lines=53> */
.L_x_1648:
        /* <DEDUP_REMOVED lines=17> */
.L_x_1665:
[----:B------:R-:W-:Y:S01]  /*f030*/  IMAD.IADD R8, R9, 0x1, R3 ;  /* 0x0000000109087824 */ /* 0x000fe200078e0203 */
[----:B------:R-:W-:Y:S06]  /*f040*/  @P0 BRA `(.L_x_1655) ;  /* 0x0000000000140947 */ /* 0x000fec0003800000 */
[----:B------:R-:W-:Y:S01]  /*f050*/  LOP3.LUT P0, RZ, R21, 0x1f, RZ, 0xc0, !PT ;  /* 0x0000001f15ff7812 */ /* 0x000fe2000780c0ff */
[----:B------:R-:W-:-:S04]  /*f060*/  IMAD.MOV.U32 R9, RZ, RZ, 0x8100 ;  /* 0x00008100ff097424 */ /* 0x000fc800078e00ff */
[----:B------:R1:W-:Y:S08]  /*f070*/  SYNCS.ARRIVE.TRANS64 RZ, [R6+URZ+0x31630], R9 ;  /* 0x0316300906ff79a7 */ /* 0x0003f0000800003f */
[----:B------:R-:W-:Y:S05]  /*f080*/  @!P0 BRA `(.L_x_1655) ;  /* 0x0000000000048947 */ /* 0x000fea0003800000 */
[----:B------:R-:W-:Y:S01]  /*f090*/  BPT.TRAP 0x1 ;  /* 0x000000040000795c */ /* 0x000fe20000300000 */
.L_x_1655:
        /* <DEDUP_REMOVED lines=53> */
.L_x_1641:
        /* <DEDUP_REMOVED lines=10> */
.L_x_1656:
        /* <DEDUP_REMOVED lines=8> */
.L_x_1666:
        /* <DEDUP_REMOVED lines=9> */
.L_x_1667:
[----:B------:R-:W-:Y:S05]  /*f5a0*/  @!P1 BRA `(.L_x_1659) ;  /* 0x0000000000049947 */ /* 0x000fea0003800000 */
[----:B--2---:R-:W-:Y:S01]  /*f5b0*/  BPT.TRAP 0x1 ;  /* 0x000000040000795c */ /* 0x004fe20000300000 */
.L_x_1659:
[----:B------:R-:W-:-:S07]  /*f5c0*/  SHF.L.U32 R13, R13, 0x1f, RZ ;  /* 0x0000001f0d0d7819 */ /* 0x000fce00000006ff */
.L_x_1660:
[----:B----4-:R4:W0:Y:S02]  /*f5d0*/  SYNCS.PHASECHK.TRANS64.TRYWAIT P0, [R2+URZ+0x31638], R13 ;  /* 0x0316380d020075a7 */ /* 0x010824000800017f */
[----:B0-----:R-:W-:Y:S05]  /*f5e0*/  @!P0 NANOSLEEP.SYNCS 0x989680 ;  /* 0x009896800000895d */ /* 0x001fea0003900000 */
[----:B------:R-:W0:Y:S02]  /*f5f0*/  @!P0 SYNCS.PHASECHK.TRANS64 P0, [R2+URZ+0x31638], R13 ;  /* 0x0316380d020085a7 */ /* 0x000e24000800007f */
[----:B0-----:R-:W-:Y:S05]  /*f600*/  @!P0 BRA `(.L_x_1660) ;  /* 0xfffffffc00f08947 */ /* 0x001fea000383ffff */
.L_x_1532:
[----:B--2---:R-:W-:Y:S05]  /*f610*/  BSYNC B0 ;  /* 0x0000000000007941 */ /* 0x004fea0003800000 */
.L_x_1526:
[----:B------:R-:W-:Y:S05]  /*f620*/  EXIT ;  /* 0x000000000000794d */ /* 0x000fea0003800000 */
.L_x_1539:
[----:B0-----:R0:W1:Y:S02]  /*f630*/  SYNCS.PHASECHK.TRANS64.TRYWAIT P0, [R17+URZ+0x31600], R12 ;  /* 0x0316000c110075a7 */ /* 0x001064000800017f */
[----:B-1----:R-:W-:Y:S05]  /*f640*/  @!P0 NANOSLEEP.SYNCS 0x989680 ;  /* 0x009896800000895d */ /* 0x002fea0003900000 */
[----:B------:R-:W1:Y:S02]  /*f650*/  @!P0 SYNCS.PHASECHK.TRANS64 P0, [R17+URZ+0x31600], R12 ;  /* 0x0316000c110085a7 */ /* 0x000e64000800007f */
[----:B-1----:R-:W-:Y:S05]  /*f660*/  @!P0 BRA `(.L_x_1539) ;  /* 0xfffffffc00f08947 */ /* 0x002fea000383ffff */
[----:B------:R-:W-:Y:S05]  /*f670*/  BRA `(.L_x_1538) ;  /* 0xffffff1800e87947 */ /* 0x000fea000383ffff */
.L_x_1543:
[----:B-1----:R1:W2:Y:S02]  /*f680*/  SYNCS.PHASECHK.TRANS64.TRYWAIT P0, [R16+URZ+0x31610], R9 ;  /* 0x03161009100075a7 */ /* 0x0022a4000800017f */
[----:B--2---:R-:W-:Y:S05]  /*f690*/  @!P0 NANOSLEEP.SYNCS 0x989680 ;  /* 0x009896800000895d */ /* 0x004fea0003900000 */
[----:B------:R-:W2:Y:S02]  /*f6a0*/  @!P0 SYNCS.PHASECHK.TRANS64 P0, [R16+URZ+0x31610], R9 ;  /* 0x03161009100085a7 */ /* 0x000ea4000800007f */
[----:B--2---:R-:W-:Y:S05]  /*f6b0*/  @!P0 BRA `(.L_x_1543) ;  /* 0xfffffffc00f08947 */ /* 0x004fea000383ffff */
[----:B------:R-:W-:Y:S05]  /*f6c0*/  BRA `(.L_x_1542) ;  /* 0xffffff24007c7947 */ /* 0x000fea000383ffff */
.L_x_1547:
[----:B---3--:R3:W4:Y:S02]  /*f6d0*/  SYNCS.PHASECHK.TRANS64.TRYWAIT P0, [R17+URZ+0x31630], R8 ;  /* 0x03163008110075a7 */ /* 0x008724000800017f */
[----:B----4-:R-:W-:Y:S05]  /*f6e0*/  @!P0 NANOSLEEP.SYNCS 0x989680 ;  /* 0x009896800000895d */ /* 0x010fea0003900000 */
[----:B------:R-:W4:Y:S02]  /*f6f0*/  @!P0 SYNCS.PHASECHK.TRANS64 P0, [R17+URZ+0x31630], R8 ;  /* 0x03163008110085a7 */ /* 0x000f24000800007f */
[----:B----4-:R-:W-:Y:S05]  /*f700*/  @!P0 BRA `(.L_x_1547) ;  /* 0xfffffffc00f08947 */ /* 0x010fea000383ffff */
[----:B------:R-:W-:Y:S05]  /*f710*/  BRA `(.L_x_1546) ;  /* 0xffffff4000887947 */ /* 0x000fea000383ffff */
.L_x_1646:
[----:B0-----:R0:W1:Y:S02]  /*f720*/  SYNCS.PHASECHK.TRANS64.TRYWAIT P1, [R6+URZ+0x31620], R3 ;  /* 0x03162003060075a7 */ /* 0x001064000802017f */
[----:B-1----:R-:W-:Y:S05]  /*f730*/  @!P1 NANOSLEEP.SYNCS 0x989680 ;  /* 0x009896800000995d */ /* 0x002fea0003900000 */
[----:B------:R-:W1:Y:S02]  /*f740*/  @!P1 SYNCS.PHASECHK.TRANS64 P1, [R6+URZ+0x31620], R3 ;  /* 0x03162003060095a7 */ /* 0x000e64000802007f */
[----:B-1----:R-:W-:Y:S05]  /*f750*/  @!P1 BRA `(.L_x_1646) ;  /* 0xfffffffc00f09947 */ /* 0x002fea000383ffff */
[----:B------:R-:W-:Y:S05]  /*f760*/  BRA `(.L_x_1661) ;  /* 0xffffffe400987947 */ /* 0x000fea000383ffff */
.L_x_1649:
[----:B0-----:R0:W1:Y:S02]  /*f770*/  SYNCS.PHASECHK.TRANS64.TRYWAIT P1, [R6+URZ+0x31638], R5 ;  /* 0x03163805060075a7 */ /* 0x001064000802017f */
[----:B-1----:R-:W-:Y:S05]  /*f780*/  @!P1 NANOSLEEP.SYNCS 0x989680 ;  /* 0x009896800000995d */ /* 0x002fea0003900000 */
[----:B------:R-:W1:Y:S02]  /*f790*/  @!P1 SYNCS.PHASECHK.TRANS64 P1, [R6+URZ+0x31638], R5 ;  /* 0x03163805060095a7 */ /* 0x000e64000802007f */
[----:B-1----:R-:W-:Y:S05]  /*f7a0*/  @!P1 BRA `(.L_x_1649) ;  /* 0xfffffffc00f09947 */ /* 0x002fea000383ffff */
[----:B------:R-:W-:Y:S05]  /*f7b0*/  BRA `(.L_x_1662) ;  /* 0xfffffff000147947 */ /* 0x000fea000383ffff */
.L_x_1651:
[----:B------:R-:W-:-:S07]  /*f7c0*/  SHF.L.U32 R2, R4, 0x1f, RZ ;  /* 0x0000001f04027819 */ /* 0x000fce00000006ff */
.L_x_1663:
[----:B0-----:R0:W1:Y:S02]  /*f7d0*/  SYNCS.PHASECHK.TRANS64.TRYWAIT P1, [R20+URZ+0x31620], R2 ;  /* 0x03162002140075a7 */ /* 0x001064000802017f */
[----:B-1----:R-:W-:Y:S05]  /*f7e0*/  @!P1 NANOSLEEP.SYNCS 0x989680 ;  /* 0x009896800000995d */ /* 0x002fea0003900000 */
[----:B------:R-:W1:Y:S02]  /*f7f0*/  @!P1 SYNCS.PHASECHK.TRANS64 P1, [R20+URZ+0x31620], R2 ;  /* 0x03162002140095a7 */ /* 0x000e64000802007f */
[----:B-1----:R-:W-:Y:S05]  /*f800*/  @!P1 BRA `(.L_x_1663) ;  /* 0xfffffffc00f09947 */ /* 0x002fea000383ffff */
[----:B------:R-:W-:Y:S05]  /*f810*/  BRA `(.L_x_1664) ;  /* 0xfffffff000d07947 */ /* 0x000fea000383ffff */
.L_x_1654:
[----:B0-----:R0:W1:Y:S02]  /*f820*/  SYNCS.PHASECHK.TRANS64.TRYWAIT P1, [R6+URZ+0x31638], R16 ;  /* 0x03163810060075a7 */ /* 0x001064000802017f */
[----:B-1----:R-:W-:Y:S05]  /*f830*/  @!P1 NANOSLEEP.SYNCS 0x989680 ;  /* 0x009896800000995d */ /* 0x002fea0003900000 */
[----:B------:R-:W1:Y:S02]  /*f840*/  @!P1 SYNCS.PHASECHK.TRANS64 P1, [R6+URZ+0x31638], R16 ;  /* 0x03163810060095a7 */ /* 0x000e64000802007f */
[----:B-1----:R-:W-:Y:S05]  /*f850*/  @!P1 BRA `(.L_x_1654) ;  /* 0xfffffffc00f09947 */ /* 0x002fea000383ffff */
[----:B------:R-:W-:Y:S05]  /*f860*/  BRA `(.L_x_1665) ;  /* 0xfffffff400f07947 */ /* 0x000fea000383ffff */
.L_x_1657:
[----:B---3--:R3:W4:Y:S02]  /*f870*/  SYNCS.PHASECHK.TRANS64.TRYWAIT P0, [R5+URZ], R0 ;  /* 0x00000000050075a7 */ /* 0x008724000800017f */
[----:B----4-:R-:W-:Y:S05]  /*f880*/  @!P0 NANOSLEEP.SYNCS 0x989680 ;  /* 0x009896800000895d */ /* 0x010fea0003900000 */
[----:B------:R-:W4:Y:S02]  /*f890*/  @!P0 SYNCS.PHASECHK.TRANS64 P0, [R5+URZ], R0 ;  /* 0x00000000050085a7 */ /* 0x000f24000800007f */
[----:B----4-:R-:W-:Y:S05]  /*f8a0*/  @!P0 BRA `(.L_x_1657) ;  /* 0xfffffffc00f08947 */ /* 0x010fea000383ffff */
[----:B------:R-:W-:Y:S05]  /*f8b0*/  BRA `(.L_x_1666) ;  /* 0xfffffffc00147947 */ /* 0x000fea000383ffff */
.L_x_1658:
[----:B---3--:R3:W4:Y:S02]  /*f8c0*/  SYNCS.PHASECHK.TRANS64.TRYWAIT P0, [R3+URZ], R0 ;  /* 0x00000000030075a7 */ /* 0x008724000800017f */
[----:B----4-:R-:W-:Y:S05]  /*f8d0*/  @!P0 NANOSLEEP.SYNCS 0x989680 ;  /* 0x009896800000895d */ /* 0x010fea0003900000 */
[----:B------:R-:W4:Y:S02]  /*f8e0*/  @!P0 SYNCS.PHASECHK.TRANS64 P0, [R3+URZ], R0 ;  /* 0x00000000030085a7 */ /* 0x000f24000800007f */
[----:B----4-:R-:W-:Y:S05]  /*f8f0*/  @!P0 BRA `(.L_x_1658) ;  /* 0xfffffffc00f08947 */ /* 0x010fea000383ffff */
[----:B------:R-:W-:Y:S05]  /*f900*/  BRA `(.L_x_1667) ;  /* 0xfffffffc00247947 */ /* 0x000fea000383ffff */
.L_x_1668:
        /* <DEDUP_REMOVED lines=15> */
.L_x_2215:


//--------------------- .text._ZN7cutlass13device_kernelIN5flash11enable_sm90INS1_16FlashAttnBwdSm90INS1_25CollectiveMainloopBwdSm90ILi2ELi1ELi1EN4cute5tupleIJNS5_1CILi1EEES8_S8_EEENS6_IJNS7_ILi64EEENS7_ILi80EEENS7_ILi256EEEEEENS_10bfloat16_tEfNS_4arch4Sm90ELb0ELb1ELb0ELb1ELb0ELb0ELb1ELb1ELi2ELi1ELi1ELi1ELb0EEENS1_24CollectiveEpilogueBwdGQAISD_fSG_Li256ELb1ELb0EEENS1_19SingleTileSchedulerILb1ELb0ELb0ELi80EEEEEEEEEvNT_6ParamsE --------------------------
	.section	.text._ZN7cutlass13device_kernelIN5flash11enable_sm90INS1_16FlashAttnBwdSm90INS1_25CollectiveMainloopBwdSm90ILi2ELi1ELi1EN4cute5tupleIJNS5_1CILi1EEES8_S8_EEENS6_IJNS7_ILi64EEENS7_ILi80EEENS7_ILi256EEEEEENS_10bfloat16_tEfNS_4arch4Sm90ELb0ELb1ELb0ELb1ELb0ELb0ELb1ELb1ELi2ELi1ELi1ELi1ELb0EEENS1_24CollectiveEpilogueBwdGQAISD_fSG_Li256ELb1ELb0EEENS1_19SingleTileSchedulerILb1ELb0ELb0ELi80EEEEEEEEEvNT_6ParamsE,"ax",@progbits
	.align	128
.text._ZN7cutlass13device_kernelIN5flash11enable_sm90INS1_16FlashAttnBwdSm90INS1_25CollectiveMainloopBwdSm90ILi2ELi1ELi1EN4cute5tupleIJNS5_1CILi1EEES8_S8_EEENS6_IJNS7_ILi64EEENS7_ILi80EEENS7_ILi256EEEEEENS_10bfloat16_tEfNS_4arch4Sm90ELb0ELb1ELb0ELb1ELb0ELb0ELb1ELb1ELi2ELi1ELi1ELi1ELb0EEENS1_24CollectiveEpilogueBwdGQAISD_fSG_Li256ELb1ELb0EEENS1_19SingleTileSchedulerILb1ELb0ELb0ELi80EEEEEEEEEvNT_6ParamsE:
        .type           _ZN7cutlass13device_kernelIN5flash11enable_sm90INS1_16FlashAttnBwdSm90INS1_25CollectiveMainloopBwdSm90ILi2ELi1ELi1EN4cute5tupleIJNS5_1CILi1EEES8_S8_EEENS6_IJNS7_ILi64EEENS7_ILi80EEENS7_ILi256EEEEEENS_10bfloat16_tEfNS_4arch4Sm90ELb0ELb1ELb0ELb1ELb0ELb0ELb1ELb1ELi2ELi1ELi1ELi1ELb0EEENS1_24CollectiveEpilogueBwdGQAISD_fSG_Li256ELb1ELb0EEENS1_19SingleTileSchedulerILb1ELb0ELb0ELi80EEEEEEEEEvNT_6ParamsE,@function
        .size           _ZN7cutlass13device_kernelIN5flash11enable_sm90INS1_16FlashAttnBwdSm90INS1_25CollectiveMainloopBwdSm90ILi2ELi1ELi1EN4cute5tupleIJNS5_1CILi1EEES8_S8_EEENS6_IJNS7_ILi64EEENS7_ILi80EEENS7_ILi256EEEEEENS_10bfloat16_tEfNS_4arch4Sm90ELb0ELb1ELb0ELb1ELb0ELb0ELb1ELb1ELi2ELi1ELi1ELi1ELb0EEENS1_24CollectiveEpilogueBwdGQAISD_fSG_Li256ELb1ELb0EEENS1_19SingleTileSchedulerILb1ELb0ELb0ELi80EEEEEEEEEvNT_6ParamsE,(.L_x_2216 - _ZN7cutlass13device_kernelIN5flash11enable_sm90INS1_16FlashAttnBwdSm90INS1_25CollectiveMainloopBwdSm90ILi2ELi1ELi1EN4cute5tupleIJNS5_1CILi1EEES8_S8_EEENS6_IJNS7_ILi64EEENS7_ILi80EEENS7_ILi256EEEEEENS_10bfloat16_tEfNS_4arch4Sm90ELb0ELb1ELb0ELb1ELb0ELb0ELb1ELb1ELi2ELi1ELi1ELi1ELb0EEENS1_24CollectiveEpilogueBwdGQAISD_fSG_Li256ELb1ELb0EEENS1_19SingleTileSchedulerILb1ELb0ELb0ELi80EEEEEEEEEvNT_6ParamsE)
        .other          _ZN7cutlass13device_kernelIN5flash11enable_sm90INS1_16FlashAttnBwdSm90INS1_25CollectiveMainloopBwdSm90ILi2ELi1ELi1EN4cute5tupleIJNS5_1CILi1EEES8_S8_EEENS6_IJNS7_ILi64EEENS7_ILi80EEENS7_ILi256EEEEEENS_10bfloat16_tEfNS_4arch4Sm90ELb0ELb1ELb0ELb1ELb0ELb0ELb1ELb1ELi2ELi1ELi1ELi1ELb0EEENS1_24CollectiveEpilogueBwdGQAISD_fSG_Li256ELb1ELb0EEENS1_19SingleTileSchedulerILb1ELb0ELb0ELi80EEEEEEEEEvNT_6ParamsE,@"STO_CUDA_ENTRY STV_DEFAULT"
_ZN7cutlass13device_kernelIN5flash11enable_sm90INS1_16FlashAttnBwdSm90INS1_25CollectiveMainloopBwdSm90ILi2ELi1ELi1EN4cute5tupleIJNS5_1CILi1EEES8_S8_EEENS6_IJNS7_ILi64EEENS7_ILi80EEENS7_ILi256EEEEEENS_10bfloat16_tEfNS_4arch4Sm90ELb0ELb1ELb0ELb1ELb0ELb0ELb1ELb1ELi2ELi1ELi1ELi1ELb0EEENS1_24CollectiveEpilogueBwdGQAISD_fSG_Li256ELb1ELb0EEENS1_19SingleTileSchedulerILb1ELb0ELb0ELi80EEEEEEEEEvNT_6ParamsE:
        /* <DEDUP_REMOVED lines=24> */
.L_x_1670:
[----:B------:R-:W-:Y:S05]  /*0180*/  BSYNC B0 ;  /* 0x0000000000007941 */ /* 0x000fea0003800000 */
.L_x_1669:
        /* <DEDUP_REMOVED lines=39> */
.L_x_1671:
        /* <DEDUP_REMOVED lines=20> */
.L_x_1672:
[----:B------:R-:W-:Y:S01]  /*0540*/  PLOP3.LUT P0, PT, PT, PT, UP0, 0x80, 0x0 ;  /* 0x000000000000781c */ /* 0x000fe20003f0f008 */
[----:B------:R-:W-:Y:S01]  /*0550*/  NOP ;  /* 0x0000000000007918 */ /* 0x000fe20000000000 */
[----:B------:R-:W-:Y:S01]  /*0560*/  BSSY B0, `(.L_x_1673) ;  /* 0x0000b76000007945 */ /* 0x000fe20003800000 */
[----:B------:R-:W-:Y:S01]  /*0570*/  LOP3.LUT R11, R18, 0x7f, RZ, 0xc0, !PT ;  /* 0x0000007f120b7812 */ /* 0x000fe200078ec0ff */
[----:B-1234-:R-:W-:Y:S09]  /*0580*/  BAR.SYNC.DEFER_BLOCKING 0x0 ;  /* 0x0000000000007b1d */ /* 0x01eff20000010000 */
[----:B------:R-:W-:Y:S05]  /*0590*/  @!P0 BRA `(.L_x_1674) ;  /* 0x0000009000f88947 */ /* 0x000fea0003800000 */
.L_x_1675:
        /* <DEDUP_REMOVED lines=15> */
.L_x_1676:
        /* <DEDUP_REMOVED lines=11> */
.L_x_1678:
[----:B------:R-:W3:Y:S02]  /*0740*/  LDC R0, c[0x0][0x8c4] ;  /* 0x00023100ff007b82 */ /* 0x000ee40000000800 */
.L_x_1677:
[----:B-1----:R-:W-:-:S05]  /*0750*/  IMAD R11, R236, 0x50, RZ ;  /* 0x00000050ec0b7824 */ /* 0x002fca00078e02ff */
[----:B---3-5:R-:W-:-:S04]  /*0760*/  ISETP.GE.AND P0, PT, R11, R0, PT ;  /* 0x000000000b00720c */ /* 0x028fc80003f06270 */
[----:B--2---:R-:W-:-:S04]  /*0770*/  SEL R10, R7, 0xffffffff, !P0 ;  /* 0xffffffff070a7807 */ /* 0x004fc80004000000 */
        /* <DEDUP_REMOVED lines=35> */
.L_x_1680:
        /* <DEDUP_REMOVED lines=8> */
.L_x_1681:
        /* <DEDUP_REMOVED lines=10> */
.L_x_1682:
        /* <DEDUP_REMOVED lines=22> */
.L_x_1683:
        /* <DEDUP_REMOVED lines=99> */
.L_x_1685:
[----:B------:R-:W2:Y:S04]  /*1260*/  LDL R7, [R1+0x4] ;  /* 0x0000040001077983 */ /* 0x000ea80000100800 */
[----:B------:R-:W3:Y:S01]  /*1270*/  LDL R16, [R1] ;  /* 0x0000000001107983 */ /* 0x000ee20000100800 */
[----:B------:R-:W4:Y:S01]  /*1280*/  S2UR UR4, SR_CTAID.Y ;  /* 0x00000000000479c3 */ /* 0x000f220000002600 */
[----:B------:R-:W-:-:S07]  /*1290*/  LOP3.LUT R15, R11, 0xffffff0, RZ, 0xc0, !PT ;  /* 0x0ffffff00b0f7812 */ /* 0x000fce00078ec0ff */
[----:B------:R-:W5:Y:S01]  /*12a0*/  LDC.64 R20, c[0x0][0x2d8] ;  /* 0x0000b600ff147b82 */ /* 0x000f620000000a00 */
[----:B------:R-:W-:Y:S01]  /*12b0*/  IMAD.IADD R15, R18, 0x1, -R15 ;  /* 0x00000001120f7824 */ /* 0x000fe200078e0a0f */
[--C-:B-1----:R-:W-:Y:S02]  /*12c0*/  SHF.R.S32.HI R12, RZ, 0x5, R10.reuse ;  /* 0x00000005ff0c7819 */ /* 0x102fe4000001140a */
[----:B------:R-:W-:Y:S01]  /*12d0*/  SHF.R.S32.HI R13, RZ, 0x1f, R10 ;  /* 0x0000001fff0d7819 */ /* 0x000fe2000001140a */
[----:B------:R-:W-:-:S03]  /*12e0*/  IMAD R14, R6, 0x40, R15 ;  /* 0x00000040060e7824 */ /* 0x000fc600078e020f */
[----:B------:R-:W-:-:S04]  /*12f0*/  LEA.HI R13, R13, R12, RZ, 0x2 ;  /* 0x0000000c0d0d7211 */ /* 0x000fc800078f10ff */
[----:B------:R-:W-:Y:S01]  /*1300*/  LOP3.LUT R13, R13, 0xfffffc, RZ, 0xc0, !PT ;  /* 0x00fffffc0d0d7812 */ /* 0x000fe200078ec0ff */
[----:B----4-:R-:W-:-:S04]  /*1310*/  USHF.R.S32.HI UR5, URZ, 0x1f, UR4 ;  /* 0x0000001f3f057899 */ /* 0x010fc80008011404 */
[----:B------:R-:W-:Y:S02]  /*1320*/  IMAD.IADD R13, R12, 0x1, -R13 ;  /* 0x000000010c0d7824 */ /* 0x000fe400078e0a0d */
[----:B------:R-:W-:Y:S02]  /*1330*/  IMAD R236, R236, -0x50, RZ ;  /* 0xffffffb0ecec7824 */ /* 0x000fe400078e02ff */
[----:B-----5:R-:W-:Y:S02]  /*1340*/  IMAD R12, R20, UR5, RZ ;  /* 0x00000005140c7c24 */ /* 0x020fe4000f8e02ff */
[----:B------:R-:W-:Y:S02]  /*1350*/  IMAD.IADD R230, R5, 0x1, -R0 ;  /* 0x0000000105e67824 */ /* 0x000fe400078e0a00 */
[----:B------:R-:W-:Y:S02]  /*1360*/  IMAD.IADD R5, R236, 0x1, R5 ;  /* 0x00000001ec057824 */ /* 0x000fe400078e0205 */
[----:B------:R-:W-:Y:S01]  /*1370*/  IMAD R13, R13, 0x10, R14 ;  /* 0x000000100d0d7824 */ /* 0x000fe200078e020e */
        /* <DEDUP_REMOVED lines=80> */
[----:B------:R-:W-:Y:S01]  /*1880*/  UMOV UR60, URZ ;  /* 0x0000003f003c7c82 */ /* 0x000fe20008000000 */
[----:B--2---:R-:W-:Y:S02]  /*1890*/  R2UR UR6, R7 ;  /* 0x00000000070672ca */ /* 0x004fe400000e0000 */
[----:B------:R-:W-:Y:S02]  /*18a0*/  LOP3.LUT R7, R4, 0xffffff80, RZ, 0xc0, !PT ;  /* 0xffffff8004077812 */ /* 0x000fe400078ec0ff */
[----:B------:R-:W-:-:S03]  /*18b0*/  LEA.HI R4, R6, R6, RZ, 0x1 ;  /* 0x0000000606047211 */ /* 0x000fc600078f08ff */
[----:B------:R-:W-:Y:S01]  /*18c0*/  IMAD.IADD R11, R18, 0x1, -R7 ;  /* 0x00000001120b7824 */ /* 0x000fe200078e0a07 */
[----:B------:R-:W-:Y:S02]  /*18d0*/  LOP3.LUT R7, R4, 0x1ffffffe, RZ, 0xc0, !PT ;  /* 0x1ffffffe04077812 */ /* 0x000fe400078ec0ff */
[----:B------:R-:W-:Y:S02]  /*18e0*/  LEA.HI R4, R8, R8, RZ, 0x1 ;  /* 0x0000000808047211 */ /* 0x000fe400078f08ff */
[----:B------:R-:W-:Y:S01]  /*18f0*/  SHF.R.S32.HI R10, RZ, 0x1f, R11 ;  /* 0x0000001fff0a7819 */ /* 0x000fe2000001140b */
[----:B------:R-:W-:Y:S01]  /*1900*/  IMAD.IADD R15, R6, 0x1, -R7 ;  /* 0x00000001060f7824 */ /* 0x000fe200078e0a07 */
[----:B------:R-:W-:Y:S01]  /*1910*/  LOP3.LUT R7, R4, 0xfffffffe, RZ, 0xc0, !PT ;  /* 0xfffffffe04077812 */ /* 0x000fe200078ec0ff */
[----:B------:R-:W-:Y:S01]  /*1920*/  IMAD R19, R6, 0x800, R11 ;  /* 0x0000080006137824 */ /* 0x000fe200078e020b */
[----:B------:R-:W-:-:S03]  /*1930*/  LEA.HI R6, R10, R11, RZ, 0x2 ;  /* 0x0000000b0a067211 */ /* 0x000fc600078f10ff */
[----:B------:R-:W-:Y:S02]  /*1940*/  IMAD.SHL.U32 R19, R19, 0x4, RZ ;  /* 0x0000000413137824 */ /* 0x000fe400078e00ff */
[----:B------:R-:W-:Y:S01]  /*1950*/  IMAD.IADD R4, R8, 0x1, -R7 ;  /* 0x0000000108047824 */ /* 0x000fe200078e0a07 */
[--C-:B------:R-:W-:Y:S02]  /*1960*/  SHF.R.S32.HI R7, RZ, 0x2, R6.reuse ;  /* 0x00000002ff077819 */ /* 0x100fe40000011406 */
[----:B------:R-:W-:Y:S02]  /*1970*/  SHF.R.S32.HI R8, RZ, 0x1f, R6 ;  /* 0x0000001fff087819 */ /* 0x000fe40000011406 */
[----:B------:R-:W-:Y:S02]  /*1980*/  LOP3.LUT R6, R6, 0x7ffffffc, RZ, 0xc0, !PT ;  /* 0x7ffffffc06067812 */ /* 0x000fe400078ec0ff */
[----:B------:R-:W-:Y:S02]  /*1990*/  IADD3 R2, P0, R19, R2, RZ ;  /* 0x0000000213027210 */ /* 0x000fe40007f1e0ff */
[----:B------:R-:W-:Y:S01]  /*19a0*/  LEA.HI R10, R10, R11, RZ, 0x5 ;  /* 0x0000000b0a0a7211 */ /* 0x000fe200078f28ff */
[----:B------:R-:W-:Y:S01]  /*19b0*/  IMAD.IADD R6, R11, 0x1, -R6 ;  /* 0x000000010b067824 */ /* 0x000fe200078e0a06 */
[----:B------:R-:W-:-:S02]  /*19c0*/  LEA.HI R8, R8, R7, RZ, 0x3 ;  /* 0x0000000708087211 */ /* 0x000fc400078f18ff */
[----:B---3--:R-:W-:Y:S02]  /*19d0*/  SHF.R.S32.HI R11, RZ, 0x1f, R16 ;  /* 0x0000001fff0b7819 */ /* 0x008fe40000011410 */
[----:B------:R-:W-:Y:S02]  /*19e0*/  LEA.HI.X.SX32 R3, R19, R3, 0x1, P0 ;  /* 0x0000000313037211 */ /* 0x000fe400000f0eff */
[----:B------:R-:W-:Y:S02]  /*19f0*/  LOP3.LUT R8, R8, 0xfffffff8, RZ, 0xc0, !PT ;  /* 0xfffffff808087812 */ /* 0x000fe400078ec0ff */
[----:B------:R-:W-:Y:S01]  /*1a00*/  SEL R11, R11, RZ, !P1 ;  /* 0x000000ff0b0b7207 */ /* 0x000fe20004800000 */
[----:B------:R-:W-:Y:S01]  /*1a10*/  IMAD.WIDE.U32 R2, R20, UR4, R2 ;  /* 0x0000000414027c25 */ /* 0x000fe2000f8e0002 */
[----:B------:R-:W-:-:S03]  /*1a20*/  SHF.R.S32.HI R10, RZ, 0x5, R10 ;  /* 0x00000005ff0a7819 */ /* 0x000fc6000001140a */
[----:B------:R-:W-:Y:S01]  /*1a30*/  IMAD R19, R21, UR4, R12 ;  /* 0x0000000415137c24 */ /* 0x000fe2000f8e020c */
[----:B------:R-:W-:Y:S01]  /*1a40*/  ULDC.64 UR4, c[0x0][0x2e0] ;  /* 0x0000b80000047ab9 */ /* 0x000fe20000000a00 */
[----:B------:R-:W-:Y:S01]  /*1a50*/  IMAD.IADD R7, R7, 0x1, -R8 ;  /* 0x0000000107077824 */ /* 0x000fe200078e0a08 */
[----:B------:R-:W-:Y:S01]  /*1a60*/  SEL R229, R16, RZ, !P1 ;  /* 0x000000ff10e57207 */ /* 0x000fe20004800000 */
[----:B------:R-:W-:Y:S02]  /*1a70*/  IMAD R8, R11, UR4, RZ ;  /* 0x000000040b087c24 */ /* 0x000fe4000f8e02ff */
[----:B------:R-:W-:Y:S02]  /*1a80*/  IMAD.IADD R3, R3, 0x1, R19 ;  /* 0x0000000103037824 */ /* 0x000fe400078e0213 */
[----:B------:R-:W-:Y:S02]  /*1a90*/  IMAD R15, R15, 0x4, R6 ;  /* 0x000000040f0f7824 */ /* 0x000fe400078e0206 */
[----:B------:R-:W-:-:S02]  /*1aa0*/  IMAD R18, R10, 0x10, R7 ;  /* 0x000000100a127824 */ /* 0x000fc400078e0207 */
[C---:B------:R-:W-:Y:S01]  /*1ab0*/  IMAD R7, R229.reuse, UR5, R8 ;  /* 0x00000005e5077c24 */ /* 0x040fe2000f8e0208 */
[----:B------:R-:W-:Y:S01]  /*1ac0*/  IADD3 R8, -R0, 0x1, R5 ;  /* 0x0000000100087810 */ /* 0x000fe20007ffe105 */
[----:B------:R-:W-:Y:S01]  /*1ad0*/  IMAD.WIDE.U32 R228, R229, UR4, R2 ;  /* 0x00000004e5e47c25 */ /* 0x000fe2000f8e0002 */
[----:B------:R-:W-:-:S03]  /*1ae0*/  ULOP3.LUT UR4, UR6, 0x1, URZ, 0xfc, !UPT ;  /* 0x0000000106047892 */ /* 0x000fc6000f8efc3f */
[----:B------:R-:W-:Y:S02]  /*1af0*/  IMAD.SHL.U32 R233, R15, 0x2, RZ ;  /* 0x000000020fe97824 */ /* 0x000fe400078e00ff */
[----:B------:R-:W-:Y:S02]  /*1b00*/  IMAD.SHL.U32 R6, R13, 0x8, RZ ;  /* 0x000000080d067824 */ /* 0x000fe400078e00ff */
        /* <DEDUP_REMOVED lines=9> */
.L_x_1705:
[----:B------:R-:W-:-:S13]  /*1ba0*/  R2UR UR4, R235 ;  /* 0x00000000eb0472ca */ /* 0x000fda00000e0000 */
[----:B------:R-:W-:-:S06]  /*1bb0*/  UISETP.NE.AND UP0, UPT, UR4, 0x3, UPT ;  /* 0x000000030400788c */ /* 0x000fcc000bf05270 */
[----:B------:R-:W-:-:S13]  /*1bc0*/  PLOP3.LUT P0, PT, PT, PT, UP0, 0x40, 0x0 ;  /* 0x000000000000781c */ /* 0x000fda0003f0e808 */
[----:B-1----:R-:W-:Y:S05]  /*1bd0*/  @P0 BRA `(.L_x_1687) ;  /* 0x0000000000040947 */ /* 0x002fea0003800000 */
[----:B------:R-:W-:Y:S01]  /*1be0*/  BPT.TRAP 0x1 ;  /* 0x000000040000795c */ /* 0x000fe20000300000 */
.L_x_1687:
[----:B------:R-:W-:Y:S01]  /*1bf0*/  PLOP3.LUT P1, PT, PT, PT, UP0, 0x40, 0x0 ;  /* 0x000000000000781c */ /* 0x000fe20003f2e808 */
[----:B------:R-:W-:Y:S01]  /*1c00*/  IMAD R16, R2, 0x8, R17 ;  /* 0x0000000802107824 */ /* 0x000fe200078e0211 */
[----:B------:R-:W-:-:S04]  /*1c10*/  SHF.L.U32 R9, R19, 0x1f, RZ ;  /* 0x0000001f13097819 */ /* 0x000fc800000006ff */
[----:B------:R1:W2:Y:S07]  /*1c20*/  SYNCS.PHASECHK.TRANS64.TRYWAIT P0, [R16+URZ+0x31810], R9 ;  /* 0x03181009100075a7 */ /* 0x0002ae000800017f */
[----:B------:R-:W-:Y:S05]  /*1c30*/  @P1 BRA `(.L_x_1688) ;  /* 0x0000000000041947 */ /* 0x000fea0003800000 */
[----:B------:R-:W-:Y:S01]  /*1c40*/  BPT.TRAP 0x1 ;  /* 0x000000040000795c */ /* 0x000fe20000300000 */
.L_x_1688:
        /* <DEDUP_REMOVED lines=11> */
.L_x_1689:
        /* <DEDUP_REMOVED lines=439> */
.L_x_1691:
[----:B------:R-:W-:Y:S01]  /*3870*/  PLOP3.LUT P1, PT, PT, PT, UP0, 0x40, 0x0 ;  /* 0x000000000000781c */ /* 0x000fe20003f2e808 */
[----:B------:R-:W-:-:S05]  /*3880*/  IMAD.U32 R8, RZ, RZ, UR60 ;  /* 0x0000003cff087e24 */ /* 0x000fca000f8e00ff */
[----:B------:R-:W-:-:S04]  /*3890*/  SHF.L.U32 R8, R8, 0x1f, RZ ;  /* 0x0000001f08087819 */ /* 0x000fc800000006ff */
[----:B------:R1:W4:Y:S03]  /*38a0*/  SYNCS.PHASECHK.TRANS64.TRYWAIT P0, [R17+URZ+0x31830], R8 ;  /* 0x03183008110075a7 */ /* 0x000326000800017f */
[----:B------:R-:W-:Y:S05]  /*38b0*/  @P1 BRA `(.L_x_1692) ;  /* 0x0000000000041947 */ /* 0x000fea0003800000 */
[----:B------:R-:W-:Y:S01]  /*38c0*/  BPT.TRAP 0x1 ;  /* 0x000000040000795c */ /* 0x000fe20000300000 */
.L_x_1692:
        /* <DEDUP_REMOVED lines=11> */
.L_x_1693:
        /* <DEDUP_REMOVED lines=456> */
.L_x_1697:
[----:B------:R-:W-:-:S06]  /*5600*/  UISETP.NE.AND UP1, UPT, UR6, 0x1, UPT ;  /* 0x000000010600788c */ /* 0x000fcc000bf25270 */
[----:B------:R-:W-:-:S05]  /*5610*/  PLOP3.LUT P0, PT, PT, PT, UP1, 0x80, 0x0 ;  /* 0x000000000000781c */ /* 0x000fca0003f0f018 */
[----:B------:R-:W-:-:S08]  /*5620*/  @UP1 ULDC UR4, c[0x0][0x754] ;  /* 0x0001d50000041ab9 */ /* 0x000fd00000000800 */
[----:B------:R-:W-:Y:S01]  /*5630*/  @P0 IMAD.HI.U32 R8, R6, UR4, RZ ;  /* 0x0000000406080c27 */ /* 0x000fe2000f8e00ff */
[----:B------:R-:W-:-:S04]  /*5640*/  @UP1 ULDC UR4, c[0x0][0x758] ;  /* 0x0001d60000041ab9 */ /* 0x000fc80000000800 */
[----:B------:R-:W-:-:S07]  /*5650*/  @P0 SHF.R.U32.HI R6, RZ, UR4, R8 ;  /* 0x00000004ff060c19 */ /* 0x000fce0008011608 */
.L_x_1698:
[----:B------:R-:W-:Y:S05]  /*5660*/  BSYNC B1 ;  /* 0x0000000000017941 */ /* 0x000fea0003800000 */
.L_x_1696:
[----:B------:R-:W-:-:S05]  /*5670*/  IMAD R6, R6, UR6, R233 ;  /* 0x0000000606067c24 */ /* 0x000fca000f8e02e9 */
[----:B------:R-:W-:Y:S02]  /*5680*/  VIMNMX R11, R11, R6, !PT ;  /* 0x000000060b0b7248 */ /* 0x000fe40007fe0100 */
[----:B------:R-:W-:-:S07]  /*5690*/  VIADDMNMX R15, R6, UR6, R15, PT ;  /* 0x00000006060f7c46 */ /* 0x000fce000b80010f */
.L_x_1695:
[----:B------:R-:W-:Y:S01]  /*56a0*/  ISETP.GE.AND P0, PT, R236, 0x1, PT ;  /* 0x00000001ec00780c */ /* 0x000fe20003f06270 */
[----:B------:R-:W-:Y:S01]  /*56b0*/  VIADD R10, R10, 0x8 ;  /* 0x000000080a0a7836 */ /* 0x000fe20000000000 */
[C---:B------:R-:W-:Y:S02]  /*56c0*/  ISETP.GE.AND P1, PT, R236.reuse, 0x2, PT ;  /* 0x00000002ec00780c */ /* 0x040fe40003f26270 */
[C---:B------:R-:W-:Y:S02]  /*56d0*/  ISETP.GT.AND P4, PT, R11.reuse, RZ, !P0 ;  /* 0x000000ff0b00720c */ /* 0x040fe40004784270 */
[----:B------:R-:W-:Y:S02]  /*56e0*/  ISETP.GE.AND P2, PT, R236, 0x11, PT ;  /* 0x00000011ec00780c */ /* 0x000fe40003f46270 */
[----:B------:R-:W-:Y:S02]  /*56f0*/  ISETP.GT.AND P5, PT, R11, 0x1, !P1 ;  /* 0x000000010b00780c */ /* 0x000fe40004fa4270 */
[----:B------:R-:W-:-:S02]  /*5700*/  ISETP.LT.OR P4, PT, R15, 0x1, P4 ;  /* 0x000000010f00780c */ /* 0x000fc40002781670 */
[----:B------:R-:W-:Y:S02]  /*5710*/  ISETP.GT.AND P6, PT, R11, 0x10, !P2 ;  /* 0x000000100b00780c */ /* 0x000fe400057c4270 */
[C---:B------:R-:W-:Y:S02]  /*5720*/  ISETP.LT.OR P5, PT, R15.reuse, 0x2, P5 ;  /* 0x000000020f00780c */ /* 0x040fe40002fa1670 */
        /* <DEDUP_REMOVED lines=13> */
[----:B------:R-:W-:Y:S02]  /*5800*/  ISETP.GT.AND P6, PT, R11, 0x21, !P5 ;  /* 0x000000210b00780c */ /* 0x000fe40006fc4270 */
[----:B------:R-:W-:Y:S02]  /*5810*/  VIADDMNMX R20, R10, R9, R232, PT ;  /* 0x000000090a147246 */ /* 0x000fe400038001e8 */
        /* <DEDUP_REMOVED lines=35> */
.L_x_1701:
[----:B------:R-:W-:-:S06]  /*5a50*/  UISETP.NE.AND UP1, UPT, UR6, 0x1, UPT ;  /* 0x000000010600788c */ /* 0x000fcc000bf25270 */
[----:B------:R-:W-:-:S05]  /*5a60*/  PLOP3.LUT P6, PT, PT, PT, UP1, 0x80, 0x0 ;  /* 0x000000000000781c */ /* 0x000fca0003fcf018 */
[----:B------:R-:W-:-:S08]  /*5a70*/  @UP1 ULDC UR4, c[0x0][0x754] ;  /* 0x0001d50000041ab9 */ /* 0x000fd00000000800 */
[----:B------:R-:W-:Y:S01]  /*5a80*/  @P6 IMAD.HI.U32 R7, R10, UR4, RZ ;  /* 0x000000040a076c27 */ /* 0x000fe2000f8e00ff */
[----:B------:R-:W-:Y:S01]  /*5a90*/  PLOP3.LUT P6, PT, PT, PT, UP1, 0x80, 0x0 ;  /* 0x000000000000781c */ /* 0x000fe20003fcf018 */
[----:B------:R-:W-:-:S12]  /*5aa0*/  @UP1 ULDC UR4, c[0x0][0x758] ;  /* 0x0001d60000041ab9 */ /* 0x000fd80000000800 */
[----:B------:R-:W-:-:S07]  /*5ab0*/  @P6 SHF.R.U32.HI R10, RZ, UR4, R7 ;  /* 0x00000004ff0a6c19 */ /* 0x000fce0008011607 */
.L_x_1702:
[----:B------:R-:W-:Y:S05]  /*5ac0*/  BSYNC B1 ;  /* 0x0000000000017941 */ /* 0x000fea0003800000 */
.L_x_1700:
[----:B------:R-:W-:-:S05]  /*5ad0*/  IMAD R10, R10, UR6, R233 ;  /* 0x000000060a0a7c24 */ /* 0x000fca000f8e02e9 */
[----:B------:R-:W-:Y:S02]  /*5ae0*/  VIMNMX R15, R15, R10, !PT ;  /* 0x0000000a0f0f7248 */ /* 0x000fe40007fe0100 */
[----:B------:R-:W-:-:S07]  /*5af0*/  VIADDMNMX R20, R10, UR6, R20, PT ;  /* 0x000000060a147c46 */ /* 0x000fce000b800114 */
.L_x_1699:
[C---:B------:R-:W-:Y:S01]  /*5b00*/  ISETP.GT.AND P3, PT, R15.reuse, 0x11, !P3 ;  /* 0x000000110f00780c */ /* 0x040fe20005f64270 */
[----:B------:R-:W-:Y:S01]  /*5b10*/  IMAD R29, R18, 0x4, R17 ;  /* 0x00000004121d7824 */ /* 0x000fe200078e0211 */
[C---:B------:R-:W-:Y:S01]  /*5b20*/  ISETP.GT.AND P2, PT, R15.reuse, 0x10, !P2 ;  /* 0x000000100f00780c */ /* 0x040fe20005744270 */
[----:B------:R-:W-:Y:S01]  /*5b30*/  ULDC UR4, c[0x0][0x744] ;  /* 0x0001d10000047ab9 */ /* 0x000fe20000000800 */
[----:B------:R-:W-:Y:S01]  /*5b40*/  ISETP.GT.AND P4, PT, R15, 0x20, !P4 ;  /* 0x000000200f00780c */ /* 0x000fe20006784270 */
[--C-:B--2---:R-:W-:Y:S01]  /*5b50*/  FFMA.FTZ R10, R6, UR4, -R13.reuse ;  /* 0x00000004060a7c23 */ /* 0x104fe2000801080d */
[C---:B------:R-:W-:Y:S01]  /*5b60*/  ISETP.LT.OR P3, PT, R20.reuse, 0x12, P3 ;  /* 0x000000121400780c */ /* 0x040fe20001f61670 */
[----:B------:R-:W1:Y:S01]  /*5b70*/  LDS R21, [R29+0x2c300] ;  /* 0x02c300001d157984 */ /* 0x000e620000000800 */
        /* <DEDUP_REMOVED lines=11> */
[----:B------:R-:W-:Y:S01]  /*5c30*/  FFMA.FTZ R14, R14, UR4, -R13 ;  /* 0x000000040e0e7c23 */ /* 0x000fe2000801080d */
[C---:B------:R-:W-:Y:S01]  /*5c40*/  ISETP.GT.AND P3, PT, R15.reuse, 0x31, !P6 ;  /* 0x000000310f00780c */ /* 0x040fe20007764270 */
[--C-:B---3--:R-:W-:Y:S01]  /*5c50*/  FFMA.FTZ R31, R30, UR4, -R5.reuse ;  /* 0x000000041e1f7c23 */ /* 0x108fe20008010805 */
[----:B------:R-:W-:Y:S01]  /*5c60*/  ISETP.GE.AND P2, PT, R236, 0x31, PT ;  /* 0x00000031ec00780c */ /* 0x000fe20003f46270 */
[--C-:B------:R-:W-:Y:S01]  /*5c70*/  FFMA.FTZ R224, R224, UR4, -R5.reuse ;  /* 0x00000004e0e07c23 */ /* 0x100fe20008010805 */
[----:B------:R-:W-:Y:S01]  /*5c80*/  ISETP.GE.AND P4, PT, R236, 0x41, PT ;  /* 0x00000041ec00780c */ /* 0x000fe20003f86270 */
[----:B------:R-:W-:Y:S01]  /*5c90*/  FFMA.FTZ R37, R34, UR4, -R5 ;  /* 0x0000000422257c23 */ /* 0x000fe20008010805 */
[----:B------:R-:W-:Y:S01]  /*5ca0*/  ISETP.GE.AND P6, PT, R236, 0x42, PT ;  /* 0x00000042ec00780c */ /* 0x000fe20003fc6270 */
[--C-:B------:R-:W-:Y:S01]  /*5cb0*/  FFMA.FTZ R40, R40, UR4, -R13.reuse ;  /* 0x0000000428287c23 */ /* 0x100fe2000801080d */
[C---:B------:R-:W-:Y:S01]  /*5cc0*/  ISETP.GT.AND P1, PT, R15.reuse, 0x1, !P1 ;  /* 0x000000010f00780c */ /* 0x040fe20004f24270 */
[--C-:B------:R-:W-:Y:S01]  /*5cd0*/  FFMA.FTZ R11, R12, UR4, -R13.reuse ;  /* 0x000000040c0b7c23 */ /* 0x100fe2000801080d */
        /* <DEDUP_REMOVED lines=27> */
[----:B------:R-:W3:Y:S01]  /*5e90*/  MUFU.EX2 R10, R10 ;  /* 0x0000000a000a7308 */ /* 0x000ee20000000800 */
[----:B------:R-:W-:Y:S01]  /*5ea0*/  FSEL R24, R35, -INF , !P5 ;  /* 0xff80000023187808 */ /* 0x000fe20006800000 */
[--C-:B------:R-:W-:Y:S01]  /*5eb0*/  FFMA.FTZ R27, R20, UR4, -R5.reuse ;  /* 0x00000004141b7c23 */ /* 0x100fe20008010805 */
[----:B------:R-:W-:Y:S01]  /*5ec0*/  FSEL R38, R38, -INF , !P2 ;  /* 0xff80000026267808 */ /* 0x000fe20005000000 */
[----:B------:R4:W5:Y:S01]  /*5ed0*/  LDS R20, [R29+0x2c320] ;  /* 0x02c320001d147984 */ /* 0x0009620000000800 */
        /* <DEDUP_REMOVED lines=8> */
[----:B------:R-:W3:Y:S01]  /*5f60*/  MUFU.EX2 R13, R40 ;  /* 0x00000028000d7308 */ /* 0x000ee20000000800 */
[----:B------:R-:W-:Y:S01]  /*5f70*/  FFMA.FTZ R25, R32, UR4, -R5 ;  /* 0x0000000420197c23 */ /* 0x000fe20008010805 */
[----:B------:R-:W-:Y:S01]  /*5f80*/  VIADD R5, R17, 0x2c500 ;  /* 0x0002c50011057836 */ /* 0x000fe20000000000 */
[----:B------:R-:W-:-:S02]  /*5f90*/  WARPGROUP.DEPBAR.LE gsb0, 0x0 ;  /* 0x00008000000079c5 */ /* 0x000fc40000010000 */
[--C-:B-1----:R-:W-:Y:S01]  /*5fa0*/  FADD.FTZ R44, R44, -R21.reuse ;  /* 0x800000152c2c7221 */ /* 0x102fe20000010000 */
[----:B------:R-:W-:Y:S01]  /*5fb0*/  FADD.FTZ R45, R45, -R21 ;  /* 0x800000152d2d7221 */ /* 0x000fe20000010000 */
[----:B--2---:R-:W-:Y:S01]  /*5fc0*/  SHF.R.U32.HI R23, RZ, 0x4, R5 ;  /* 0x00000004ff177819 */ /* 0x004fe20000011605 */
[----:B------:R-:W-:Y:S01]  /*5fd0*/  MUFU.EX2 R27, R27 ;  /* 0x0000001b001b7308 */ /* 0x000fe20000000800 */
[--C-:B----4-:R-:W-:Y:S01]  /*5fe0*/  FADD.FTZ R29, R48, -R21.reuse ;  /* 0x80000015301d7221 */ /* 0x110fe20000010000 */
        /* <DEDUP_REMOVED lines=9> */
[----:B---3--:R-:W-:Y:S01]  /*6080*/  FMUL.FTZ R45, R10, R45 ;  /* 0x0000002d0a2d7220 */ /* 0x008fe20000410000 */
[----:B------:R-:W-:Y:S01]  /*6090*/  FMUL.FTZ R44, R7, R44 ;  /* 0x0000002c072c7220 */ /* 0x000fe20000410000 */
[----:B------:R-:W-:Y:S01]  /*60a0*/  FMUL.FTZ R220, R13, R220 ;  /* 0x000000dc0ddc7220 */ /* 0x000fe20000410000 */
        /* <DEDUP_REMOVED lines=9> */
[----:B-----5:R-:W-:Y:S01]  /*6140*/  FADD.FTZ R41, R46, -R20 ;  /* 0x800000142e297221 */ /* 0x020fe20000010000 */
[----:B------:R2:W3:Y:S01]  /*6150*/  MUFU.EX2 R23, R37 ;  /* 0x0000002500177308 */ /* 0x0004e20000000800 */
[----:B-1----:R-:W-:Y:S01]  /*6160*/  FADD.FTZ R31, R52, -R21 ;  /* 0x80000015341f7221 */ /* 0x002fe20000010000 */
[----:B------:R-:W-:-:S02]  /*6170*/  VIADD R21, R24, 0x80 ;  /* 0x0000008018157836 */ /* 0x000fc40000000000 */
[--C-:B------:R-:W-:Y:S01]  /*6180*/  FADD.FTZ R42, R47, -R20.reuse ;  /* 0x800000142f2a7221 */ /* 0x100fe20000010000 */
[--C-:B------:R-:W-:Y:S01]  /*6190*/  FADD.FTZ R38, R51, -R20.reuse ;  /* 0x8000001433267221 */ /* 0x100fe20000010000 */
[--C-:B------:R-:W-:Y:S01]  /*61a0*/  FADD.FTZ R54, R54, -R20.reuse ;  /* 0x8000001436367221 */ /* 0x100fe20000010000 */
[--C-:B------:R-:W-:Y:S01]  /*61b0*/  FADD.FTZ R55, R55, -R20.reuse ;  /* 0x8000001437377221 */ /* 0x100fe20000010000 */
[----:B------:R-:W-:Y:S01]  /*61c0*/  R2UR UR4, R21 ;  /* 0x00000000150472ca */ /* 0x000fe200000e0000 */
[C---:B------:R-:W-:Y:S01]  /*61d0*/  VIADD R21, R24.reuse, 0x100 ;  /* 0x0000010018157836 */ /* 0x040fe20000000000 */
[----:B------:R-:W1:Y:S01]  /*61e0*/  MUFU.EX2 R6, R6 ;  /* 0x0000000600067308 */ /* 0x000e620000000800 */
[----:B--2---:R-:W-:Y:S02]  /*61f0*/  VIADD R37, R24, 0x180 ;  /* 0x0000018018257836 */ /* 0x004fe40000000000 */
[--C-:B------:R-:W-:Y:S01]  /*6200*/  FADD.FTZ R218, R218, -R20.reuse ;  /* 0x80000014dada7221 */ /* 0x100fe20000010000 */
[--C-:B------:R-:W-:Y:S01]  /*6210*/  FADD.FTZ R219, R219, -R20.reuse ;  /* 0x80000014dbdb7221 */ /* 0x100fe20000010000 */
[--C-:B------:R-:W-:Y:S01]  /*6220*/  FADD.FTZ R222, R222, -R20.reuse ;  /* 0x80000014dede7221 */ /* 0x100fe20000010000 */
[--C-:B------:R-:W-:Y:S01]  /*6230*/  FADD.FTZ R223, R223, -R20.reuse ;  /* 0x80000014dfdf7221 */ /* 0x100fe20000010000 */
[----:B------:R-:W-:Y:S01]  /*6240*/  R2UR UR6, R37 ;  /* 0x00000000250672ca */ /* 0x000fe200000e0000 */
[----:B------:R-:W-:Y:S01]  /*6250*/  FADD.FTZ R37, R50, -R20 ;  /* 0x8000001432257221 */ /* 0x000fe20000010000 */
[----:B------:R-:W2:Y:S01]  /*6260*/  MUFU.EX2 R9, R9 ;  /* 0x0000000900097308 */ /* 0x000ea20000000800 */
[----:B------:R-:W-:Y:S01]  /*6270*/  R2UR UR5, R21 ;  /* 0x00000000150572ca */ /* 0x000fe200000e0000 */
[----:B---3--:R-:W-:Y:S01]  /*6280*/  FMUL.FTZ R54, R23, R54 ;  /* 0x0000003617367220 */ /* 0x008fe20000410000 */
[----:B------:R-:W-:Y:S01]  /*6290*/  F2FP.BF16.F32.PACK_AB R20, R10, R7 ;  /* 0x000000070a14723e */ /* 0x000fe200000010ff */
[----:B------:R-:W-:Y:S01]  /*62a0*/  FMUL.FTZ R10, R40, R41 ;  /* 0x00000029280a7220 */ /* 0x000fe20000410000 */
[C---:B------:R-:W-:Y:S01]  /*62b0*/  F2FP.BF16.F32.PACK_AB R21, R27.reuse, R40 ;  /* 0x000000281b15723e */ /* 0x040fe200000010ff */
[----:B------:R-:W-:Y:S01]  /*62c0*/  BAR.SYNC.DEFER_BLOCKING 0x9, 0x100 ;  /* 0x0244000000007b1d */ /* 0x000fe20000010000 */
[----:B------:R-:W-:Y:S01]  /*62d0*/  FMUL.FTZ R37, R22, R37 ;  /* 0x0000002516257220 */ /* 0x000fe20000410000 */
[----:B------:R-:W-:Y:S01]  /*62e0*/  FMUL.FTZ R27, R27, R42 ;  /* 0x0000002a1b1b7220 */ /* 0x000fe20000410000 */
[----:B-1----:R-:W-:-:S03]  /*62f0*/  FMUL.FTZ R29, R6, R29 ;  /* 0x0000001d061d7220 */ /* 0x002fc60000410000 */
[----:B------:R-:W1:Y:S01]  /*6300*/  MUFU.EX2 R8, R8 ;  /* 0x0000000800087308 */ /* 0x000e620000000800 */
[----:B------:R-:W-:Y:S01]  /*6310*/  F2FP.BF16.F32.PACK_AB R27, R27, R10 ;  /* 0x0000000a1b1b723e */ /* 0x000fe200000010ff */
[----:B------:R-:W-:Y:S01]  /*6320*/  UMOV UR10, UR4 ;  /* 0x00000004000a7c82 */ /* 0x000fe20008000000 */
[----:B------:R-:W-:Y:S01]  /*6330*/  UMOV UR18, UR6 ;  /* 0x0000000600127c82 */ /* 0x000fe20008000000 */
[----:B------:R-:W-:Y:S01]  /*6340*/  UMOV UR12, UR10 ;  /* 0x0000000a000c7c82 */ /* 0x000fe20008000000 */
[C---:B--2---:R-:W-:Y:S01]  /*6350*/  FMUL.FTZ R32, R9.reuse, R32 ;  /* 0x0000002009207220 */ /* 0x044fe20000410000 */
[----:B------:R-:W-:Y:S01]  /*6360*/  F2FP.BF16.F32.PACK_AB R6, R9, R6 ;  /* 0x000000060906723e */ /* 0x000fe200000010ff */
[----:B------:R-:W-:Y:S01]  /*6370*/  UMOV UR47, 0x40 ;  /* 0x00000040002f7882 */ /* 0x000fe20000000000 */
[----:B------:R-:W2:Y:S01]  /*6380*/  MUFU.EX2 R5, R224 ;  /* 0x000000e000057308 */ /* 0x000ea20000000800 */
[----:B------:R-:W-:Y:S01]  /*6390*/  UMOV UR29, 0x40000040 ;  /* 0x40000040001d7882 */ /* 0x000fe20000000000 */
[----:B------:R-:W-:Y:S01]  /*63a0*/  F2FP.BF16.F32.PACK_AB R32, R32, R29 ;  /* 0x0000001d2020723e */ /* 0x000fe200000010ff */
[----:B------:R-:W-:Y:S01]  /*63b0*/  UMOV UR31, 0x40 ;  /* 0x00000040001f7882 */ /* 0x000fe20000000000 */
[----:B------:R-:W-:Y:S01]  /*63c0*/  UMOV UR41, UR29 ;  /* 0x0000001d00297c82 */ /* 0x000fe20008000000 */
[----:B------:R-:W-:Y:S01]  /*63d0*/  UMOV UR43, 0x40 ;  /* 0x00000040002b7882 */ /* 0x000fe20000000000 */
[----:B------:R-:W-:Y:S01]  /*63e0*/  UMOV UR37, UR29 ;  /* 0x0000001d00257c82 */ /* 0x000fe20008000000 */
[----:B------:R-:W-:Y:S01]  /*63f0*/  UMOV UR39, 0x40 ;  /* 0x0000004000277882 */ /* 0x000fe20000000000 */
[----:B------:R-:W3:Y:S01]  /*6400*/  MUFU.EX2 R11, R11 ;  /* 0x0000000b000b7308 */ /* 0x000ee20000000800 */
[----:B-1----:R-:W-:Y:S01]  /*6410*/  FMUL.FTZ R31, R8, R31 ;  /* 0x0000001f081f7220 */ /* 0x002fe20000410000 */
[----:B------:R-:W-:Y:S01]  /*6420*/  STSM.16.M88.2 [R0+0x2c500], R20 ;  /* 0x02c5001400007844 */ /* 0x000fe20000000100 */
[----:B------:R-:W-:Y:S01]  /*6430*/  UMOV UR33, UR29 ;  /* 0x0000001d00217c82 */ /* 0x000fe20008000000 */
[----:B------:R-:W-:Y:S01]  /*6440*/  UMOV UR35, 0x40 ;  /* 0x0000004000237882 */ /* 0x000fe20000000000 */
[----:B------:R-:W-:Y:S01]  /*6450*/  UMOV UR25, UR29 ;  /* 0x0000001d00197c82 */ /* 0x000fe20008000000 */
[----:B------:R-:W-:Y:S01]  /*6460*/  UMOV UR27, 0x40 ;  /* 0x00000040001b7882 */ /* 0x000fe20000000000 */
[----:B------:R-:W-:Y:S01]  /*6470*/  UMOV UR23, 0x40 ;  /* 0x0000004000177882 */ /* 0x000fe20000000000 */
[----:B------:R-:W1:Y:S01]  /*6480*/  MUFU.EX2 R12, R12 ;  /* 0x0000000c000c7308 */ /* 0x000e620000000800 */
[----:B--2---:R-:W-:Y:S01]  /*6490*/  F2FP.BF16.F32.PACK_AB R7, R5, R22 ;  /* 0x000000160507723e */ /* 0x004fe200000010ff */
[----:B------:R-:W-:-:S02]  /*64a0*/  IMAD R22, R4, 0x2000, R17 ;  /* 0x0000200004167824 */ /* 0x000fc400078e0211 */
[----:B------:R-:W-:Y:S01]  /*64b0*/  FMUL.FTZ R38, R5, R38 ;  /* 0x0000002605267220 */ /* 0x000fe20000410000 */
[----:B------:R-:W-:Y:S01]  /*64c0*/  UMOV UR15, 0x40 ;  /* 0x00000040000f7882 */ /* 0x000fe20000000000 */
[----:B------:R2:W-:Y:S01]  /*64d0*/  STSM.16.M88.2 [R0+0x2cd00], R6 ;  /* 0x02cd000600007844 */ /* 0x0005e20000000100 */
[----:B------:R-:W-:Y:S01]  /*64e0*/  VIADD R5, R22, 0x24100 ;  /* 0x0002410016057836 */ /* 0x000fe20000000000 */
[----:B------:R-:W4:Y:S01]  /*64f0*/  MUFU.EX2 R30, R30 ;  /* 0x0000001e001e7308 */ /* 0x000f220000000800 */
[C---:B---3--:R-:W-:Y:S01]  /*6500*/  F2FP.BF16.F32.PACK_AB R8, R11.reuse, R8 ;  /* 0x000000080b08723e */ /* 0x048fe200000010ff */
[----:B------:R-:W-:Y:S02]  /*6510*/  FMUL.FTZ R34, R11, R34 ;  /* 0x000000220b227220 */ /* 0x000fe40000410000 */
[----:B------:R-:W-:-:S03]  /*6520*/  SHF.R.U32.HI R5, RZ, 0x4, R5 ;  /* 0x00000004ff057819 */ /* 0x000fc60000011605 */
[----:B------:R-:W-:Y:S01]  /*6530*/  F2FP.BF16.F32.PACK_AB R34, R34, R31 ;  /* 0x0000001f2222723e */ /* 0x000fe200000010ff */
[----:B------:R-:W3:Y:S01]  /*6540*/  MUFU.EX2 R35, R35 ;  /* 0x0000002300237308 */ /* 0x000ee20000000800 */
[----:B-1----:R-:W-:Y:S01]  /*6550*/  FMUL.FTZ R33, R12, R33 ;  /* 0x000000210c217220 */ /* 0x002fe20000410000 */
[----:B------:R-:W-:Y:S01]  /*6560*/  F2FP.BF16.F32.PACK_AB R12, R15, R12 ;  /* 0x0000000c0f0c723e */ /* 0x000fe200000010ff */
[----:B--2---:R-:W-:-:S03]  /*6570*/  VIADD R6, R24, 0x10 ;  /* 0x0000001018067836 */ /* 0x004fc60000000000 */
[----:B------:R-:W-:Y:S02]  /*6580*/  F2FP.BF16.F32.PACK_AB R20, R36, R33 ;  /* 0x000000212414723e */ /* 0x000fe400000010ff */
[----:B------:R-:W1:Y:S01]  /*6590*/  MUFU.EX2 R28, R28 ;  /* 0x0000001c001c7308 */ /* 0x000e620000000800 */
[C---:B----4-:R-:W-:Y:S01]  /*65a0*/  F2FP.BF16.F32.PACK_AB R9, R30.reuse, R23 ;  /* 0x000000171e09723e */ /* 0x050fe200000010ff */
[----:B------:R-:W-:Y:S01]  /*65b0*/  FMUL.FTZ R55, R30, R55 ;  /* 0x000000371e377220 */ /* 0x000fe20000410000 */
[----:B------:R-:W-:Y:S01]  /*65c0*/  LOP3.LUT R23, R5, 0x3fff, RZ, 0xc0, !PT ;  /* 0x00003fff05177812 */ /* 0x000fe200078ec0ff */
[----:B------:R-:W-:Y:S01]  /*65d0*/  VIADD R5, R24, 0x200 ;  /* 0x0000020018057836 */ /* 0x000fe20000000000 */
[----:B------:R-:W-:Y:S01]  /*65e0*/  F2FP.BF16.F32.PACK_AB R33, R38, R37 ;  /* 0x000000252621723e */ /* 0x000fe200000010ff */
[----:B------:R2:W-:Y:S01]  /*65f0*/  STSM.16.M88.2 [R0+0x2d500], R8 ;  /* 0x02d5000800007844 */ /* 0x0005e20000000100 */
[----:B------:R-:W-:Y:S01]  /*6600*/  R2UR UR56, R23 ;  /* 0x00000000173872ca */ /* 0x000fe200000e0000 */
[----:B------:R4:W5:Y:S01]  /*6610*/  MUFU.EX2 R39, R26 ;  /* 0x0000001a00277308 */ /* 0x0009620000000800 */
[----:B---3--:R-:W-:Y:S01]  /*6620*/  FMUL.FTZ R21, R35, R218 ;  /* 0x000000da23157220 */ /* 0x008fe20000410000 */
[----:B------:R-:W-:Y:S01]  /*6630*/  R2UR UR7, R5 ;  /* 0x00000000050772ca */ /* 0x000fe200000e0000 */
[----:B------:R-:W-:Y:S01]  /*6640*/  VIADD R5, R23, 0x80 ;  /* 0x0000008017057836 */ /* 0x000fe20000000000 */
[----:B------:R-:W-:Y:S01]  /*6650*/  R2UR UR50, R6 ;  /* 0x00000000063272ca */ /* 0x000fe200000e0000 */
[----:B------:R-:W-:-:S03]  /*6660*/  VIADD R6, R24, 0x110 ;  /* 0x0000011018067836 */ /* 0x000fc60000000000 */
[----:B------:R-:W3:Y:S01]  /*6670*/  MUFU.EX2 R40, R25 ;  /* 0x0000001900287308 */ /* 0x000ee20000000800 */
[C---:B-1----:R-:W-:Y:S01]  /*6680*/  F2FP.BF16.F32.PACK_AB R13, R28.reuse, R35 ;  /* 0x000000231c0d723e */ /* 0x042fe200000010ff */
[----:B------:R-:W-:Y:S01]  /*6690*/  FMUL.FTZ R30, R28, R219 ;  /* 0x000000db1c1e7220 */ /* 0x000fe20000410000 */
[----:B----4-:R-:W-:Y:S01]  /*66a0*/  F2FP.BF16.F32.PACK_AB R26, R45, R44 ;  /* 0x0000002c2d1a723e */ /* 0x010fe200000010ff */
[----:B------:R-:W-:Y:S01]  /*66b0*/  UMOV UR8, UR56 ;  /* 0x0000003800087c82 */ /* 0x000fe20008000000 */
[----:B------:R-:W-:Y:S01]  /*66c0*/  F2FP.BF16.F32.PACK_AB R35, R55, R54 ;  /* 0x000000363723723e */ /* 0x000fe200000010ff */
[----:B------:R-:W-:Y:S01]  /*66d0*/  STSM.16.M88.2 [R0+0x2dd00], R12 ;  /* 0x02dd000c00007844 */ /* 0x000fe20000000100 */
[----:B------:R-:W-:Y:S01]  /*66e0*/  F2FP.BF16.F32.PACK_AB R21, R30, R21 ;  /* 0x000000151e15723e */ /* 0x000fe200000010ff */
[----:B------:R-:W-:Y:S01]  /*66f0*/  UMOV UR16, UR56 ;  /* 0x0000003800107c82 */ /* 0x000fe20008000000 */
[----:B-----5:R-:W-:Y:S01]  /*6700*/  FMUL.FTZ R222, R39, R222 ;  /* 0x000000de27de7220 */ /* 0x020fe20000410000 */
[----:B------:R-:W-:Y:S01]  /*6710*/  R2UR UR48, R5 ;  /* 0x00000000053072ca */ /* 0x000fe200000e0000 */
[----:B------:R-:W-:Y:S01]  /*6720*/  VIADD R5, R24, 0x90 ;  /* 0x0000009018057836 */ /* 0x000fe20000000000 */
[----:B--2---:R-:W-:-:S02]  /*6730*/  MOV R8, UR58 ;  /* 0x0000003a00087c02 */ /* 0x004fc40008000f00 */
[----:B------:R-:W-:Y:S02]  /*6740*/  MOV R9, UR59 ;  /* 0x0000003b00097c02 */ /* 0x000fe40008000f00 */
[----:B------:R-:W-:Y:S01]  /*6750*/  R2UR UR4, R5 ;  /* 0x00000000050472ca */ /* 0x000fe200000e0000 */
[C---:B---3--:R-:W-:Y:S01]  /*6760*/  FMUL.FTZ R223, R40.reuse, R223 ;  /* 0x000000df28df7220 */ /* 0x048fe20000410000 */
        /* <DEDUP_REMOVED lines=8> */
[----:B--2---:R-:W2:Y:S01]  /*67f0*/  FENCE.VIEW.ASYNC.S ;  /* 0x00000000000073c6 */ /* 0x004ea20000000000 */
[----:B------:R-:W-:Y:S01]  /*6800*/  UMOV UR44, UR48 ;  /* 0x00000030002c7c82 */ /* 0x000fe20008000000 */
[----:B------:R-:W-:Y:S01]  /*6810*/  R2UR UR46, R5 ;  /* 0x00000000052e72ca */ /* 0x000fe200000e0000 */
[----:B------:R-:W-:-:S02]  /*6820*/  VIADD R5, R23, 0x100 ;  /* 0x0000010017057836 */ /* 0x000fc40000000000 */
[----:B-1----:R-:W-:-:S03]  /*6830*/  VIADD R14, R23, 0x180 ;  /* 0x00000180170e7836 */ /* 0x002fc60000000000 */
        /* <DEDUP_REMOVED lines=8> */
[----:B--2---:R-:W-:Y:S03]  /*68c0*/  BAR.SYNC.DEFER_BLOCKING 0x9, 0x100 ;  /* 0x0244000000007b1d */ /* 0x004fe60000010000 */
        /* <DEDUP_REMOVED lines=90> */
[----:B--2---:R-:W-:Y:S01]  /*6e70*/  MOV R220, UR58 ;  /* 0x0000003a00dc7c02 */ /* 0x004fe20008000f00 */
        /* <DEDUP_REMOVED lines=330> */
.L_x_1703:
        /* <DEDUP_REMOVED lines=113> */
.L_x_1704:
        /* <DEDUP_REMOVED lines=94> */
.L_x_1684:
        /* <DEDUP_REMOVED lines=103> */
.L_x_1708:
[----:B------:R-:W-:Y:S01]  /*9680*/  @P0 ELECT P1, URZ, PT ;  /* 0x00000000003f082f */ /* 0x000fe20003820000 */
[----:B------:R1:W-:-:S12]  /*9690*/  UBLKRED.G.S.ADD.F32.RN [UR6], [UR4], UR5, desc[UR8] ;  /* 0x00000806040073bb */ /* 0x0003d800080a1405 */
[----:B------:R-:W-:Y:S02]  /*96a0*/  @P1 PLOP3.LUT P0, PT, P1, PT, PT, 0x8, 0x0 ;  /* 0x000000000000181c */ /* 0x000fe40000f0e170 */
[----:B------:R-:W-:-:S11]  /*96b0*/  PLOP3.LUT P1, PT, PT, PT, PT, 0x8, 0x0 ;  /* 0x000000000000781c */ /* 0x000fd60003f2e170 */
[----:B-1----:R-:W-:Y:S05]  /*96c0*/  @P0 BRA.U.ANY `(.L_x_1708) ;  /* 0xfffffffd00ec0947 */ /* 0x002fea000393ffff */
[----:B------:R0:W-:Y:S01]  /*96d0*/  UTMACMDFLUSH ;  /* 0x00000000000079b7 */ /* 0x0001e20000000000 */
[----:B------:R-:W-:-:S04]  /*96e0*/  DEPBAR.LE SB0, 0x0 ;  /* 0x000080000000791a */ /* 0x000fc80000000000 */
.L_x_1707:
[----:B------:R-:W-:Y:S05]  /*96f0*/  BSYNC B1 ;  /* 0x0000000000017941 */ /* 0x000fea0003800000 */
.L_x_1706:
        /* <DEDUP_REMOVED lines=32> */
.L_x_1709:
        /* <DEDUP_REMOVED lines=8> */
.L_x_1674:
        /* <DEDUP_REMOVED lines=21> */
.L_x_1710:
        /* <DEDUP_REMOVED lines=15> */
.L_x_1712:
[----:B------:R-:W-:-:S05]  /*9bc0*/  ULDC UR5, c[0x0][0x8c4] ;  /* 0x0002310000057ab9 */ /* 0x000fca0000000800 */
.L_x_1711:
        /* <DEDUP_REMOVED lines=62> */
.L_x_1714:
        /* <DEDUP_REMOVED lines=14> */
.L_x_1715:
        /* <DEDUP_REMOVED lines=9> */
.L_x_1716:
        /* <DEDUP_REMOVED lines=22> */
.L_x_1717:
        /* <DEDUP_REMOVED lines=32> */
.L_x_1733:
        /* <DEDUP_REMOVED lines=8> */
.L_x_1719:
        /* <DEDUP_REMOVED lines=153> */
.L_x_1725:
[----:B------:R-:W-:-:S04]  /*ae90*/  SHF.L.U32 R5, R13, 0x1f, RZ ;  /* 0x0000001f0d057819 */ /* 0x000fc800000006ff */
[----:B------:R-:W1:Y:S02]  /*aea0*/  SYNCS.PHASECHK.TRANS64.TRYWAIT P1, [R6+URZ+0x31838], R5 ;  /* 0x03183805060075a7 */ /* 0x000e64000802017f */
[----:B-1----:R-:W-:Y:S05]  /*aeb0*/  @!P1 BRA `(.L_x_1721) ;  /* 0x0000000c00d89947 */ /* 0x002fea0003800000 */
.L_x_1734:
[----:B------:R-:W-:Y:S05]  /*aec0*/  @P0 BRA `(.L_x_1722) ;  /* 0x0000000000140947 */ /* 0x000fea0003800000 */
[----:B------:R-:W-:Y:S01]  /*aed0*/  ISETP.NE.AND P1, PT, R16, RZ, PT ;  /* 0x000000ff1000720c */ /* 0x000fe20003f25270 */
[----:B-1----:R-:W-:-:S04]  /*aee0*/  IMAD.MOV.U32 R5, RZ, RZ, 0x8100 ;  /* 0x00008100ff057424 */ /* 0x002fc800078e00ff */
[----:B------:R2:W-:Y:S08]  /*aef0*/  SYNCS.ARRIVE.TRANS64 RZ, [R6+URZ+0x31830], R5 ;  /* 0x0318300506ff79a7 */ /* 0x0005f0000800003f */
[----:B------:R-:W-:Y:S05]  /*af00*/  @!P1 BRA `(.L_x_1722) ;  /* 0x0000000000049947 */ /* 0x000fea0003800000 */
[----:B------:R-:W-:Y:S01]  /*af10*/  BPT.TRAP 0x1 ;  /* 0x000000040000795c */ /* 0x000fe20000300000 */
.L_x_1722:
        /* <DEDUP_REMOVED lines=47> */
.L_x_1736:
[----:B------:R-:W-:Y:S01]  /*b210*/  LOP3.LUT R13, R13, 0x1, RZ, 0x3c, !PT ;  /* 0x000000010d0d7812 */ /* 0x000fe200078e3cff */
[----:B------:R-:W-:Y:S06]  /*b220*/  @P2 BRA `(.L_x_1724) ;  /* 0x0000000000142947 */ /* 0x000fec0003800000 */
[----:B------:R-:W-:Y:S01]  /*b230*/  ISETP.NE.AND P1, PT, R16, RZ, PT ;  /* 0x000000ff1000720c */ /* 0x000fe20003f25270 */
[----:B-1----:R-:W-:-:S04]  /*b240*/  IMAD.MOV.U32 R2, RZ, RZ, 0x8100 ;  /* 0x00008100ff027424 */ /* 0x002fc800078e00ff */
[----:B------:R2:W-:Y:S08]  /*b250*/  SYNCS.ARRIVE.TRANS64 RZ, [R20+URZ+0x31810], R2 ;  /* 0x0318100214ff79a7 */ /* 0x0005f0000800003f */
[----:B------:R-:W-:Y:S05]  /*b260*/  @!P1 BRA `(.L_x_1724) ;  /* 0x0000000000049947 */ /* 0x000fea0003800000 */
[----:B------:R-:W-:Y:S01]  /*b270*/  BPT.TRAP 0x1 ;  /* 0x000000040000795c */ /* 0x000fe20000300000 */
.L_x_1724:
        /* <DEDUP_REMOVED lines=53> */
.L_x_1720:
        /* <DEDUP_REMOVED lines=17> */
.L_x_1737:
[----:B------:R-:W-:Y:S01]  /*b6e0*/  IMAD.IADD R8, R9, 0x1, R3 ;  /* 0x0000000109087824 */ /* 0x000fe200078e0203 */
[----:B------:R-:W-:Y:S06]  /*b6f0*/  @P0 BRA `(.L_x_1727) ;  /* 0x0000000000140947 */ /* 0x000fec0003800000 */
[----:B------:R-:W-:Y:S01]  /*b700*/  LOP3.LUT P0, RZ, R18, 0x1f, RZ, 0xc0, !PT ;  /* 0x0000001f12ff7812 */ /* 0x000fe2000780c0ff */
[----:B------:R-:W-:-:S04]  /*b710*/  IMAD.MOV.U32 R9, RZ, RZ, 0x8100 ;  /* 0x00008100ff097424 */ /* 0x000fc800078e00ff */
[----:B------:R2:W-:Y:S08]  /*b720*/  SYNCS.ARRIVE.TRANS64 RZ, [R6+URZ+0x31830], R9 ;  /* 0x0318300906ff79a7 */ /* 0x0005f0000800003f */
[----:B------:R-:W-:Y:S05]  /*b730*/  @!P0 BRA `(.L_x_1727) ;  /* 0x0000000000048947 */ /* 0x000fea0003800000 */
[----:B------:R-:W-:Y:S01]  /*b740*/  BPT.TRAP 0x1 ;  /* 0x000000040000795c */ /* 0x000fe20000300000 */
.L_x_1727:
        /* <DEDUP_REMOVED lines=53> */
.L_x_1713:
[----:B------:R-:W-:Y:S05]  /*baa0*/  WARPSYNC.ALL ;  /* 0x0000000000007948 */ /* 0x000fea0003800000 */
[----:B------:R-:W-:-:S13]  /*bab0*/  ELECT P0, URZ, PT ;  /* 0x00000000003f782f */ /* 0x000fda0003800000 */
[----:B------:R-:W-:Y:S05]  /*bac0*/  @!P0 BRA `(.L_x_1679) ;  /* 0x00000000007c8947 */ /* 0x000fea0003800000 */
[----:B------:R-:W4:Y:S02]  /*bad0*/  LDL R0, [R1+0x4] ;  /* 0x0000040001007983 */ /* 0x000f240000100800 */
[----:B----4-:R-:W-:-:S13]  /*bae0*/  R2UR UR4, R0 ;  /* 0x00000000000472ca */ /* 0x010fda00000e0000 */
[----:B------:R-:W-:-:S06]  /*baf0*/  ULOP3.LUT UR4, UR4, 0x2, URZ, 0xfc, !UPT ;  /* 0x0000000204047892 */ /* 0x000fcc000f8efc3f */
[----:B------:R-:W-:-:S05]  /*bb00*/  IMAD.U32 R0, RZ, RZ, UR4 ;  /* 0x00000004ff007e24 */ /* 0x000fca000f8e00ff */
[----:B------:R-:W-:-:S13]  /*bb10*/  ISETP.NE.AND P1, PT, R0, 0x3, PT ;  /* 0x000000030000780c */ /* 0x000fda0003f25270 */
[----:B------:R-:W-:Y:S05]  /*bb20*/  @!P1 BRA `(.L_x_1728) ;  /* 0x0000000000049947 */ /* 0x000fea0003800000 */
[----:B---3--:R-:W-:Y:S01]  /*bb30*/  BPT.TRAP 0x1 ;  /* 0x000000040000795c */ /* 0x008fe20000300000 */
.L_x_1728:
        /* <DEDUP_REMOVED lines=8> */
.L_x_1738:
        /* <DEDUP_REMOVED lines=9> */
.L_x_1739:
[----:B------:R-:W-:Y:S05]  /*bc50*/  @!P1 BRA `(.L_x_1731) ;  /* 0x0000000000049947 */ /* 0x000fea0003800000 */
[----:B---3--:R-:W-:Y:S01]  /*bc60*/  BPT.TRAP 0x1 ;  /* 0x000000040000795c */ /* 0x008fe20000300000 */
.L_x_1731:
[----:B------:R-:W-:-:S07]  /*bc70*/  SHF.L.U32 R13, R13, 0x1f, RZ ;  /* 0x0000001f0d0d7819 */ /* 0x000fce00000006ff */
.L_x_1732:
[----:B------:R1:W1:Y:S02]  /*bc80*/  SYNCS.PHASECHK.TRANS64.TRYWAIT P0, [R2+URZ+0x31838], R13 ;  /* 0x0318380d020075a7 */ /* 0x000264000800017f */
[----:B-1----:R-:W-:Y:S05]  /*bc90*/  @!P0 NANOSLEEP.SYNCS 0x989680 ;  /* 0x009896800000895d */ /* 0x002fea0003900000 */
[----:B------:R-:W1:Y:S02]  /*bca0*/  @!P0 SYNCS.PHASECHK.TRANS64 P0, [R2+URZ+0x31838], R13 ;  /* 0x0318380d020085a7 */ /* 0x000e64000800007f */
[----:B-1----:R-:W-:Y:S05]  /*bcb0*/  @!P0 BRA `(.L_x_1732) ;  /* 0xfffffffc00f08947 */ /* 0x002fea000383ffff */
.L_x_1679:
[----:B---3--:R-:W-:Y:S05]  /*bcc0*/  BSYNC B0 ;  /* 0x0000000000007941 */ /* 0x008fea0003800000 */
.L_x_1673:
[----:B------:R-:W-:Y:S05]  /*bcd0*/  EXIT ;  /* 0x000000000000794d */ /* 0x000fea0003800000 */
.L_x_1686:
[----:B-1----:R1:W2:Y:S02]  /*bce0*/  SYNCS.PHASECHK.TRANS64.TRYWAIT P0, [R17+URZ+0x31800], R12 ;  /* 0x0318000c110075a7 */ /* 0x0022a4000800017f */
[----:B--2---:R-:W-:Y:S05]  /*bcf0*/  @!P0 NANOSLEEP.SYNCS 0x989680 ;  /* 0x009896800000895d */ /* 0x004fea0003900000 */
[----:B------:R-:W2:Y:S02]  /*bd00*/  @!P0 SYNCS.PHASECHK.TRANS64 P0, [R17+URZ+0x31800], R12 ;  /* 0x0318000c110085a7 */ /* 0x000ea4000800007f */
[----:B--2---:R-:W-:Y:S05]  /*bd10*/  @!P0 BRA `(.L_x_1686) ;  /* 0xfffffffc00f08947 */ /* 0x004fea000383ffff */
[----:B------:R-:W-:Y:S05]  /*bd20*/  BRA `(.L_x_1685) ;  /* 0xffffff54004c7947 */ /* 0x000fea000383ffff */
.L_x_1690:
[----:B--2---:R2:W3:Y:S02]  /*bd30*/  SYNCS.PHASECHK.TRANS64.TRYWAIT P0, [R16+URZ+0x31810], R9 ;  /* 0x03181009100075a7 */ /* 0x0044e4000800017f */
[----:B---3--:R-:W-:Y:S05]  /*bd40*/  @!P0 NANOSLEEP.SYNCS 0x989680 ;  /* 0x009896800000895d */ /* 0x008fea0003900000 */
[----:B------:R-:W3:Y:S02]  /*bd50*/  @!P0 SYNCS.PHASECHK.TRANS64 P0, [R16+URZ+0x31810], R9 ;  /* 0x03181009100085a7 */ /* 0x000ee4000800007f */
[----:B---3--:R-:W-:Y:S05]  /*bd60*/  @!P0 BRA `(.L_x_1690) ;  /* 0xfffffffc00f08947 */ /* 0x008fea000383ffff */
[----:B------:R-:W-:Y:S05]  /*bd70*/  BRA `(.L_x_1689) ;  /* 0xffffff5c00e07947 */ /* 0x000fea000383ffff */
.L_x_1694:
[----:B----4-:R4:W1:Y:S02]  /*bd80*/  SYNCS.PHASECHK.TRANS64.TRYWAIT P0, [R17+URZ+0x31830], R8 ;  /* 0x03183008110075a7 */ /* 0x010864000800017f */
[----:B-1----:R-:W-:Y:S05]  /*bd90*/  @!P0 NANOSLEEP.SYNCS 0x989680 ;  /* 0x009896800000895d */ /* 0x002fea0003900000 */
[----:B------:R-:W1:Y:S02]  /*bda0*/  @!P0 SYNCS.PHASECHK.TRANS64 P0, [R17+URZ+0x31830], R8 ;  /* 0x03183008110085a7 */ /* 0x000e64000800007f */
[----:B-1----:R-:W-:Y:S05]  /*bdb0*/  @!P0 BRA `(.L_x_1694) ;  /* 0xfffffffc00f08947 */ /* 0x002fea000383ffff */
[----:B------:R-:W-:Y:S05]  /*bdc0*/  BRA `(.L_x_1693) ;  /* 0xffffff7800ec7947 */ /* 0x000fea000383ffff */
.L_x_1718:
[----:B-1----:R1:W2:Y:S02]  /*bdd0*/  SYNCS.PHASECHK.TRANS64.TRYWAIT P1, [R6+URZ+0x31820], R3 ;  /* 0x03182003060075a7 */ /* 0x0022a4000802017f */
[----:B--2---:R-:W-:Y:S05]  /*bde0*/  @!P1 NANOSLEEP.SYNCS 0x989680 ;  /* 0x009896800000995d */ /* 0x004fea0003900000 */
[----:B------:R-:W2:Y:S02]  /*bdf0*/  @!P1 SYNCS.PHASECHK.TRANS64 P1, [R6+URZ+0x31820], R3 ;  /* 0x03182003060095a7 */ /* 0x000ea4000802007f */
[----:B--2---:R-:W-:Y:S05]  /*be00*/  @!P1 BRA `(.L_x_1718) ;  /* 0xfffffffc00f09947 */ /* 0x004fea000383ffff */
[----:B------:R-:W-:Y:S05]  /*be10*/  BRA `(.L_x_1733) ;  /* 0xffffffe400987947 */ /* 0x000fea000383ffff */
.L_x_1721:
[----:B-1----:R1:W2:Y:S02]  /*be20*/  SYNCS.PHASECHK.TRANS64.TRYWAIT P1, [R6+URZ+0x31838], R5 ;  /* 0x03183805060075a7 */ /* 0x0022a4000802017f */
[----:B--2---:R-:W-:Y:S05]  /*be30*/  @!P1 NANOSLEEP.SYNCS 0x989680 ;  /* 0x009896800000995d */ /* 0x004fea0003900000 */
[----:B------:R-:W2:Y:S02]  /*be40*/  @!P1 SYNCS.PHASECHK.TRANS64 P1, [R6+URZ+0x31838], R5 ;  /* 0x03183805060095a7 */ /* 0x000ea4000802007f */
[----:B--2---:R-:W-:Y:S05]  /*be50*/  @!P1 BRA `(.L_x_1721) ;  /* 0xfffffffc00f09947 */ /* 0x004fea000383ffff */
[----:B------:R-:W-:Y:S05]  /*be60*/  BRA `(.L_x_1734) ;  /* 0xfffffff000147947 */ /* 0x000fea000383ffff */
.L_x_1723:
[----:B------:R-:W-:-:S07]  /*be70*/  SHF.L.U32 R2, R4, 0x1f, RZ ;  /* 0x0000001f04027819 */ /* 0x000fce00000006ff */
.L_x_1735:
[----:B-1----:R1:W2:Y:S02]  /*be80*/  SYNCS.PHASECHK.TRANS64.TRYWAIT P1, [R20+URZ+0x31820], R2 ;  /* 0x03182002140075a7 */ /* 0x0022a4000802017f */
[----:B--2---:R-:W-:Y:S05]  /*be90*/  @!P1 NANOSLEEP.SYNCS 0x989680 ;  /* 0x009896800000995d */ /* 0x004fea0003900000 */
[----:B------:R-:W2:Y:S02]  /*bea0*/  @!P1 SYNCS.PHASECHK.TRANS64 P1, [R20+URZ+0x31820], R2 ;  /* 0x03182002140095a7 */ /* 0x000ea4000802007f */
[----:B--2---:R-:W-:Y:S05]  /*beb0*/  @!P1 BRA `(.L_x_1735) ;  /* 0xfffffffc00f09947 */ /* 0x004fea000383ffff */
[----:B------:R-:W-:Y:S05]  /*bec0*/  BRA `(.L_x_1736) ;  /* 0xfffffff000d07947 */ /* 0x000fea000383ffff */
.L_x_1726:
[----:B-1----:R1:W2:Y:S02]  /*bed0*/  SYNCS.PHASECHK.TRANS64.TRYWAIT P1, [R6+URZ+0x31838], R16 ;  /* 0x03183810060075a7 */ /* 0x0022a4000802017f */
[----:B--2---:R-:W-:Y:S05]  /*bee0*/  @!P1 NANOSLEEP.SYNCS 0x989680 ;  /* 0x009896800000995d */ /* 0x004fea0003900000 */
[----:B------:R-:W2:Y:S02]  /*bef0*/  @!P1 SYNCS.PHASECHK.TRANS64 P1, [R6+URZ+0x31838], R16 ;  /* 0x03183810060095a7 */ /* 0x000ea4000802007f */
[----:B--2---:R-:W-:Y:S05]  /*bf00*/  @!P1 BRA `(.L_x_1726) ;  /* 0xfffffffc00f09947 */ /* 0x004fea000383ffff */
[----:B------:R-:W-:Y:S05]  /*bf10*/  BRA `(.L_x_1737) ;  /* 0xfffffff400f07947 */ /* 0x000fea000383ffff */
.L_x_1729:
[----:B----4-:R4:W1:Y:S02]  /*bf20*/  SYNCS.PHASECHK.TRANS64.TRYWAIT P0, [R5+URZ], R0 ;  /* 0x00000000050075a7 */ /* 0x010864000800017f */
[----:B-1----:R-:W-:Y:S05]  /*bf30*/  @!P0 NANOSLEEP.SYNCS 0x989680 ;  /* 0x009896800000895d */ /* 0x002fea0003900000 */
[----:B------:R-:W1:Y:S02]  /*bf40*/  @!P0 SYNCS.PHASECHK.TRANS64 P0, [R5+URZ], R0 ;  /* 0x00000000050085a7 */ /* 0x000e64000800007f */
[----:B-1----:R-:W-:Y:S05]  /*bf50*/  @!P0 BRA `(.L_x_1729) ;  /* 0xfffffffc00f08947 */ /* 0x002fea000383ffff */
[----:B------:R-:W-:Y:S05]  /*bf60*/  BRA `(.L_x_1738) ;  /* 0xfffffffc00147947 */ /* 0x000fea000383ffff */
.L_x_1730:
[----:B----4-:R4:W1:Y:S02]  /*bf70*/  SYNCS.PHASECHK.TRANS64.TRYWAIT P0, [R3+URZ], R0 ;  /* 0x00000000030075a7 */ /* 0x010864000800017f */
[----:B-1----:R-:W-:Y:S05]  /*bf80*/  @!P0 NANOSLEEP.SYNCS 0x989680 ;  /* 0x009896800000895d */ /* 0x002fea0003900000 */
[----:B------:R-:W1:Y:S02]  /*bf90*/  @!P0 SYNCS.PHASECHK.TRANS64 P0, [R3+URZ], R0 ;  /* 0x00000000030085a7 */ /* 0x000e64000800007f */
[----:B-1----:R-:W-:Y:S05]  /*bfa0*/  @!P0 BRA `(.L_x_1730) ;  /* 0xfffffffc00f08947 */ /* 0x002fea000383ffff */
[----:B------:R-:W-:Y:S05]  /*bfb0*/  BRA `(.L_x_1739) ;  /* 0xfffffffc00247947 */ /* 0x000fea000383ffff */
.L_x_1740:
        /* <DEDUP_REMOVED lines=12> */
.L_x_2216:


//--------------------- .text._ZN7cutlass13device_kernelIN5flash11enable_sm90INS1_16FlashAttnBwdSm90INS1_25CollectiveMainloopBwdSm90ILi2ELi1ELi1EN4cute5tupleIJNS5_1CILi1EEES8_S8_EEENS6_IJNS7_ILi64EEENS7_ILi80EEENS7_ILi256EEEEEENS_10bfloat16_tEfNS_4arch4Sm90ELb1ELb0ELb0ELb0ELb0ELb0ELb1ELb1ELi2ELi1ELi1ELi1ELb0EEENS1_21CollectiveEpilogueBwdISD_SE_SG_Li256ELb0ELb1ELi2EEENS1_25SingleTileBwdLPTSchedulerILb0ELi80ELb0EEEEEEEEEvNT_6ParamsE --------------------------
	.section	.text._ZN7cutlass13device_kernelIN5flash11enable_sm90INS1_16FlashAttnBwdSm90INS1_25CollectiveMainloopBwdSm90ILi2ELi1ELi1EN4cute5tupleIJNS5_1CILi1EEES8_S8_EEENS6_IJNS7_ILi64EEENS7_ILi80EEENS7_ILi256EEEEEENS_10bfloat16_tEfNS_4arch4Sm90ELb1ELb0ELb0ELb0ELb0ELb0ELb1ELb1ELi2ELi1ELi1ELi1ELb0EEENS1_21CollectiveEpilogueBwdISD_SE_SG_Li256ELb0ELb1ELi2EEENS1_25SingleTileBwdLPTSchedulerILb0ELi80ELb0EEEEEEEEEvNT_6ParamsE,"ax",@progbits
	.align	128
.text._ZN7cutlass13device_kernelIN5flash11enable_sm90INS1_16FlashAttnBwdSm90INS1_25CollectiveMainloopBwdSm90ILi2ELi1ELi1EN4cute5tupleIJNS5_1CILi1EEES8_S8_EEENS6_IJNS7_ILi64EEENS7_ILi80EEENS7_ILi256EEEEEENS_10bfloat16_tEfNS_4arch4Sm90ELb1ELb0ELb0ELb0ELb0ELb0ELb1ELb1ELi2ELi1ELi1ELi1ELb0EEENS1_21CollectiveEpilogueBwdISD_SE_SG_Li256ELb0ELb1ELi2EEENS1_25SingleTileBwdLPTSchedulerILb0ELi80ELb0EEEEEEEEEvNT_6ParamsE:
        .type           _ZN7cutlass13device_kernelIN5flash11enable_sm90INS1_16FlashAttnBwdSm90INS1_25CollectiveMainloopBwdSm90ILi2ELi1ELi1EN4cute5tupleIJNS5_1CILi1EEES8_S8_EEENS6_IJNS7_ILi64EEENS7_ILi80EEENS7_ILi256EEEEEENS_10bfloat16_tEfNS_4arch4Sm90ELb1ELb0ELb0ELb0ELb0ELb0ELb1ELb1ELi2ELi1ELi1ELi1ELb0EEENS1_21CollectiveEpilogueBwdISD_SE_SG_Li256ELb0ELb1ELi2EEENS1_25SingleTileBwdLPTSchedulerILb0ELi80ELb0EEEEEEEEEvNT_6ParamsE,@function
        .size           _ZN7cutlass13device_kernelIN5flash11enable_sm90INS1_16FlashAttnBwdSm90INS1_25CollectiveMainloopBwdSm90ILi2ELi1ELi1EN4cute5tupleIJNS5_1CILi1EEES8_S8_EEENS6_IJNS7_ILi64EEENS7_ILi80EEENS7_ILi256EEEEEENS_10bfloat16_tEfNS_4arch4Sm90ELb1ELb0ELb0ELb0ELb0ELb0ELb1ELb1ELi2ELi1ELi1ELi1ELb0EEENS1_21CollectiveEpilogueBwdISD_SE_SG_Li256ELb0ELb1ELi2EEENS1_25SingleTileBwdLPTSchedulerILb0ELi80ELb0EEEEEEEEEvNT_6ParamsE,(.L_x_2217 - _ZN7cutlass13device_kernelIN5flash11enable_sm90INS1_16FlashAttnBwdSm90INS1_25CollectiveMainloopBwdSm90ILi2ELi1ELi1EN4cute5tupleIJNS5_1CILi1EEES8_S8_EEENS6_IJNS7_ILi64EEENS7_ILi80EEENS7_ILi256EEEEEENS_10bfloat16_tEfNS_4arch4Sm90ELb1ELb0ELb0ELb0ELb0ELb0ELb1ELb1ELi2ELi1ELi1ELi1ELb0EEENS1_21CollectiveEpilogueBwdISD_SE_SG_Li256ELb0ELb1ELi2EEENS1_25SingleTileBwdLPTSchedulerILb0ELi80ELb0EEEEEEEEEvNT_6ParamsE)
        .other          _ZN7cutlass13device_kernelIN5flash11enable_sm90INS1_16FlashAttnBwdSm90INS1_25CollectiveMainloopBwdSm90ILi2ELi1ELi1EN4cute5tupleIJNS5_1CILi1EEES8_S8_EEENS6_IJNS7_ILi64EEENS7_ILi80EEENS7_ILi256EEEEEENS_10bfloat16_tEfNS_4arch4Sm90ELb1ELb0ELb0ELb0ELb0ELb0ELb1ELb1ELi2ELi1ELi1ELi1ELb0EEENS1_21CollectiveEpilogueBwdISD_SE_SG_Li256ELb0ELb1ELi2EEENS1_25SingleTileBwdLPTSchedulerILb0ELi80ELb0EEEEEEEEEvNT_6ParamsE,@"STO_CUDA_ENTRY STV_DEFAULT"
_ZN7cutlass13device_kernelIN5flash11enable_sm90INS1_16FlashAttnBwdSm90INS1_25CollectiveMainloopBwdSm90ILi2ELi1ELi1EN4cute5tupleIJNS5_1CILi1EEES8_S8_EEENS6_IJNS7_ILi64EEENS7_ILi80EEENS7_ILi256EEEEEENS_10bfloat16_tEfNS_4arch4Sm90ELb1ELb0ELb0ELb0ELb0ELb0ELb1ELb1ELi2ELi1ELi1ELi1ELb0EEENS1_21CollectiveEpilogueBwdISD_SE_SG_Li256ELb0ELb1ELi2EEENS1_25SingleTileBwdLPTSchedulerILb0ELi80ELb0EEEEEEEEEvNT_6ParamsE:
        /* <DEDUP_REMOVED lines=29> */
.L_x_1742:
[----:B------:R-:W-:Y:S05]  /*01d0*/  BSYNC B0 ;  /* 0x0000000000007941 */ /* 0x000fea0003800000 */
.L_x_1741:
        /* <DEDUP_REMOVED lines=34> */
.L_x_1743:
        /* <DEDUP_REMOVED lines=20> */
.L_x_1744:
[----:B-1----:R-:W-:Y:S01]  /*0540*/  ISETP.NE.AND P0, PT, R0, RZ, PT ;  /* 0x000000ff0000720c */ /* 0x002fe20003f05270 */
[----:B------:R-:W-:Y:S01]  /*0550*/  IMAD.MOV.U32 R0, RZ, RZ, 0x1 ;  /* 0x00000001ff007424 */ /* 0x000fe200078e00ff */
[----:B------:R-:W-:Y:S01]  /*0560*/  NOP ;  /* 0x0000000000007918 */ /* 0x000fe20000000000 */
[----:B------:R-:W-:-:S03]  /*0570*/  LOP3.LUT R21, R4, 0x7f, RZ, 0xc0, !PT ;  /* 0x0000007f04157812 */ /* 0x000fc600078ec0ff */
[----:B------:R-:W-:Y:S01]  /*0580*/  SEL R0, R0, 0x2, !P0 ;  /* 0x0000000200007807 */ /* 0x000fe20004000000 */
[----:B--23--:R-:W-:Y:S06]  /*0590*/  BAR.SYNC.DEFER_BLOCKING 0x0 ;  /* 0x0000000000007b1d */ /* 0x00cfec0000010000 */
[----:B------:R-:W-:Y:S05]  /*05a0*/  @!P0 BRA `(.L_x_1745) ;  /* 0x000000c800cc8947 */ /* 0x000fea0003800000 */
.L_x_1746:
        /* <DEDUP_REMOVED lines=25> */
.L_x_1747:
[----:B------:R-:W-:Y:S01]  /*0740*/  ULDC UR7, c[0x0][0xb44] ;  /* 0x0002d10000077ab9 */ /* 0x000fe20000000800 */
[----:B------:R-:W-:Y:S01]  /*0750*/  UMOV UR45, UR10 ;  /* 0x0000000a002d7c82 */ /* 0x000fe20008000000 */
[----:B------:R-:W-:-:S11]  /*0760*/  UISETP.NE.AND UP0, UPT, UR7, 0x1, UPT ;  /* 0x000000010700788c */ /* 0x000fd6000bf05270 */
[----:B------:R-:W-:Y:S02]  /*0770*/  @UP0 ULDC.64 UR8, c[0x0][0xb48] ;  /* 0x0002d20000080ab9 */ /* 0x000fe40000000a00 */
[----:B------:R-:W-:-:S04]  /*0780*/  UIMAD.WIDE.U32 UR4, UR10, UR8, URZ ;  /* 0x000000080a0472a5 */ /* 0x000fc8000f8e003f */
[----:B------:R-:W-:-:S04]  /*0790*/  @UP0 USHF.R.U32.HI UR45, URZ, UR9, UR5 ;  /* 0x000000093f2d0299 */ /* 0x000fc80008011605 */
[----:B------:R-:W-:-:S12]  /*07a0*/  UIMAD UR4, UR45, UR7, URZ ;  /* 0x000000072d0472a4 */ /* 0x000fd8000f8e023f */
.L_x_1748:
        /* <DEDUP_REMOVED lines=135> */
.L_x_1750:
[----:B------:R-:W2:Y:S01]  /*1020*/  LDC.64 R234, c[0x0][0x2e0] ;  /* 0x0000b800ffea7b82 */ /* 0x000ea20000000a00 */
[----:B------:R-:W-:Y:S01]  /*1030*/  LOP3.LUT R13, R2, 0x1ffffffe, RZ, 0xc0, !PT ;  /* 0x1ffffffe020d7812 */ /* 0x000fe200078ec0ff */
[C---:B------:R-:W-:Y:S01]  /*1040*/  IMAD R14, R6.reuse, 0x40, R11 ;  /* 0x00000040060e7824 */ /* 0x040fe200078e020b */
[--C-:B------:R-:W-:Y:S01]  /*1050*/  SHF.R.S32.HI R8, RZ, 0x1f, R9.reuse ;  /* 0x0000001fff087819 */ /* 0x100fe20000011409 */
[C---:B-1----:R-:W-:Y:S01]  /*1060*/  IMAD R10, R6.reuse, 0x800, R9 ;  /* 0x00000800060a7824 */ /* 0x042fe200078e0209 */
[----:B----4-:R-:W-:Y:S01]  /*1070*/  LEA.HI R2, R7, R7, RZ, 0x1 ;  /* 0x0000000707027211 */ /* 0x010fe200078f08ff */
[----:B------:R-:W-:Y:S01]  /*1080*/  IMAD.IADD R15, R6, 0x1, -R13 ;  /* 0x00000001060f7824 */ /* 0x000fe200078e0a0d */
[----:B------:R-:W-:Y:S01]  /*1090*/  LEA.HI R6, R8, R9, RZ, 0x2 ;  /* 0x0000000908067211 */ /* 0x000fe200078f10ff */
[----:B------:R-:W-:Y:S01]  /*10a0*/  USHF.R.S32.HI UR4, URZ, 0x1f, UR43 ;  /* 0x0000001f3f047899 */ /* 0x000fe2000801142b */
[----:B------:R-:W-:Y:S01]  /*10b0*/  LEA.HI R3, R3, R12, RZ, 0x2 ;  /* 0x0000000c03037211 */ /* 0x000fe200078f10ff */
[----:B------:R-:W-:Y:S01]  /*10c0*/  IMAD.MOV.U32 R232, RZ, RZ, RZ ;  /* 0x000000ffffe87224 */ /* 0x000fe200078e00ff */
[----:B------:R-:W-:Y:S01]  /*10d0*/  LOP3.LUT R4, R2, 0xfffffffe, RZ, 0xc0, !PT ;  /* 0xfffffffe02047812 */ /* 0x000fe200078ec0ff */
[----:B------:R-:W-:Y:S01]  /*10e0*/  IMAD.SHL.U32 R2, R10, 0x4, RZ ;  /* 0x000000040a027824 */ /* 0x000fe200078e00ff */
[--C-:B------:R-:W-:Y:S01]  /*10f0*/  SHF.R.S32.HI R10, RZ, 0x2, R6.reuse ;  /* 0x00000002ff0a7819 */ /* 0x100fe20000011406 */
[----:B------:R-:W-:Y:S01]  /*1100*/  IMAD.MOV.U32 R230, RZ, RZ, RZ ;  /* 0x000000ffffe67224 */ /* 0x000fe200078e00ff */
[----:B------:R-:W-:Y:S01]  /*1110*/  SHF.R.S32.HI R11, RZ, 0x1f, R6 ;  /* 0x0000001fff0b7819 */ /* 0x000fe20000011406 */
[----:B------:R-:W-:Y:S01]  /*1120*/  IMAD.IADD R4, R7, 0x1, -R4 ;  /* 0x0000000107047824 */ /* 0x000fe200078e0a04 */
[----:B------:R-:W-:-:S02]  /*1130*/  LOP3.LUT R13, R3, 0xfffffc, RZ, 0xc0, !PT ;  /* 0x00fffffc030d7812 */ /* 0x000fc400078ec0ff */
[----:B------:R-:W-:Y:S02]  /*1140*/  CS2R R134, SRZ ;  /* 0x0000000000867805 */ /* 0x000fe4000001ff00 */
[----:B------:R-:W-:Y:S02]  /*1150*/  LEA.HI R11, R11, R10, RZ, 0x3 ;  /* 0x0000000a0b0b7211 */ /* 0x000fe400078f18ff */
[----:B------:R-:W-:Y:S02]  /*1160*/  CS2R R132, SRZ ;  /* 0x0000000000847805 */ /* 0x000fe4000001ff00 */
[----:B------:R-:W-:Y:S01]  /*1170*/  LOP3.LUT R6, R6, 0x7ffffffc, RZ, 0xc0, !PT ;  /* 0x7ffffffc06067812 */ /* 0x000fe200078ec0ff */
[----:B------:R-:W-:Y:S01]  /*1180*/  IMAD.IADD R13, R12, 0x1, -R13 ;  /* 0x000000010c0d7824 */ /* 0x000fe200078e0a0d */
[----:B------:R-:W-:Y:S01]  /*1190*/  SHF.R.S32.HI R3, RZ, 0x1f, R2 ;  /* 0x0000001fff037819 */ /* 0x000fe20000011402 */
[----:B------:R-:W-:Y:S01]  /*11a0*/  IMAD R12, R18, UR4, RZ ;  /* 0x00000004120c7c24 */ /* 0x000fe2000f8e02ff */
[----:B------:R-:W-:Y:S01]  /*11b0*/  LOP3.LUT R11, R11, 0xfffffff8, RZ, 0xc0, !PT ;  /* 0xfffffff80b0b7812 */ /* 0x000fe200078ec0ff */
[----:B------:R-:W-:Y:S01]  /*11c0*/  USHF.R.S32.HI UR4, URZ, 0x1f, UR44 ;  /* 0x0000001f3f047899 */ /* 0x000fe2000801142c */
[----:B------:R-:W-:Y:S01]  /*11d0*/  IMAD.IADD R6, R9, 0x1, -R6 ;  /* 0x0000000109067824 */ /* 0x000fe200078e0a06 */
[----:B------:R-:W-:Y:S01]  /*11e0*/  LEA.HI R8, R8, R9, RZ, 0x5 ;  /* 0x0000000908087211 */ /* 0x000fe200078f28ff */
[----:B------:R-:W-:Y:S01]  /*11f0*/  IMAD.WIDE.U32 R2, R18, UR43, R2 ;  /* 0x0000002b12027c25 */ /* 0x000fe2000f8e0002 */
[----:B------:R-:W-:-:S02]  /*1200*/  LOP3.LUT R233, R0, 0x1, RZ, 0xfc, !PT ;  /* 0x0000000100e97812 */ /* 0x000fc400078efcff */
[----:B------:R-:W-:Y:S02]  /*1210*/  CS2R R130, SRZ ;  /* 0x0000000000827805 */ /* 0x000fe4000001ff00 */
[----:B------:R-:W-:Y:S01]  /*1220*/  SHF.R.S32.HI R8, RZ, 0x5, R8 ;  /* 0x00000005ff087819 */ /* 0x000fe20000011408 */
[----:B------:R-:W-:Y:S01]  /*1230*/  IMAD R7, R19, UR43, R12 ;  /* 0x0000002b13077c24 */ /* 0x000fe2000f8e020c */
[----:B------:R-:W-:Y:S01]  /*1240*/  CS2R R128, SRZ ;  /* 0x0000000000807805 */ /* 0x000fe2000001ff00 */
[----:B------:R-:W-:Y:S01]  /*1250*/  IMAD.IADD R11, R10, 0x1, -R11 ;  /* 0x000000010a0b7824 */ /* 0x000fe200078e0a0b */
[----:B------:R-:W-:Y:S01]  /*1260*/  CS2R R126, SRZ ;  /* 0x00000000007e7805 */ /* 0x000fe2000001ff00 */
[----:B------:R-:W-:Y:S01]  /*1270*/  IMAD R6, R15, 0x4, R6 ;  /* 0x000000040f067824 */ /* 0x000fe200078e0206 */
[----:B------:R-:W-:Y:S01]  /*1280*/  CS2R R124, SRZ ;  /* 0x00000000007c7805 */ /* 0x000fe2000001ff00 */
[----:B--2---:R-:W-:Y:S01]  /*1290*/  IMAD R10, R234, UR4, RZ ;  /* 0x00000004ea0a7c24 */ /* 0x004fe2000f8e02ff */
[----:B------:R-:W-:Y:S01]  /*12a0*/  UIMAD UR4, UR45, -0x50, UR9 ;  /* 0xffffffb02d0478a4 */ /* 0x000fe2000f8e0209 */
[----:B------:R-:W-:Y:S01]  /*12b0*/  IMAD.IADD R3, R3, 0x1, R7 ;  /* 0x0000000103037824 */ /* 0x000fe200078e0207 */
[----:B------:R-:W-:Y:S01]  /*12c0*/  CS2R R122, SRZ ;  /* 0x00000000007a7805 */ /* 0x000fe2000001ff00 */
[----:B------:R-:W-:Y:S01]  /*12d0*/  IMAD.SHL.U32 R236, R6, 0x2, RZ ;  /* 0x0000000206ec7824 */ /* 0x000fe200078e00ff */
[----:B------:R-:W-:Y:S01]  /*12e0*/  UIADD3 UR5, UR4, 0x1, -UR8 ;  /* 0x0000000104057890 */ /* 0x000fe2000fffe808 */
[----:B------:R-:W-:Y:S01]  /*12f0*/  IMAD R7, R235, UR44, R10 ;  /* 0x0000002ceb077c24 */ /* 0x000fe2000f8e020a */
[----:B------:R-:W-:Y:S01]  /*1300*/  CS2R R120, SRZ ;  /* 0x0000000000787805 */ /* 0x000fe2000001ff00 */
[----:B------:R-:W-:Y:S01]  /*1310*/  IMAD.WIDE.U32 R234, R234, UR44, R2 ;  /* 0x0000002ceaea7c25 */ /* 0x000fe2000f8e0002 */
[----:B------:R-:W-:-:S02]  /*1320*/  IADD3 R6, -R236, UR4, RZ ;  /* 0x00000004ec067c10 */ /* 0x000fc4000fffe1ff */
[----:B------:R-:W-:Y:S02]  /*1330*/  CS2R R118, SRZ ;  /* 0x0000000000767805 */ /* 0x000fe4000001ff00 */
[----:B------:R-:W-:Y:S01]  /*1340*/  CS2R R116, SRZ ;  /* 0x0000000000747805 */ /* 0x000fe2000001ff00 */
[----:B------:R-:W-:Y:S01]  /*1350*/  IMAD.MOV.U32 R3, RZ, RZ, R5 ;  /* 0x000000ffff037224 */ /* 0x000fe200078e0005 */
[----:B------:R-:W-:Y:S01]  /*1360*/  CS2R R114, SRZ ;  /* 0x0000000000727805 */ /* 0x000fe2000001ff00 */
[----:B------:R-:W-:Y:S01]  /*1370*/  IMAD.IADD R5, R235, 0x1, R7 ;  /* 0x00000001eb057824 */ /* 0x000fe200078e0207 */
[----:B------:R1:W-:Y:S01]  /*1380*/  STL [R1], R6 ;  /* 0x0000000601007387 */ /* 0x0003e20000100800 */
[----:B------:R-:W-:Y:S01]  /*1390*/  IMAD R13, R13, 0x10, R14 ;  /* 0x000000100d0d7824 */ /* 0x000fe200078e020e */
[----:B------:R-:W-:Y:S01]  /*13a0*/  CS2R R112, SRZ ;  /* 0x0000000000707805 */ /* 0x000fe2000001ff00 */
[----:B------:R-:W-:Y:S01]  /*13b0*/  IMAD R231, R8, 0x10, R11 ;  /* 0x0000001008e77824 */ /* 0x000fe200078e020b */
[----:B------:R1:W-:Y:S01]  /*13c0*/  STL [R1+0x4], R5 ;  /* 0x0000040501007387 */ /* 0x0003e20000100800 */
[----:B------:R-:W-:Y:S01]  /*13d0*/  IMAD.SHL.U32 R0, R13, 0x8, RZ ;  /* 0x000000080d007824 */ /* 0x000fe200078e00ff */
        /* <DEDUP_REMOVED lines=69> */
[----:B------:R-:W-:Y:S01]  /*1830*/  IMAD R0, R0, 0x2, R17 ;  /* 0x0000000200007824 */ /* 0x000fe200078e0211 */
[----:B-1----:R-:W-:-:S07]  /*1840*/  IADD3 R236, -R236, UR5, RZ ;  /* 0x00000005ecec7c10 */ /* 0x002fce000fffe1ff */
.L_x_1762:
[----:B------:R-:W-:-:S13]  /*1850*/  ISETP.NE.AND P0, PT, R233, 0x3, PT ;  /* 0x00000003e900780c */ /* 0x000fda0003f05270 */
[----:B-1----:R-:W-:Y:S05]  /*1860*/  @!P0 BRA `(.L_x_1752) ;  /* 0x0000000000048947 */ /* 0x002fea0003800000 */
[----:B------:R-:W-:Y:S01]  /*1870*/  BPT.TRAP 0x1 ;  /* 0x000000040000795c */ /* 0x000fe20000300000 */
.L_x_1752:
[----:B------:R-:W-:Y:S01]  /*1880*/  IMAD R16, R2, 0x8, R17 ;  /* 0x0000000802107824 */ /* 0x000fe200078e0211 */
[----:B------:R-:W-:-:S04]  /*1890*/  SHF.L.U32 R9, R232, 0x1f, RZ ;  /* 0x0000001fe8097819 */ /* 0x000fc800000006ff */
[----:B------:R1:W2:Y:S01]  /*18a0*/  SYNCS.PHASECHK.TRANS64.TRYWAIT P1, [R16+URZ+0x31810], R9 ;  /* 0x03181009100075a7 */ /* 0x0002a2000802017f */
[----:B------:R-:W-:Y:S05]  /*18b0*/  @!P0 BRA `(.L_x_1753) ;  /* 0x0000000000048947 */ /* 0x000fea0003800000 */
[----:B------:R-:W-:Y:S01]  /*18c0*/  BPT.TRAP 0x1 ;  /* 0x000000040000795c */ /* 0x000fe20000300000 */
.L_x_1753:
        /* <DEDUP_REMOVED lines=12> */
.L_x_1754:
        /* <DEDUP_REMOVED lines=596> */
.L_x_1756:
[----:B------:R-:W-:-:S04]  /*3ed0*/  SHF.L.U32 R8, R230, 0x1f, RZ ;  /* 0x0000001fe6087819 */ /* 0x000fc800000006ff */
[----:B------:R4:W1:Y:S01]  /*3ee0*/  SYNCS.PHASECHK.TRANS64.TRYWAIT P1, [R17+URZ+0x31830], R8 ;  /* 0x03183008110075a7 */ /* 0x000862000802017f */
[----:B------:R-:W-:Y:S05]  /*3ef0*/  @!P0 BRA `(.L_x_1757) ;  /* 0x0000000000048947 */ /* 0x000fea0003800000 */
[----:B------:R-:W-:Y:S01]  /*3f00*/  BPT.TRAP 0x1 ;  /* 0x000000040000795c */ /* 0x000fe20000300000 */
.L_x_1757:
[----:B------:R-:W5:Y:S01]  /*3f10*/  LDL R7, [R1] ;  /* 0x0000000001077983 */ /* 0x000f620000100800 */
[----:B-1----:R-:W-:Y:S02]  /*3f20*/  VIADD R6, R5, 0xa000 ;  /* 0x0000a00005067836 */ /* 0x002fe40000000000 */
[----:B------:R-:W-:Y:S02]  /*3f30*/  VIADD R5, R17, 0x24100 ;  /* 0x0002410011057836 */ /* 0x000fe40000000000 */
[----:B------:R-:W-:Y:S01]  /*3f40*/  IMAD R11, R3, 0x40, R231 ;  /* 0x00000040030b7824 */ /* 0x000fe200078e02e7 */
[----:B------:R-:W-:Y:S02]  /*3f50*/  SHF.R.U32.HI R12, RZ, 0x4, R6 ;  /* 0x00000004ff0c7819 */ /* 0x000fe40000011606 */
[----:B------:R-:W-:Y:S02]  /*3f60*/  SHF.R.U32.HI R13, RZ, 0x4, R5 ;  /* 0x00000004ff0d7819 */ /* 0x000fe40000011605 */
[----:B-----5:R-:W-:Y:S01]  /*3f70*/  VIADDMNMX R14, R11, R236, R7, PT ;  /* 0x000000ec0b0e7246 */ /* 0x020fe20003800107 */
[----:B------:R-:W-:Y:S06]  /*3f80*/  @P1 BRA `(.L_x_1758) ;  /* 0x0000000000081947 */ /* 0x000fec0003800000 */
[----:B------:R-:W1:Y:S02]  /*3f90*/  SYNCS.PHASECHK.TRANS64.TRYWAIT P1, [R17+URZ+0x31830], R8 ;  /* 0x03183008110075a7 */ /* 0x000e64000802017f */
[----:B-1----:R-:W-:Y:S05]  /*3fa0*/  @!P1 BRA `(.L_x_1759) ;  /* 0x000000ac00a89947 */ /* 0x002fea0003800000 */
.L_x_1758:
[----:B------:R-:W-:Y:S01]  /*3fb0*/  LOP3.LUT R23, R12, 0x3fff, RZ, 0xc0, !PT ;  /* 0x00003fff0c177812 */ /* 0x000fe200078ec0ff */
[----:B------:R-:W5:Y:S01]  /*3fc0*/  LDL R224, [R1] ;  /* 0x0000000001e07983 */ /* 0x000f620000100800 */
[----:B------:R-:W-:Y:S01]  /*3fd0*/  LOP3.LUT R13, R13, 0x3fff, RZ, 0xc0, !PT ;  /* 0x00003fff0d0d7812 */ /* 0x000fe200078ec0ff */
[----:B------:R-:W-:Y:S01]  /*3fe0*/  WARPGROUP.ARRIVE ;  /* 0x00000000000079c5 */ /* 0x000fe20000000000 */
[----:B------:R-:W-:Y:S01]  /*3ff0*/  LOP3.LUT R23, R23, 0x10000, RZ, 0xfc, !PT ;  /* 0x0001000017177812 */ /* 0x000fe200078efcff */
[----:B------:R-:W-:Y:S01]  /*4000*/  UMOV UR5, 0x40000040 ;  /* 0x4000004000057882 */ /* 0x000fe20000000000 */
[----:B------:R-:W-:Y:S01]  /*4010*/  LOP3.LUT R18, R13, 0x10000, RZ, 0xfc, !PT ;  /* 0x000100000d127812 */ /* 0x000fe200078efcff */
[----:B------:R-:W-:Y:S01]  /*4020*/  UMOV UR7, 0x40000000 ;  /* 0x4000000000077882 */ /* 0x000fe20000000000 */
[C---:B------:R-:W-:Y:S01]  /*4030*/  R2UR UR6, R23.reuse ;  /* 0x00000000170672ca */ /* 0x040fe200000e0000 */
[C---:B------:R-:W-:Y:S01]  /*4040*/  VIADD R13, R23.reuse, 0x80 ;  /* 0x00000080170d7836 */ /* 0x040fe20000000000 */
[----:B------:R-:W-:Y:S01]  /*4050*/  R2UR UR4, R18 ;  /* 0x00000000120472ca */ /* 0x000fe200000e0000 */
[----:B------:R-:W-:Y:S01]  /*4060*/  VIADD R19, R23, 0x2 ;  /* 0x0000000217137836 */ /* 0x000fe20000000000 */
[----:B------:R-:W-:-:S02]  /*4070*/  ISETP.GT.AND P3, PT, R14, RZ, PT ;  /* 0x000000ff0e00720c */ /* 0x000fc40003f64270 */
[----:B------:R-:W-:Y:S01]  /*4080*/  R2UR UR8, R13 ;  /* 0x000000000d0872ca */ /* 0x000fe200000e0000 */
[----:B------:R-:W-:Y:S01]  /*4090*/  VIADD R13, R23, 0x180 ;  /* 0x00000180170d7836 */ /* 0x000fe20000000000 */
[C---:B------:R-:W-:Y:S02]  /*40a0*/  ISETP.GT.AND P2, PT, R14.reuse, 0x1, PT ;  /* 0x000000010e00780c */ /* 0x040fe40003f44270 */
[C---:B------:R-:W-:Y:S02]  /*40b0*/  ISETP.GT.AND P6, PT, R14.reuse, 0x10, PT ;  /* 0x000000100e00780c */ /* 0x040fe40003fc4270 */
[----:B------:R-:W-:Y:S02]  /*40c0*/  ISETP.GT.AND P5, PT, R14, 0x11, PT ;  /* 0x000000110e00780c */ /* 0x000fe40003fa4270 */
[----:B------:R-:W-:Y:S01]  /*40d0*/  FSEL R24, R24, -INF , P3 ;  /* 0xff80000018187808 */ /* 0x000fe20001800000 */
[----:B------:R-:W-:Y:S01]  /*40e0*/  HGMMA.64x8x16.F32.BF16 R44, gdesc[UR4], RZ, !UPT, gsb0 ;  /* 0x00000000042c79f0 */ /* 0x000fe2000c0018ff */
[----:B------:R-:W-:Y:S01]  /*40f0*/  UMOV UR7, 0x40000000 ;  /* 0x4000000000077882 */ /* 0x000fe20000000000 */
[----:B------:R-:W-:Y:S01]  /*4100*/  FSEL R12, R25, -INF , P2 ;  /* 0xff800000190c7808 */ /* 0x000fe20001000000 */
[----:B------:R-:W-:Y:S01]  /*4110*/  VIADD R25, R18, 0x2 ;  /* 0x0000000212197836 */ /* 0x000fe20000000000 */
[----:B------:R-:W-:Y:S01]  /*4120*/  UMOV UR6, UR8 ;  /* 0x0000000800067c82 */ /* 0x000fe20008000000 */
[----:B------:R-:W-:-:S02]  /*4130*/  FSEL R28, R28, -INF , P6 ;  /* 0xff8000001c1c7808 */ /* 0x000fc40003000000 */
[----:B------:R-:W-:Y:S02]  /*4140*/  FSEL R22, R29, -INF , P5 ;  /* 0xff8000001d167808 */ /* 0x000fe40002800000 */
[C---:B------:R-:W-:Y:S02]  /*4150*/  ISETP.GT.AND P1, PT, R14.reuse, 0x20, PT ;  /* 0x000000200e00780c */ /* 0x040fe40003f24270 */
[C---:B------:R-:W-:Y:S02]  /*4160*/  ISETP.GT.AND P4, PT, R14.reuse, 0x21, PT ;  /* 0x000000210e00780c */ /* 0x040fe40003f84270 */
[C---:B------:R-:W-:Y:S02]  /*4170*/  ISETP.GT.AND P3, PT, R14.reuse, 0x30, PT ;  /* 0x000000300e00780c */ /* 0x040fe40003f64270 */
[C---:B------:R-:W-:Y:S02]  /*4180*/  ISETP.GT.AND P2, PT, R14.reuse, 0x31, PT ;  /* 0x000000310e00780c */ /* 0x040fe40003f44270 */
[----:B------:R-:W-:-:S02]  /*4190*/  ISETP.GT.AND P6, PT, R14, 0x40, PT ;  /* 0x000000400e00780c */ /* 0x000fc40003fc4270 */
[----:B------:R-:W-:Y:S01]  /*41a0*/  ISETP.GT.AND P5, PT, R14, 0x41, PT ;  /* 0x000000410e00780c */ /* 0x000fe20003fa4270 */
[----:B------:R-:W-:Y:S01]  /*41b0*/  VIADD R14, R23, 0x100 ;  /* 0x00000100170e7836 */ /* 0x000fe20000000000 */
[----:B------:R-:W-:Y:S01]  /*41c0*/  R2UR UR10, R13 ;  /* 0x000000000d0a72ca */ /* 0x000fe200000e0000 */
[----:B------:R-:W-:Y:S01]  /*41d0*/  VIADD R13, R23, 0x82 ;  /* 0x00000082170d7836 */ /* 0x000fe20000000000 */
[----:B------:R-:W-:Y:S02]  /*41e0*/  R2UR UR12, R19 ;  /* 0x00000000130c72ca */ /* 0x000fe400000e0000 */
[----:B------:R-:W-:Y:S01]  /*41f0*/  R2UR UR9, R14 ;  /* 0x000000000e0972ca */ /* 0x000fe200000e0000 */
[----:B------:R-:W-:Y:S01]  /*4200*/  VIADD R14, R23, 0x200 ;  /* 0x00000200170e7836 */ /* 0x000fe20000000000 */
[----:B------:R-:W-:Y:S02]  /*4210*/  R2UR UR13, R25 ;  /* 0x00000000190d72ca */ /* 0x000fe400000e0000 */
[----:B------:R-:W-:Y:S01]  /*4220*/  R2UR UR14, R13 ;  /* 0x000000000d0e72ca */ /* 0x000fe200000e0000 */
[----:B------:R-:W-:Y:S01]  /*4230*/  VIADD R13, R23, 0x102 ;  /* 0x00000102170d7836 */ /* 0x000fe20000000000 */
[----:B------:R-:W-:-:S02]  /*4240*/  R2UR UR11, R14 ;  /* 0x000000000e0b72ca */ /* 0x000fc400000e0000 */
[----:B------:R-:W-:Y:S02]  /*4250*/  IADD3 R14, R236, 0x8, R11 ;  /* 0x00000008ec0e7810 */ /* 0x000fe40007ffe00b */
[----:B------:R-:W-:Y:S01]  /*4260*/  R2UR UR8, R13 ;  /* 0x000000000d0872ca */ /* 0x000fe200000e0000 */
[----:B------:R-:W-:Y:S01]  /*4270*/  VIADD R13, R23, 0x182 ;  /* 0x00000182170d7836 */ /* 0x000fe20000000000 */
[----:B------:R-:W-:Y:S02]  /*4280*/  MOV R7, UR45 ;  /* 0x0000002d00077c02 */ /* 0x000fe40008000f00 */
[----:B------:R-:W-:Y:S02]  /*4290*/  MOV R6, UR44 ;  /* 0x0000002c00067c02 */ /* 0x000fe40008000f00 */
[----:B------:R-:W-:Y:S02]  /*42a0*/  MOV R21, UR43 ;  /* 0x0000002b00157c02 */ /* 0x000fe40008000f00 */
[----:B------:R-:W-:-:S02]  /*42b0*/  MOV R20, UR40 ;  /* 0x0000002800147c02 */ /* 0x000fc40008000f00 */
[----:B----4-:R-:W-:Y:S02]  /*42c0*/  MOV R8, UR46 ;  /* 0x0000002e00087c02 */ /* 0x010fe40008000f00 */
[----:B------:R-:W-:Y:S01]  /*42d0*/  MOV R9, UR47 ;  /* 0x0000002f00097c02 */ /* 0x000fe20008000f00 */
        /* <DEDUP_REMOVED lines=35> */
[----:B------:R-:W-:Y:S01]  /*4510*/  WARPGROUP.ARRIVE ;  /* 0x00000000000079c5 */ /* 0x000fe20000000000 */
[----:B------:R-:W-:Y:S01]  /*4520*/  VIADD R11, R23, 0x904 ;  /* 0x00000904170b7836 */ /* 0x000fe20000000000 */
[----:B-----5:R-:W-:-:S04]  /*4530*/  VIMNMX R14, R224, R14, PT ;  /* 0x0000000ee00e7248 */ /* 0x020fc80003fe0100 */
[----:B------:R-:W-:Y:S01]  /*4540*/  HGMMA.64x8x16.F32.BF16 R44, gdesc[UR4], R44, gsb0 ;  /* 0x00000000042c79f0 */ /* 0x000fe2000800182c */
[----:B------:R-:W-:Y:S01]  /*4550*/  UMOV UR6, UR14 ;  /* 0x0000000e00067c82 */ /* 0x000fe20008000000 */
[----:B------:R-:W-:Y:S01]  /*4560*/  UMOV UR7, 0x40000000 ;  /* 0x4000000000077882 */ /* 0x000fe20000000000 */
[----:B------:R-:W-:Y:S01]  /*4570*/  FSEL R32, R32, -INF , P1 ;  /* 0xff80000020207808 */ /* 0x000fe20000800000 */
[----:B------:R-:W-:Y:S01]  /*4580*/  UMOV UR57, 0x40000040 ;  /* 0x4000004000397882 */ /* 0x000fe20000000000 */
[----:B------:R-:W-:Y:S01]  /*4590*/  FSEL R36, R36, -INF , P3 ;  /* 0xff80000024247808 */ /* 0x000fe20001800000 */
[----:B------:R-:W-:Y:S01]  /*45a0*/  UMOV UR59, 0x40 ;  /* 0x00000040003b7882 */ /* 0x000fe20000000000 */
[----:B------:R-:W-:Y:S01]  /*45b0*/  FSEL R40, R40, -INF , P6 ;  /* 0xff80000028287808 */ /* 0x000fe20003000000 */
        /* <DEDUP_REMOVED lines=10> */
[----:B------:R-:W4:Y:S01]  /*4660*/  LDL R224, [R1+0x4] ;  /* 0x0000040001e07983 */ /* 0x000f220000100800 */
[----:B------:R-:W-:-:S02]  /*4670*/  WARPGROUP.DEPBAR.LE gsb0, 0x0 ;  /* 0x00008000000079c5 */ /* 0x000fc40000010000 */
        /* <DEDUP_REMOVED lines=454> */
[----:B------:R-:W-:Y:S02]  /*62e0*/  WARPGROUP.DEPBAR.LE gsb0, 0x0 ;  /* 0x00008000000079c5 */ /* 0x000fe40000010000 */
[----:B------:R-:W-:-:S06]  /*62f0*/  WARPGROUP.ARRIVE ;  /* 0x00000000000079c5 */ /* 0x000fcc0000000000 */
[----:B------:R-:W-:Y:S01]  /*6300*/  HGMMA.64x8x16.F32.BF16 R220, gdesc[UR4], R220, gsb0 ;  /* 0x0000000004dc79f0 */ /* 0x000fe200080018dc */
[----:B------:R-:W-:Y:S01]  /*6310*/  UMOV UR6, UR10 ;  /* 0x0000000a00067c82 */ /* 0x000fe20008000000 */
[----:B------:R-:W-:Y:S01]  /*6320*/  UMOV UR7, 0x40000000 ;  /* 0x4000000000077882 */ /* 0x000fe20000000000 */
[----:B------:R-:W-:Y:S01]  /*6330*/  UMOV UR4, UR12 ;  /* 0x0000000c00047c82 */ /* 0x000fe20008000000 */
[----:B------:R-:W-:Y:S01]  /*6340*/  UMOV UR5, 0x40000040 ;  /* 0x4000004000057882 */ /* 0x000fe20000000000 */
[----:B------:R-:W-:Y:S01]  /*6350*/  VIADD R13, R23, 0x984 ;  /* 0x00000984170d7836 */ /* 0x000fe20000000000 */
[----:B------:R-:W-:Y:S01]  /*6360*/  ISETP.GT.AND P1, PT, R14, RZ, PT ;  /* 0x000000ff0e00720c */ /* 0x000fe20003f24270 */
[----:B------:R-:W-:Y:S01]  /*6370*/  VIADD R18, R18, 0x606 ;  /* 0x0000060612127836 */ /* 0x000fe20000000000 */
[----:B------:R-:W-:Y:S01]  /*6380*/  ULDC UR12, c[0x0][0x744] ;  /* 0x0001d100000c7ab9 */ /* 0x000fe20000000800 */
        /* <DEDUP_REMOVED lines=41> */
[----:B------:R-:W-:-:S12]  /*6620*/  UMOV UR7, 0x40000000 ;  /* 0x4000000000077882 */ /* 0x000fd80000000000 */
[----:B------:R-:W-:Y:S01]  /*6630*/  UMOV UR6, UR8 ;  /* 0x0000000800067c82 */ /* 0x000fe20008000000 */
        /* <DEDUP_REMOVED lines=10> */
[----:B------:R-:W-:-:S05]  /*66e0*/  VIADD R18, R23, 0x786 ;  /* 0x0000078617127836 */ /* 0x000fca0000000000 */
[----:B------:R-:W-:Y:S01]  /*66f0*/  R2UR UR6, R18 ;  /* 0x00000000120672ca */ /* 0x000fe200000e0000 */
[----:B------:R-:W-:Y:S01]  /*6700*/  UMOV UR5, 0x40000040 ;  /* 0x4000004000057882 */ /* 0x000fe20000000000 */
[----:B------:R-:W-:Y:S01]  /*6710*/  UMOV UR7, 0x40000000 ;  /* 0x4000000000077882 */ /* 0x000fe20000000000 */
[----:B------:R-:W-:Y:S01]  /*6720*/  FSEL R25, R26, -INF , P1 ;  /* 0xff8000001a197808 */ /* 0x000fe20000800000 */
[----:B--2---:R-:W-:Y:S01]  /*6730*/  FFMA.FTZ R11, R24, UR12, -R15 ;  /* 0x0000000c180b7c23 */ /* 0x004fe2000801080f */
[----:B------:R-:W-:Y:S01]  /*6740*/  ISETP.GT.AND P1, PT, R14, 0x1, PT ;  /* 0x000000010e00780c */ /* 0x000fe20003f24270 */
[----:B------:R-:W-:Y:S02]  /*6750*/  WARPGROUP.DEPBAR.LE gsb0, 0x0 ;  /* 0x00008000000079c5 */ /* 0x000fe40000010000 */
[----:B------:R-:W-:-:S06]  /*6760*/  WARPGROUP.ARRIVE ;  /* 0x00000000000079c5 */ /* 0x000fcc0000000000 */
[----:B------:R-:W-:Y:S01]  /*6770*/  HGMMA.64x8x16.F32.BF16 R44, gdesc[UR4], R44, gsb0 ;  /* 0x00000000042c79f0 */ /* 0x000fe2000800182c */
[----:B------:R-:W-:Y:S02]  /*6780*/  FSEL R24, R33, -INF , P4 ;  /* 0xff80000021187808 */ /* 0x000fe40002000000 */
[----:B------:R-:W-:-:S03]  /*6790*/  FSEL R29, R27, -INF , P1 ;  /* 0xff8000001b1d7808 */ /* 0x000fc60000800000 */
[----:B------:R-:W-:Y:S01]  /*67a0*/  FFMA.FTZ R27, R24, UR12, -R15 ;  /* 0x0000000c181b7c23 */ /* 0x000fe2000801080f */
[----:B------:R-:W-:-:S05]  /*67b0*/  VIADD R24, R23, 0x806 ;  /* 0x0000080617187836 */ /* 0x000fca0000000000 */
[----:B------:R-:W-:Y:S01]  /*67c0*/  R2UR UR8, R24 ;  /* 0x00000000180872ca */ /* 0x000fe200000e0000 */
[----:B------:R-:W-:-:S12]  /*67d0*/  UMOV UR7, 0x40000000 ;  /* 0x4000000000077882 */ /* 0x000fd80000000000 */
[----:B------:R-:W-:Y:S01]  /*67e0*/  UMOV UR6, UR8 ;  /* 0x0000000800067c82 */ /* 0x000fe20008000000 */
[----:B------:R-:W-:Y:S02]  /*67f0*/  WARPGROUP.DEPBAR.LE gsb0, 0x0 ;  /* 0x00008000000079c5 */ /* 0x000fe40000010000 */
[----:B------:R-:W-:-:S06]  /*6800*/  WARPGROUP.ARRIVE ;  /* 0x00000000000079c5 */ /* 0x000fcc0000000000 */
[----:B------:R-:W-:Y:S01]  /*6810*/  HGMMA.64x8x16.F32.BF16 R48, gdesc[UR4], R48, gsb0 ;  /* 0x00000000043079f0 */ /* 0x000fe20008001830 */
[----:B------:R-:W-:-:S05]  /*6820*/  VIADD R24, R23, 0x886 ;  /* 0x0000088617187836 */ /* 0x000fca0000000000 */
[----:B------:R-:W-:Y:S01]  /*6830*/  R2UR UR9, R24 ;  /* 0x00000000180972ca */ /* 0x000fe200000e0000 */
[----:B------:R-:W-:-:S12]  /*6840*/  UMOV UR7, 0x40000000 ;  /* 0x4000000000077882 */ /* 0x000fd80000000000 */
[----:B------:R-:W-:Y:S01]  /*6850*/  UMOV UR6, UR9 ;  /* 0x0000000900067c82 */ /* 0x000fe20008000000 */
[----:B------:R-:W-:Y:S02]  /*6860*/  WARPGROUP.DEPBAR.LE gsb0, 0x0 ;  /* 0x00008000000079c5 */ /* 0x000fe40000010000 */
[----:B------:R-:W-:-:S06]  /*6870*/  WARPGROUP.ARRIVE ;  /* 0x00000000000079c5 */ /* 0x000fcc0000000000 */
[----:B------:R-:W-:Y:S01]  /*6880*/  HGMMA.64x8x16.F32.BF16 R52, gdesc[UR4], R52, gsb0 ;  /* 0x00000000043479f0 */ /* 0x000fe20008001834 */
[----:B------:R-:W-:Y:S02]  /*6890*/  ISETP.GT.AND P1, PT, R14, 0x10, PT ;  /* 0x000000100e00780c */ /* 0x000fe40003f24270 */
        /* <DEDUP_REMOVED lines=17> */
[--C-:B------:R-:W-:Y:S01]  /*69b0*/  FFMA.FTZ R19, R28, UR12, -R15.reuse ;  /* 0x0000000c1c137c23 */ /* 0x100fe2000801080f */
[----:B------:R-:W-:Y:S01]  /*69c0*/  FSEL R28, R41, -INF , P5 ;  /* 0xff800000291c7808 */ /* 0x000fe20002800000 */
[----:B------:R-:W-:Y:S01]  /*69d0*/  FFMA.FTZ R13, R32, UR12, -R15 ;  /* 0x0000000c200d7c23 */ /* 0x000fe2000801080f */
[----:B------:R-:W-:Y:S01]  /*69e0*/  ISETP.GT.AND P1, PT, R14, 0x11, PT ;  /* 0x000000110e00780c */ /* 0x000fe20003f24270 */
[----:B------:R-:W-:Y:S02]  /*69f0*/  IMAD R32, R231, 0x4, R17 ;  /* 0x00000004e7207824 */ /* 0x000fe400078e0211 */
[----:B------:R-:W-:Y:S01]  /*6a00*/  FFMA.FTZ R28, R28, UR12, -R15 ;  /* 0x0000000c1c1c7c23 */ /* 0x000fe2000801080f */
[----:B------:R-:W-:Y:S02]  /*6a10*/  FSEL R31, R31, -INF , P1 ;  /* 0xff8000001f1f7808 */ /* 0x000fe40000800000 */
[C---:B------:R-:W-:Y:S01]  /*6a20*/  ISETP.GT.AND P1, PT, R14.reuse, 0x20, PT ;  /* 0x000000200e00780c */ /* 0x040fe20003f24270 */
[----:B------:R3:W-:Y:S01]  /*6a30*/  MUFU.EX2 R24, R28 ;  /* 0x0000001c00187308 */ /* 0x0007e20000000800 */
[----:B------:R-:W-:-:S02]  /*6a40*/  ISETP.GT.AND P2, PT, R14, 0x21, PT ;  /* 0x000000210e00780c */ /* 0x000fc40003f44270 */
[C---:B------:R-:W-:Y:S02]  /*6a50*/  ISETP.GT.AND P3, PT, R14.reuse, 0x30, PT ;  /* 0x000000300e00780c */ /* 0x040fe40003f64270 */
[C---:B------:R-:W-:Y:S02]  /*6a60*/  ISETP.GT.AND P4, PT, R14.reuse, 0x31, PT ;  /* 0x000000310e00780c */ /* 0x040fe40003f84270 */
[C---:B------:R-:W-:Y:S02]  /*6a70*/  ISETP.GT.AND P5, PT, R14.reuse, 0x40, PT ;  /* 0x000000400e00780c */ /* 0x040fe40003fa4270 */
[----:B------:R-:W-:Y:S01]  /*6a80*/  ISETP.GT.AND P6, PT, R14, 0x41, PT ;  /* 0x000000410e00780c */ /* 0x000fe20003fc4270 */
[----:B---3--:R-:W-:Y:S01]  /*6a90*/  FFMA.FTZ R28, R29, UR12, -R10 ;  /* 0x0000000c1d1c7c23 */ /* 0x008fe2000801080a */
[----:B------:R1:W-:Y:S01]  /*6aa0*/  MUFU.EX2 R14, R27 ;  /* 0x0000001b000e7308 */ /* 0x0003e20000000800 */
[----:B------:R-:W-:-:S05]  /*6ab0*/  VIADD R26, R17, 0x2c500 ;  /* 0x0002c500111a7836 */ /* 0x000fca0000000000 */
[----:B------:R-:W-:Y:S01]  /*6ac0*/  SHF.R.U32.HI R26, RZ, 0x4, R26 ;  /* 0x00000004ff1a7819 */ /* 0x000fe2000001161a */
[----:B------:R-:W-:Y:S02]  /*6ad0*/  WARPGROUP.DEPBAR.LE gsb0, 0x0 ;  /* 0x00008000000079c5 */ /* 0x000fe40000010000 */
[----:B-1----:R-:W1:Y:S04]  /*6ae0*/  LDS R27, [R32+0x2c300] ;  /* 0x02c30000201b7984 */ /* 0x002e680000000800 */
[----:B------:R-:W2:Y:S01]  /*6af0*/  LDS R29, [R32+0x2c320] ;  /* 0x02c32000201d7984 */ /* 0x000ea20000000800 */
[----:B------:R-:W-:Y:S01]  /*6b00*/  LOP3.LUT R26, R26, 0x3fff, RZ, 0xc0, !PT ;  /* 0x00003fff1a1a7812 */ /* 0x000fe200078ec0ff */
[--C-:B------:R-:W-:Y:S01]  /*6b10*/  FFMA.FTZ R36, R36, UR12, -R15.reuse ;  /* 0x0000000c24247c23 */ /* 0x100fe2000801080f */
[----:B------:R-:W-:Y:S01]  /*6b20*/  FSEL R35, R35, -INF , P2 ;  /* 0xff80000023237808 */ /* 0x000fe20001000000 */
[--C-:B------:R-:W-:Y:S01]  /*6b30*/  FFMA.FTZ R40, R40, UR12, -R15.reuse ;  /* 0x0000000c28287c23 */ /* 0x100fe2000801080f */
[----:B------:R-:W-:Y:S01]  /*6b40*/  FSEL R33, R34, -INF , P1 ;  /* 0xff80000022217808 */ /* 0x000fe20000800000 */
[----:B------:R-:W-:Y:S01]  /*6b50*/  FFMA.FTZ R12, R12, UR12, -R15 ;  /* 0x0000000c0c0c7c23 */ /* 0x000fe2000801080f */
[----:B------:R-:W-:-:S02]  /*6b60*/  FSEL R41, R38, -INF , P3 ;  /* 0xff80000026297808 */ /* 0x000fc40001800000 */
[----:B------:R-:W-:Y:S02]  /*6b70*/  FSEL R39, R39, -INF , P4 ;  /* 0xff80000027277808 */ /* 0x000fe40002000000 */
[----:B------:R-:W-:Y:S02]  /*6b80*/  FSEL R37, R42, -INF , P5 ;  /* 0xff8000002a257808 */ /* 0x000fe40002800000 */
[----:B------:R-:W-:Y:S01]  /*6b90*/  FSEL R43, R43, -INF , P6 ;  /* 0xff8000002b2b7808 */ /* 0x000fe20003000000 */
[--C-:B------:R-:W-:Y:S01]  /*6ba0*/  FFMA.FTZ R25, R25, UR12, -R10.reuse ;  /* 0x0000000c19197c23 */ /* 0x100fe2000801080a */
[----:B------:R-:W-:Y:S01]  /*6bb0*/  LOP3.LUT R26, R26, 0x80000, RZ, 0xfc, !PT ;  /* 0x000800001a1a7812 */ /* 0x000fe200078efcff */
[----:B------:R-:W-:Y:S01]  /*6bc0*/  FFMA.FTZ R22, R22, UR12, -R15 ;  /* 0x0000000c16167c23 */ /* 0x000fe2000801080f */
[--C-:B------:R-:W-:Y:S01]  /*6bd0*/  FFMA.FTZ R38, R31, UR12, -R10.reuse ;  /* 0x0000000c1f267c23 */ /* 0x100fe2000801080a */
[----:B------:R3:W-:Y:S01]  /*6be0*/  MUFU.EX2 R15, R36 ;  /* 0x00000024000f7308 */ /* 0x0007e20000000800 */
[--C-:B------:R-:W-:Y:S01]  /*6bf0*/  FFMA.FTZ R31, R35, UR12, -R10.reuse ;  /* 0x0000000c231f7c23 */ /* 0x100fe2000801080a */
[--C-:B------:R-:W-:Y:S01]  /*6c00*/  FFMA.FTZ R41, R41, UR12, -R10.reuse ;  /* 0x0000000c29297c23 */ /* 0x100fe2000801080a */
[--C-:B------:R-:W-:Y:S01]  /*6c10*/  FFMA.FTZ R35, R37, UR12, -R10.reuse ;  /* 0x0000000c25237c23 */ /* 0x100fe2000801080a */
[----:B------:R-:W-:-:S04]  /*6c20*/  FFMA.FTZ R34, R43, UR12, -R10 ;  /* 0x0000000c2b227c23 */ /* 0x000fc8000801080a */
[----:B------:R5:W-:Y:S01]  /*6c30*/  MUFU.EX2 R18, R30 ;  /* 0x0000001e00127308 */ /* 0x000be20000000800 */
[----:B---3--:R-:W-:-:S07]  /*6c40*/  FFMA.FTZ R36, R39, UR12, -R10 ;  /* 0x0000000c27247c23 */ /* 0x008fce000801080a */
[----:B------:R3:W-:Y:S01]  /*6c50*/  MUFU.EX2 R23, R40 ;  /* 0x0000002800177308 */ /* 0x0007e20000000800 */
[--C-:B-----5:R-:W-:Y:S01]  /*6c60*/  FFMA.FTZ R30, R225, UR12, -R10.reuse ;  /* 0x0000000ce11e7c23 */ /* 0x120fe2000801080a */
[----:B---3--:R-:W-:Y:S01]  /*6c70*/  FFMA.FTZ R40, R33, UR12, -R10 ;  /* 0x0000000c21287c23 */ /* 0x008fe2000801080a */
[----:B------:R-:W-:-:S05]  /*6c80*/  VIADD R10, R26, 0x80 ;  /* 0x000000801a0a7836 */ /* 0x000fca0000000000 */
[----:B------:R-:W3:Y:S01]  /*6c90*/  MUFU.EX2 R11, R11 ;  /* 0x0000000b000b7308 */ /* 0x000ee20000000800 */
[----:B------:R-:W-:-:S07]  /*6ca0*/  R2UR UR4, R10 ;  /* 0x000000000a0472ca */ /* 0x000fce00000e0000 */
[----:B------:R-:W5:Y:S01]  /*6cb0*/  MUFU.EX2 R12, R12 ;  /* 0x0000000c000c7308 */ /* 0x000f620000000800 */
[----:B------:R-:W-:-:S07]  /*6cc0*/  VIADD R10, R26, 0x100 ;  /* 0x000001001a0a7836 */ /* 0x000fce0000000000 */
[----:B------:R-:W-:Y:S08]  /*6cd0*/  MUFU.EX2 R25, R25 ;  /* 0x0000001900197308 */ /* 0x000ff00000000800 */
[----:B------:R-:W4:Y:S01]  /*6ce0*/  MUFU.EX2 R28, R28 ;  /* 0x0000001c001c7308 */ /* 0x000f220000000800 */
[----:B------:R-:W-:Y:S01]  /*6cf0*/  R2UR UR5, R10 ;  /* 0x000000000a0572ca */ /* 0x000fe200000e0000 */
[----:B------:R-:W-:-:S02]  /*6d00*/  VIADD R10, R26, 0x180 ;  /* 0x000001801a0a7836 */ /* 0x000fc40000000000 */
[----:B-1----:R-:W-:Y:S01]  /*6d10*/  FADD.FTZ R44, R44, -R27 ;  /* 0x8000001b2c2c7221 */ /* 0x002fe20000010000 */
[----:B--2---:R-:W-:Y:S01]  /*6d20*/  FADD.FTZ R46, R46, -R29 ;  /* 0x8000001d2e2e7221 */ /* 0x004fe20000010000 */
[--C-:B------:R-:W-:Y:S01]  /*6d30*/  FADD.FTZ R45, R45, -R27.reuse ;  /* 0x8000001b2d2d7221 */ /* 0x100fe20000010000 */
[--C-:B------:R-:W-:Y:S01]  /*6d40*/  FADD.FTZ R48, R48, -R27.reuse ;  /* 0x8000001b30307221 */ /* 0x100fe20000010000 */
[----:B------:R-:W-:Y:S01]  /*6d50*/  R2UR UR6, R10 ;  /* 0x000000000a0672ca */ /* 0x000fe200000e0000 */
[----:B------:R-:W1:Y:S01]  /*6d60*/  MUFU.EX2 R22, R22 ;  /* 0x0000001600167308 */ /* 0x000e620000000800 */
[--C-:B------:R-:W-:Y:S01]  /*6d70*/  FADD.FTZ R49, R49, -R27.reuse ;  /* 0x8000001b31317221 */ /* 0x100fe20000010000 */
[--C-:B------:R-:W-:Y:S01]  /*6d80*/  FADD.FTZ R52, R52, -R27.reuse ;  /* 0x8000001b34347221 */ /* 0x100fe20000010000 */
[--C-:B------:R-:W-:Y:S01]  /*6d90*/  FADD.FTZ R53, R53, -R27.reuse ;  /* 0x8000001b35357221 */ /* 0x100fe20000010000 */
[--C-:B------:R-:W-:Y:S01]  /*6da0*/  FADD.FTZ R216, R216, -R27.reuse ;  /* 0x8000001bd8d87221 */ /* 0x100fe20000010000 */
[--C-:B------:R-:W-:Y:S01]  /*6db0*/  FADD.FTZ R217, R217, -R27.reuse ;  /* 0x8000001bd9d97221 */ /* 0x100fe20000010000 */
[--C-:B------:R-:W-:Y:S01]  /*6dc0*/  FADD.FTZ R220, R220, -R27.reuse ;  /* 0x8000001bdcdc7221 */ /* 0x100fe20000010000 */
[----:B------:R-:W-:Y:S01]  /*6dd0*/  FADD.FTZ R221, R221, -R27 ;  /* 0x8000001bdddd7221 */ /* 0x000fe20000010000 */
[----:B------:R-:W2:Y:S01]  /*6de0*/  MUFU.EX2 R13, R13 ;  /* 0x0000000d000d7308 */ /* 0x000ea20000000800 */
[----:B---3--:R-:W-:Y:S01]  /*6df0*/  FMUL.FTZ R44, R11, R44 ;  /* 0x0000002c0b2c7220 */ /* 0x008fe20000410000 */
[----:B-----5:R-:W-:-:S02]  /*6e00*/  F2FP.BF16.F32.PACK_AB R10, R12, R11 ;  /* 0x0000000b0c0a723e */ /* 0x020fc400000010ff */
[----:B----4-:R-:W-:Y:S01]  /*6e10*/  F2FP.BF16.F32.PACK_AB R11, R28, R25 ;  /* 0x000000191c0b723e */ /* 0x010fe200000010ff */
[----:B------:R-:W-:Y:S06]  /*6e20*/  BAR.SYNC.DEFER_BLOCKING 0x9, 0x100 ;  /* 0x0244000000007b1d */ /* 0x000fec0000010000 */
[----:B------:R-:W3:Y:S08]  /*6e30*/  MUFU.EX2 R19, R19 ;  /* 0x0000001300137308 */ /* 0x000ef00000000800 */
[----:B------:R-:W-:Y:S08]  /*6e40*/  MUFU.EX2 R30, R30 ;  /* 0x0000001e001e7308 */ /* 0x000ff00000000800 */
[----:B------:R-:W4:Y:S08]  /*6e50*/  MUFU.EX2 R33, R38 ;  /* 0x0000002600217308 */ /* 0x000f300000000800 */
[----:B------:R5:W-:Y:S08]  /*6e60*/  MUFU.EX2 R27, R41 ;  /* 0x00000029001b7308 */ /* 0x000bf00000000800 */
[----:B------:R-:W-:Y:S01]  /*6e70*/  MUFU.EX2 R32, R40 ;  /* 0x0000002800207308 */ /* 0x000fe20000000800 */
[----:B-----5:R-:W-:-:S07]  /*6e80*/  FMUL.FTZ R41, R25, R46 ;  /* 0x0000002e19297220 */ /* 0x020fce0000410000 */
[----:B------:R-:W-:Y:S08]  /*6e90*/  MUFU.EX2 R31, R31 ;  /* 0x0000001f001f7308 */ /* 0x000ff00000000800 */
[----:B------:R-:W-:Y:S08]  /*6ea0*/  MUFU.EX2 R36, R36 ;  /* 0x0000002400247308 */ /* 0x000ff00000000800 */
[----:B------:R-:W5:Y:S08]  /*6eb0*/  MUFU.EX2 R25, R35 ;  /* 0x0000002300197308 */ /* 0x000f700000000800 */
[----:B------:R-:W5:Y:S01]  /*6ec0*/  MUFU.EX2 R34, R34 ;  /* 0x0000002200227308 */ /* 0x000f620000000800 */
[--C-:B------:R-:W-:Y:S01]  /*6ed0*/  FADD.FTZ R47, R47, -R29.reuse ;  /* 0x8000001d2f2f7221 */ /* 0x100fe20000010000 */
[----:B------:R-:W-:Y:S01]  /*6ee0*/  FMUL.FTZ R45, R12, R45 ;  /* 0x0000002d0c2d7220 */ /* 0x000fe20000410000 */
[----:B------:R-:W-:Y:S01]  /*6ef0*/  FADD.FTZ R222, R222, -R29 ;  /* 0x8000001ddede7221 */ /* 0x000fe20000010000 */
[----:B------:R-:W-:Y:S01]  /*6f00*/  FMUL.FTZ R53, R14, R53 ;  /* 0x000000350e357220 */ /* 0x000fe20000410000 */
[----:B------:R-:W-:Y:S01]  /*6f10*/  FMUL.FTZ R12, R28, R47 ;  /* 0x0000002f1c0c7220 */ /* 0x000fe20000410000 */
[----:B------:R-:W-:Y:S01]  /*6f20*/  FMUL.FTZ R221, R24, R221 ;  /* 0x000000dd18dd7220 */ /* 0x000fe20000410000 */
[----:B-1----:R-:W-:Y:S01]  /*6f30*/  FMUL.FTZ R49, R22, R49 ;  /* 0x0000003116317220 */ /* 0x002fe20000410000 */
[----:B--2---:R-:W-:Y:S01]  /*6f40*/  FMUL.FTZ R52, R13, R52 ;  /* 0x000000340d347220 */ /* 0x004fe20000410000 */
[----:B------:R-:W-:Y:S01]  /*6f50*/  F2FP.BF16.F32.PACK_AB R14, R14, R13 ;  /* 0x0000000d0e0e723e */ /* 0x000fe200000010ff */
[----:B------:R-:W-:Y:S01]  /*6f60*/  FMUL.FTZ R28, R18, R217 ;  /* 0x000000d9121c7220 */ /* 0x000fe20000410000 */
[----:B------:R-:W-:Y:S01]  /*6f70*/  FMUL.FTZ R220, R23, R220 ;  /* 0x000000dc17dc7220 */ /* 0x000fe20000410000 */
[----:B------:R-:W-:Y:S01]  /*6f80*/  F2FP.BF16.F32.PACK_AB R24, R24, R23 ;  /* 0x000000171818723e */ /* 0x000fe200000010ff */
[----:B------:R-:W-:Y:S01]  /*6f90*/  FMUL.FTZ R13, R15, R216 ;  /* 0x000000d80f0d7220 */ /* 0x000fe20000410000 */
[----:B---3--:R-:W-:Y:S01]  /*6fa0*/  F2FP.BF16.F32.PACK_AB R22, R22, R19 ;  /* 0x000000131616723e */ /* 0x008fe200000010ff */
[----:B------:R-:W-:Y:S01]  /*6fb0*/  FMUL.FTZ R48, R19, R48 ;  /* 0x0000003013307220 */ /* 0x000fe20000410000 */
[----:B------:R-:W-:-:S02]  /*6fc0*/  F2FP.BF16.F32.PACK_AB R18, R18, R15 ;  /* 0x0000000f1212723e */ /* 0x000fc400000010ff */
[----:B----4-:R-:W-:Y:S01]  /*6fd0*/  F2FP.BF16.F32.PACK_AB R23, R33, R30 ;  /* 0x0000001e2117723e */ /* 0x010fe200000010ff */
[----:B-----5:R-:W-:Y:S01]  /*6fe0*/  FMUL.FTZ R222, R25, R222 ;  /* 0x000000de19de7220 */ /* 0x020fe20000410000 */
[----:B------:R-:W-:Y:S02]  /*6ff0*/  F2FP.BF16.F32.PACK_AB R15, R31, R32 ;  /* 0x000000201f0f723e */ /* 0x000fe400000010ff */
[----:B------:R-:W-:Y:S01]  /*7000*/  F2FP.BF16.F32.PACK_AB R19, R36, R27 ;  /* 0x0000001b2413723e */ /* 0x000fe200000010ff */
[----:B------:R1:W-:Y:S01]  /*7010*/  STSM.16.M88.2 [R0+0x2c500], R10 ;  /* 0x02c5000a00007844 */ /* 0x0003e20000000100 */
[----:B------:R-:W-:-:S03]  /*7020*/  F2FP.BF16.F32.PACK_AB R25, R34, R25 ;  /* 0x000000192219723e */ /* 0x000fc600000010ff */
[----:B------:R-:W-:Y:S04]  /*7030*/  STSM.16.M88.2 [R0+0x2cd00], R22 ;  /* 0x02cd001600007844 */ /* 0x000fe80000000100 */
[----:B------:R2:W-:Y:S04]  /*7040*/  STSM.16.M88.2 [R0+0x2d500], R14 ;  /* 0x02d5000e00007844 */ /* 0x0005e80000000100 */
[----:B------:R-:W-:Y:S04]  /*7050*/  STSM.16.M88.2 [R0+0x2dd00], R18 ;  /* 0x02dd001200007844 */ /* 0x000fe80000000100 */
[----:B------:R-:W-:Y:S01]  /*7060*/  STSM.16.M88.2 [R0+0x2e500], R24 ;  /* 0x02e5001800007844 */ /* 0x000fe20000000100 */
[----:B------:R-:W-:Y:S01]  /*7070*/  @!PT LDS RZ, [RZ] ;  /* 0x00000000fffff984 */ /* 0x000fe20000000800 */
[----:B------:R-:W-:Y:S01]  /*7080*/  @!PT LDS RZ, [RZ] ;  /* 0x00000000fffff984 */ /* 0x000fe20000000800 */
[----:B------:R-:W-:Y:S01]  /*7090*/  @!PT LDS RZ, [RZ] ;  /* 0x00000000fffff984 */ /* 0x000fe20000000800 */
[----:B------:R-:W-:Y:S01]  /*70a0*/  @!PT LDS RZ, [RZ] ;  /* 0x00000000fffff984 */ /* 0x000fe20000000800 */
[----:B------:R3:W-:Y:S06]  /*70b0*/  MEMBAR.ALL.CTA ;  /* 0x0000000000007992 */ /* 0x0007ec0000008000 */
[----:B---3--:R-:W3:Y:S01]  /*70c0*/  FENCE.VIEW.ASYNC.S ;  /* 0x00000000000073c6 */ /* 0x008ee20000000000 */
[----:B------:R-:W-:-:S02]  /*70d0*/  VIADD R37, R26, 0x200 ;  /* 0x000002001a257836 */ /* 0x000fc40000000000 */
[----:B------:R-:W-:Y:S02]  /*70e0*/  IMAD R216, R4, 0x2000, R5 ;  /* 0x0000200004d87824 */ /* 0x000fe400078e0205 */
[--C-:B------:R-:W-:Y:S01]  /*70f0*/  FADD.FTZ R38, R51, -R29.reuse ;  /* 0x8000001d33267221 */ /* 0x100fe20000010000 */
[----:B------:R-:W-:Y:S01]  /*7100*/  R2UR UR7, R37 ;  /* 0x00000000250772ca */ /* 0x000fe200000e0000 */
[--C-:B------:R-:W-:Y:S01]  /*7110*/  FADD.FTZ R37, R50, -R29.reuse ;  /* 0x8000001d32257221 */ /* 0x100fe20000010000 */
[--C-:B------:R-:W-:Y:S01]  /*7120*/  FADD.FTZ R39, R54, -R29.reuse ;  /* 0x8000001d36277221 */ /* 0x100fe20000010000 */
[--C-:B------:R-:W-:Y:S01]  /*7130*/  FADD.FTZ R40, R55, -R29.reuse ;  /* 0x8000001d37287221 */ /* 0x100fe20000010000 */
[--C-:B------:R-:W-:Y:S01]  /*7140*/  FADD.FTZ R218, R218, -R29.reuse ;  /* 0x8000001ddada7221 */ /* 0x100fe20000010000 */
[--C-:B------:R-:W-:Y:S01]  /*7150*/  FADD.FTZ R219, R219, -R29.reuse ;  /* 0x8000001ddbdb7221 */ /* 0x100fe20000010000 */
[----:B------:R-:W-:Y:S01]  /*7160*/  FADD.FTZ R29, R223, -R29 ;  /* 0x8000001ddf1d7221 */ /* 0x000fe20000010000 */
[----:B------:R-:W-:Y:S01]  /*7170*/  SHF.R.U32.HI R217, RZ, 0x4, R216 ;  /* 0x00000004ffd97819 */ /* 0x000fe200000116d8 */
[----:B------:R-:W-:Y:S01]  /*7180*/  FMUL.FTZ R37, R30, R37 ;  /* 0x000000251e257220 */ /* 0x000fe20000410000 */
[----:B------:R-:W-:Y:S01]  /*7190*/  FMUL.FTZ R38, R33, R38 ;  /* 0x0000002621267220 */ /* 0x000fe20000410000 */
[----:B------:R-:W-:Y:S01]  /*71a0*/  FMUL.FTZ R39, R32, R39 ;  /* 0x0000002720277220 */ /* 0x000fe20000410000 */
[----:B-1----:R-:W-:Y:S01]  /*71b0*/  FMUL.FTZ R10, R31, R40 ;  /* 0x000000281f0a7220 */ /* 0x002fe20000410000 */
[----:B------:R-:W-:Y:S01]  /*71c0*/  FMUL.FTZ R218, R27, R218 ;  /* 0x000000da1bda7220 */ /* 0x000fe20000410000 */
[----:B------:R-:W-:Y:S01]  /*71d0*/  FMUL.FTZ R219, R36, R219 ;  /* 0x000000db24db7220 */ /* 0x000fe20000410000 */
[----:B------:R-:W-:Y:S01]  /*71e0*/  FMUL.FTZ R11, R34, R29 ;  /* 0x0000001d220b7220 */ /* 0x000fe20000410000 */
[----:B------:R-:W-:-:S02]  /*71f0*/  LOP3.LUT R217, R217, 0x3fff, RZ, 0xc0, !PT ;  /* 0x00003fffd9d97812 */ /* 0x000fc400078ec0ff */
[----:B------:R-:W-:Y:S02]  /*7200*/  F2FP.BF16.F32.PACK_AB R40, R45, R44 ;  /* 0x0000002c2d28723e */ /* 0x000fe400000010ff */
[----:B------:R-:W-:Y:S02]  /*7210*/  F2FP.BF16.F32.PACK_AB R48, R49, R48 ;  /* 0x000000303130723e */ /* 0x000fe400000010ff */
[----:B------:R-:W-:Y:S01]  /*7220*/  F2FP.BF16.F32.PACK_AB R41, R12, R41 ;  /* 0x000000290c29723e */ /* 0x000fe200000010ff */
[----:B---3--:R-:W-:Y:S01]  /*7230*/  BAR.SYNC.DEFER_BLOCKING 0x9, 0x100 ;  /* 0x0244000000007b1d */ /* 0x008fe20000010000 */
[----:B------:R-:W-:Y:S02]  /*7240*/  F2FP.BF16.F32.PACK_AB R52, R53, R52 ;  /* 0x000000343534723e */ /* 0x000fe400000010ff */
[----:B------:R-:W-:Y:S02]  /*7250*/  F2FP.BF16.F32.PACK_AB R49, R38, R37 ;  /* 0x000000252631723e */ /* 0x000fe400000010ff */
[----:B------:R-:W-:-:S02]  /*7260*/  F2FP.BF16.F32.PACK_AB R53, R10, R39 ;  /* 0x000000270a35723e */ /* 0x000fc400000010ff */
[----:B------:R-:W-:Y:S02]  /*7270*/  F2FP.BF16.F32.PACK_AB R28, R28, R13 ;  /* 0x0000000d1c1c723e */ /* 0x000fe400000010ff */
[----:B------:R-:W-:Y:S02]  /*7280*/  F2FP.BF16.F32.PACK_AB R220, R221, R220 ;  /* 0x000000dcdddc723e */ /* 0x000fe400000010ff */
[----:B------:R-:W-:Y:S02]  /*7290*/  R2UR UR56, R217 ;  /* 0x00000000d93872ca */ /* 0x000fe400000e0000 */
[----:B------:R-:W-:Y:S02]  /*72a0*/  R2UR UR58, R26 ;  /* 0x000000001a3a72ca */ /* 0x000fe400000e0000 */
[----:B------:R-:W-:Y:S02]  /*72b0*/  F2FP.BF16.F32.PACK_AB R29, R219, R218 ;  /* 0x000000dadb1d723e */ /* 0x000fe400000010ff */
[----:B------:R-:W-:Y:S01]  /*72c0*/  F2FP.BF16.F32.PACK_AB R221, R11, R222 ;  /* 0x000000de0bdd723e */ /* 0x000fe200000010ff */
[----:B------:R-:W-:Y:S04]  /*72d0*/  STSM.16.M88.2 [R0+0x2ed00], R40 ;  /* 0x02ed002800007844 */ /* 0x000fe80000000100 */
[----:B------:R-:W-:Y:S04]  /*72e0*/  STSM.16.M88.2 [R0+0x2f500], R48 ;  /* 0x02f5003000007844 */ /* 0x000fe80000000100 */
[----:B------:R-:W-:Y:S04]  /*72f0*/  STSM.16.M88.2 [R0+0x2fd00], R52 ;  /* 0x02fd003400007844 */ /* 0x000fe80000000100 */
[----:B------:R-:W-:Y:S04]  /*7300*/  STSM.16.M88.2 [R0+0x30500], R28 ;  /* 0x0305001c00007844 */ /* 0x000fe80000000100 */
[----:B------:R1:W-:Y:S01]  /*7310*/  STSM.16.M88.2 [R0+0x30d00], R220 ;  /* 0x030d00dc00007844 */ /* 0x0003e20000000100 */
[----:B------:R-:W-:-:S06]  /*7320*/  WARPGROUP.ARRIVE ;  /* 0x00000000000079c5 */ /* 0x000fcc0000000000 */
[----:B------:R-:W-:Y:S01]  /*7330*/  HGMMA.64x16x16.F32.BF16 R136, gdesc[UR56].tnspA.tnspB, R136, gsb0 ;  /* 0x60200000388879f0 */ /* 0x000fe20008001888 */
        /* <DEDUP_REMOVED lines=116> */
[----:B------:R-:W-:Y:S01]  /*7a80*/  VIADD R10, R26, 0x30 ;  /* 0x000000301a0a7836 */ /* 0x000fe20000000000 */
[----:B------:R-:W-:Y:S02]  /*7a90*/  UMOV UR46, UR22 ;  /* 0x00000016002e7c82 */ /* 0x000fe40008000000 */
[----:B------:R-:W-:Y:S02]  /*7aa0*/  R2UR UR20, R5 ;  /* 0x00000000051472ca */ /* 0x000fe400000e0000 */
[----:B------:R-:W-:Y:S01]  /*7ab0*/  R2UR UR22, R10 ;  /* 0x000000000a1672ca */ /* 0x000fe200000e0000 */
[----:B------:R-:W-:Y:S01]  /*7ac0*/  UMOV UR47, UR23 ;  /* 0x00000017002f7c82 */ /* 0x000fe20008000000 */
[----:B------:R-:W-:Y:S01]  /*7ad0*/  UMOV UR21, 0x40000040 ;  /* 0x4000004000157882 */ /* 0x000fe20000000000 */
[----:B------:R-:W-:Y:S01]  /*7ae0*/  UMOV UR23, 0x40 ;  /* 0x0000004000177882 */ /* 0x000fe20000000000 */
[----:B------:R-:W-:-:S02]  /*7af0*/  WARPGROUP.DEPBAR.LE gsb0, 0x0 ;  /* 0x00008000000079c5 */ /* 0x000fc40000010000 */
[----:B------:R-:W-:-:S07]  /*7b00*/  WARPGROUP.ARRIVE ;  /* 0x00000000000079c5 */ /* 0x000fce0000000000 */
[----:B------:R-:W-:Y:S01]  /*7b10*/  HGMMA.64x16x16.F32.BF16 R136, gdesc[UR20].tnspA.tnspB, R136, gsb0 ;  /* 0x60200000148879f0 */ /* 0x000fe20008001888 */
[----:B--2---:R-:W-:Y:S01]  /*7b20*/  VIADD R14, R26, 0xb0 ;  /* 0x000000b01a0e7836 */ /* 0x004fe20000000000 */
        /* <DEDUP_REMOVED lines=37> */
[----:B------:R-:W-:Y:S01]  /*7d80*/  MOV R219, UR40 ;  /* 0x0000002800db7c02 */ /* 0x000fe20008000f00 */
[----:B------:R-:W-:-:S08]  /*7d90*/  UMOV UR17, UR21 ;  /* 0x0000001500117c82 */ /* 0x000fd00008000000 */
        /* <DEDUP_REMOVED lines=15> */
[----:B--2---:R-:W2:Y:S01]  /*7e90*/  FENCE.VIEW.ASYNC.S ;  /* 0x00000000000073c6 */ /* 0x004ea20000000000 */
[----:B------:R-:W-:Y:S01]  /*7ea0*/  R2UR UR24, R23 ;  /* 0x00000000171872ca */ /* 0x000fe200000e0000 */
[----:B--2---:R-:W-:Y:S01]  /*7eb0*/  BAR.SYNC.DEFER_BLOCKING 0x9, 0x100 ;  /* 0x0244000000007b1d */ /* 0x004fe20000010000 */
[----:B------:R-:W-:-:S02]  /*7ec0*/  MOV R12, UR43 ;  /* 0x0000002b000c7c02 */ /* 0x000fc40008000f00 */
[----:B-1----:R-:W-:Y:S02]  /*7ed0*/  MOV R220, UR42 ;  /* 0x0000002a00dc7c02 */ /* 0x002fe40008000f00 */
[----:B------:R-:W-:Y:S01]  /*7ee0*/  MOV R13, UR41 ;  /* 0x00000029000d7c02 */ /* 0x000fe20008000f00 */
[----:B------:R-:W-:-:S06]  /*7ef0*/  UMOV UR41, 0x40000040 ;  /* 0x4000004000297882 */ /* 0x000fcc0000000000 */
[----:B------:R-:W-:Y:S01]  /*7f00*/  UMOV UR42, UR24 ;  /* 0x00000018002a7c82 */ /* 0x000fe20008000000 */
[----:B------:R-:W-:Y:S01]  /*7f10*/  UMOV UR43, 0x8 ;  /* 0x00000008002b7882 */ /* 0x000fe20000000000 */
[----:B------:R-:W-:-:S06]  /*7f20*/  WARPGROUP.ARRIVE ;  /* 0x00000000000079c5 */ /* 0x000fcc0000000000 */
        /* <DEDUP_REMOVED lines=14> */
[----:B------:R-:W-:Y:S01]  /*8010*/  IMAD.U32 R15, RZ, RZ, UR43 ;  /* 0x0000002bff0f7e24 */ /* 0x000fe2000f8e00ff */
[----:B------:R-:W-:Y:S01]  /*8020*/  R2UR UR43, R12 ;  /* 0x000000000c2b72ca */ /* 0x000fe200000e0000 */
        /* <DEDUP_REMOVED lines=15> */
[----:B------:R-:W-:Y:S01]  /*8120*/  R2UR UR45, R11 ;  /* 0x000000000b2d72ca */ /* 0x000fe200000e0000 */
[----:B------:R-:W-:Y:S02]  /*8130*/  VIADD R10, R5, 0x180 ;  /* 0x00000180050a7836 */ /* 0x000fe40000000000 */
[----:B------:R-:W-:Y:S01]  /*8140*/  VIADD R11, R23, 0x180 ;  /* 0x00000180170b7836 */ /* 0x000fe20000000000 */
[----:B------:R-:W-:Y:S02]  /*8150*/  R2UR UR44, R218 ;  /* 0x00000000da2c72ca */ /* 0x000fe400000e0000 */
[----:B------:R-:W-:Y:S02]  /*8160*/  R2UR UR4, R10 ;  /* 0x000000000a0472ca */ /* 0x000fe400000e0000 */
[----:B------:R-:W-:Y:S01]  /*8170*/  R2UR UR5, R11 ;  /* 0x000000000b0572ca */ /* 0x000fe200000e0000 */
[----:B------:R-:W-:Y:S01]  /*8180*/  UMOV UR28, UR52 ;  /* 0x00000034001c7c82 */ /* 0x000fe20008000000 */
[----:B------:R-:W-:Y:S01]  /*8190*/  R2UR UR41, R13 ;  /* 0x000000000d2972ca */ /* 0x000fe200000e0000 */
[----:B------:R-:W-:Y:S01]  /*81a0*/  UMOV UR29, UR53 ;  /* 0x00000035001d7c82 */ /* 0x000fe20008000000 */
[----:B------:R-:W-:Y:S01]  /*81b0*/  IMAD.U32 R12, RZ, RZ, UR46 ;  /* 0x0000002eff0c7e24 */ /* 0x000fe2000f8e00ff */
[----:B------:R-:W-:Y:S01]  /*81c0*/  UMOV UR53, UR45 ;  /* 0x0000002d00357c82 */ /* 0x000fe20008000000 */
[----:B------:R-:W-:Y:S01]  /*81d0*/  IMAD.U32 R13, RZ, RZ, UR47 ;  /* 0x0000002fff0d7e24 */ /* 0x000fe2000f8e00ff */
[----:B------:R-:W-:Y:S01]  /*81e0*/  UMOV UR45, 0x40000040 ;  /* 0x40000040002d7882 */ /* 0x000fe20000000000 */
[----:B------:R-:W-:Y:S01]  /*81f0*/  UMOV UR47, 0x8 ;  /* 0x00000008002f7882 */ /* 0x000fe20000000000 */
[----:B------:R-:W-:-:S02]  /*8200*/  UMOV UR52, UR44 ;  /* 0x0000002c00347c82 */ /* 0x000fc40008000000 */
        /* <DEDUP_REMOVED lines=12> */
[----:B------:R-:W-:Y:S01]  /*82d0*/  R2UR UR5, R23 ;  /* 0x00000000170572ca */ /* 0x000fe200000e0000 */
[----:B------:R-:W-:Y:S01]  /*82e0*/  UMOV UR33, UR43 ;  /* 0x0000002b00217c82 */ /* 0x000fe20008000000 */
[----:B------:R-:W-:Y:S01]  /*82f0*/  UMOV UR37, UR41 ;  /* 0x0000002900257c82 */ /* 0x000fe20008000000 */
[----:B------:R-:W-:Y:S01]  /*8300*/  UMOV UR41, 0x40000040 ;  /* 0x4000004000297882 */ /* 0x000fe20000000000 */
[----:B------:R-:W-:-:S03]  /*8310*/  UMOV UR43, 0x8 ;  /* 0x00000008002b7882 */ /* 0x000fc60000000000 */
[----:B------:R-:W-:Y:S02]  /*8320*/  UMOV UR36, UR40 ;  /* 0x0000002800247c82 */ /* 0x000fe40008000000 */
[----:B------:R-:W-:Y:S02]  /*8330*/  UMOV UR32, UR42 ;  /* 0x0000002a00207c82 */ /* 0x000fe40008000000 */
[----:B------:R-:W-:Y:S02]  /*8340*/  UMOV UR40, UR4 ;  /* 0x0000000400287c82 */ /* 0x000fe40008000000 */
[----:B------:R-:W-:Y:S01]  /*8350*/  UMOV UR42, UR5 ;  /* 0x00000005002a7c82 */ /* 0x000fe20008000000 */
[----:B------:R-:W-:Y:S01]  /*8360*/  IMAD.U32 R10, RZ, RZ, UR46 ;  /* 0x0000002eff0a7e24 */ /* 0x000fe2000f8e00ff */
[----:B------:R-:W-:Y:S02]  /*8370*/  WARPGROUP.DEPBAR.LE gsb0, 0x0 ;  /* 0x00008000000079c5 */ /* 0x000fe40000010000 */
        /* <DEDUP_REMOVED lines=93> */
[----:B------:R-:W-:Y:S01]  /*8950*/  R2UR UR47, R9 ;  /* 0x00000000092f72ca */ /* 0x000fe200000e0000 */
[----:B------:R-:W-:Y:S02]  /*8960*/  WARPGROUP.DEPBAR.LE gsb0, 0x0 ;  /* 0x00008000000079c5 */ /* 0x000fe40000010000 */
[----:B------:R-:W-:-:S06]  /*8970*/  WARPGROUP.ARRIVE ;  /* 0x00000000000079c5 */ /* 0x000fcc0000000000 */
[----:B------:R-:W-:Y:S01]  /*8980*/  HGMMA.64x16x16.F32.BF16 R160, gdesc[UR8].tnspA.tnspB, R160, gsb0 ;  /* 0x6020000008a079f0 */ /* 0x000fe200080018a0 */
[----:B------:R-:W-:Y:S01]  /*8990*/  IMAD.SHL.U32 R9, R3, 0x4000, RZ ;  /* 0x0000400003097824 */ /* 0x000fe200078e00ff */
[----:B------:R-:W-:-:S04]  /*89a0*/  R2UR UR40, R20 ;  /* 0x00000000142872ca */ /* 0x000fc800000e0000 */
[----:B------:R-:W-:-:S04]  /*89b0*/  IADD3 R20, P1, R9, R234, RZ ;  /* 0x000000ea09147210 */ /* 0x000fc80007f3e0ff */
[----:B------:R-:W-:Y:S02]  /*89c0*/  LEA.HI.X.SX32 R9, R9, R224, 0x1, P1 ;  /* 0x000000e009097211 */ /* 0x000fe400008f0eff */
        /* <DEDUP_REMOVED lines=9> */
[----:B------:R1:W-:Y:S01]  /*8a60*/  REDG.E.ADD.F32x4.FTZ.RN.STRONG.GPU desc[UR46][R8.64], R24 ;  /* 0x00000018080079a6 */ /* 0x0003e2000c10f7ae */
[----:B------:R-:W-:Y:S02]  /*8a70*/  WARPGROUP.DEPBAR.LE gsb0, 0x0 ;  /* 0x00008000000079c5 */ /* 0x000fe40000010000 */
[----:B------:R-:W-:Y:S01]  /*8a80*/  WARPGROUP.ARRIVE ;  /* 0x00000000000079c5 */ /* 0x000fe20000000000 */
[----:B------:R-:W-:Y:S01]  /*8a90*/  SHF.R.U32.HI R216, RZ, 0x4, R216 ;  /* 0x00000004ffd87819 */ /* 0x000fe200000116d8 */
[----:B------:R-:W-:Y:S01]  /*8aa0*/  UMOV UR55, 0x40 ;  /* 0x0000004000377882 */ /* 0x000fe20000000000 */
[----:B-1----:R-:W-:Y:S01]  /*8ab0*/  LOP3.LUT R24, R22, 0x80000, RZ, 0xfc, !PT ;  /* 0x0008000016187812 */ /* 0x002fe200078efcff */
[----:B------:R-:W-:Y:S01]  /*8ac0*/  UMOV UR53, 0x40000040 ;  /* 0x4000004000357882 */ /* 0x000fe20000000000 */
[----:B------:R-:W-:Y:S01]  /*8ad0*/  UMOV UR59, 0x40 ;  /* 0x00000040003b7882 */ /* 0x000fe20000000000 */
        /* <DEDUP_REMOVED lines=10> */
[----:B------:R1:W-:Y:S01]  /*8b80*/  REDG.E.ADD.F32x4.FTZ.RN.STRONG.GPU desc[UR46][R8.64+0x800], R28 ;  /* 0x0008001c080079a6 */ /* 0x0003e2000c10f7ae */
[----:B------:R-:W-:-:S02]  /*8b90*/  WARPGROUP.DEPBAR.LE gsb0, 0x0 ;  /* 0x00008000000079c5 */ /* 0x000fc40000010000 */
[----:B------:R-:W-:Y:S01]  /*8ba0*/  WARPGROUP.ARRIVE ;  /* 0x00000000000079c5 */ /* 0x000fe20000000000 */
[----:B------:R-:W-:Y:S02]  /*8bb0*/  LOP3.LUT R237, R216, 0x3fff, RZ, 0xc0, !PT ;  /* 0x00003fffd8ed7812 */ /* 0x000fe400078ec0ff */
[C---:B------:R-:W-:Y:S01]  /*8bc0*/  R2UR UR54, R24.reuse ;  /* 0x00000000183672ca */ /* 0x040fe200000e0000 */
[----:B------:R-:W-:Y:S01]  /*8bd0*/  VIADD R20, R24, 0x80 ;  /* 0x0000008018147836 */ /* 0x000fe20000000000 */
[----:B------:R-:W-:Y:S01]  /*8be0*/  UMOV UR57, UR53 ;  /* 0x0000003500397c82 */ /* 0x000fe20008000000 */
[----:B------:R-:W-:Y:S01]  /*8bf0*/  HGMMA.64x16x16.F32.BF16 R192, gdesc[UR12].tnspA.tnspB, R192, gsb0 ;  /* 0x602000000cc079f0 */ /* 0x000fe200080018c0 */
[----:B------:R-:W-:Y:S01]  /*8c00*/  IMAD R237, R2, 0x800, R237 ;  /* 0x0000080002ed7824 */ /* 0x000fe200078e02ed */
[----:B------:R-:W-:Y:S01]  /*8c10*/  UMOV UR9, UR53 ;  /* 0x0000003500097c82 */ /* 0x000fe20008000000 */
[----:B------:R-:W-:Y:S02]  /*8c20*/  VIADD R25, R24, 0x200 ;  /* 0x0000020018197836 */ /* 0x000fe40000000000 */
[----:B------:R-:W-:-:S02]  /*8c30*/  IMAD.U32 R217, RZ, RZ, UR11 ;  /* 0x0000000bffd97e24 */ /* 0x000fc4000f8e00ff */
[----:B------:R-:W-:Y:S01]  /*8c40*/  VIADD R26, R24, 0x10 ;  /* 0x00000010181a7836 */ /* 0x000fe20000000000 */
[----:B------:R-:W-:Y:S01]  /*8c50*/  UMOV UR37, UR25 ;  /* 0x0000001900257c82 */ /* 0x000fe20008000000 */
[----:B------:R-:W-:Y:S01]  /*8c60*/  UMOV UR33, UR25 ;  /* 0x0000001900217c82 */ /* 0x000fe20008000000 */
[----:B------:R-:W-:Y:S01]  /*8c70*/  UMOV UR29, UR25 ;  /* 0x00000019001d7c82 */ /* 0x000fe20008000000 */
[----:B------:R-:W-:Y:S01]  /*8c80*/  UMOV UR7, 0x40 ;  /* 0x0000004000077882 */ /* 0x000fe20000000000 */
[----:B------:R1:W-:Y:S01]  /*8c90*/  REDG.E.ADD.F32x4.FTZ.RN.STRONG.GPU desc[UR46][R8.64+0x1000], R32 ;  /* 0x00100020080079a6 */ /* 0x0003e2000c10f7ae */
[----:B------:R-:W-:Y:S02]  /*8ca0*/  WARPGROUP.DEPBAR.LE gsb0, 0x0 ;  /* 0x00008000000079c5 */ /* 0x000fe40000010000 */
[----:B------:R-:W-:Y:S01]  /*8cb0*/  WARPGROUP.ARRIVE ;  /* 0x00000000000079c5 */ /* 0x000fe20000000000 */
[----:B------:R-:W-:Y:S02]  /*8cc0*/  R2UR UR52, R237 ;  /* 0x00000000ed3472ca */ /* 0x000fe400000e0000 */
[----:B------:R-:W-:Y:S01]  /*8cd0*/  R2UR UR24, R20 ;  /* 0x00000000141872ca */ /* 0x000fe200000e0000 */
[----:B------:R-:W-:Y:S01]  /*8ce0*/  UMOV UR13, UR53 ;  /* 0x00000035000d7c82 */ /* 0x000fe20008000000 */
[----:B------:R-:W-:Y:S01]  /*8cf0*/  UMOV UR15, 0x40 ;  /* 0x00000040000f7882 */ /* 0x000fe20000000000 */
[----:B------:R-:W-:Y:S01]  /*8d00*/  HGMMA.64x16x16.F32.BF16 R208, gdesc[UR16].tnspA.tnspB, R208, gsb0 ;  /* 0x6020000010d079f0 */ /* 0x000fe200080018d0 */
[----:B------:R-:W-:Y:S01]  /*8d10*/  R2UR UR50, R26 ;  /* 0x000000001a3272ca */ /* 0x000fe200000e0000 */
[----:B------:R1:W-:Y:S01]  /*8d20*/  REDG.E.ADD.F32x4.FTZ.RN.STRONG.GPU desc[UR46][R8.64+0x1800], R36 ;  /* 0x00180024080079a6 */ /* 0x0003e2000c10f7ae */
[----:B------:R-:W-:-:S02]  /*8d30*/  WARPGROUP.DEPBAR.LE gsb0, 0x0 ;  /* 0x00008000000079c5 */ /* 0x000fc40000010000 */
[----:B------:R-:W-:-:S03]  /*8d40*/  WARPGROUP.ARRIVE ;  /* 0x00000000000079c5 */ /* 0x000fc60000000000 */
[----:B------:R-:W-:Y:S02]  /*8d50*/  UMOV UR56, UR52 ;  /* 0x0000003400387c82 */ /* 0x000fe40008000000 */
[----:B------:R-:W-:Y:S01]  /*8d60*/  UMOV UR58, UR24 ;  /* 0x00000018003a7c82 */ /* 0x000fe20008000000 */
[C---:B------:R-:W-:Y:S01]  /*8d70*/  VIADD R20, R24.reuse, 0x100 ;  /* 0x0000010018147836 */ /* 0x040fe20000000000 */
[----:B------:R-:W-:Y:S01]  /*8d80*/  UMOV UR12, UR52 ;  /* 0x00000034000c7c82 */ /* 0x000fe20008000000 */
[----:B------:R-:W-:Y:S01]  /*8d90*/  VIADD R26, R24, 0x90 ;  /* 0x00000090181a7836 */ /* 0x000fe20000000000 */
[----:B------:R-:W-:Y:S01]  /*8da0*/  HGMMA.64x16x16.F32.BF16 R56, gdesc[UR52].tnspA.tnspB, R56, gsb0 ;  /* 0x60200000343879f0 */ /* 0x000fe20008001838 */
[----:B------:R-:W-:Y:S01]  /*8db0*/  UMOV UR19, 0x40 ;  /* 0x0000004000137882 */ /* 0x000fe20000000000 */
[----:B------:R-:W-:Y:S01]  /*8dc0*/  IMAD.U32 R23, RZ, RZ, UR15 ;  /* 0x0000000fff177e24 */ /* 0x000fe2000f8e00ff */
[----:B------:R-:W-:Y:S01]  /*8dd0*/  R2UR UR45, R7 ;  /* 0x00000000072d72ca */ /* 0x000fe200000e0000 */
[----:B------:R1:W-:Y:S01]  /*8de0*/  REDG.E.ADD.F32x4.FTZ.RN.STRONG.GPU desc[UR46][R8.64+0x2000], R40 ;  /* 0x00200028080079a6 */ /* 0x0003e2000c10f7ae */
[----:B------:R-:W-:-:S02]  /*8df0*/  WARPGROUP.DEPBAR.LE gsb0, 0x0 ;  /* 0x00008000000079c5 */ /* 0x000fc40000010000 */
[----:B------:R-:W-:Y:S01]  /*8e00*/  WARPGROUP.ARRIVE ;  /* 0x00000000000079c5 */ /* 0x000fe20000000000 */
[----:B------:R-:W-:Y:S01]  /*8e10*/  R2UR UR8, R20 ;  /* 0x00000000140872ca */ /* 0x000fe200000e0000 */
[----:B------:R-:W-:Y:S01]  /*8e20*/  IMAD.U32 R7, RZ, RZ, UR43 ;  /* 0x0000002bff077e24 */ /* 0x000fe2000f8e00ff */
[----:B------:R1:W-:Y:S03]  /*8e30*/  REDG.E.ADD.F32x4.FTZ.RN.STRONG.GPU desc[UR46][R8.64+0x2800], R44 ;  /* 0x0028002c080079a6 */ /* 0x0003e6000c10f7ae */
[----:B------:R-:W-:Y:S08]  /*8e40*/  HGMMA.64x16x16.F32.BF16 R64, gdesc[UR56].tnspA.tnspB, R64, gsb0 ;  /* 0x60200000384079f0 */ /* 0x000ff00008001840 */
[----:B------:R-:W-:Y:S01]  /*8e50*/  UMOV UR14, UR8 ;  /* 0x00000008000e7c82 */ /* 0x000fe20008000000 */
[----:B------:R-:W-:Y:S01]  /*8e60*/  VIADD R20, R24, 0x180 ;  /* 0x0000018018147836 */ /* 0x000fe20000000000 */
[----:B------:R-:W-:Y:S01]  /*8e70*/  R2UR UR43, R21 ;  /* 0x00000000152b72ca */ /* 0x000fe200000e0000 */
[----:B------:R1:W-:Y:S01]  /*8e80*/  REDG.E.ADD.F32x4.FTZ.RN.STRONG.GPU desc[UR46][R8.64+0x3000], R48 ;  /* 0x00300030080079a6 */ /* 0x0003e2000c10f7ae */
[----:B------:R-:W-:-:S02]  /*8e90*/  WARPGROUP.DEPBAR.LE gsb0, 0x0 ;  /* 0x00008000000079c5 */ /* 0x000fc40000010000 */
[----:B------:R-:W-:Y:S01]  /*8ea0*/  WARPGROUP.ARRIVE ;  /* 0x00000000000079c5 */ /* 0x000fe20000000000 */
[----:B------:R-:W-:Y:S01]  /*8eb0*/  R2UR UR4, R20 ;  /* 0x00000000140472ca */ /* 0x000fe200000e0000 */
[----:B------:R-:W-:Y:S01]  /*8ec0*/  UMOV UR8, UR52 ;  /* 0x0000003400087c82 */ /* 0x000fe20008000000 */
[----:B------:R-:W-:Y:S01]  /*8ed0*/  IMAD.U32 R22, RZ, RZ, UR14 ;  /* 0x0000000eff167e24 */ /* 0x000fe2000f8e00ff */
[----:B------:R1:W-:Y:S02]  /*8ee0*/  REDG.E.ADD.F32x4.FTZ.RN.STRONG.GPU desc[UR46][R8.64+0x3800], R52 ;  /* 0x00380034080079a6 */ /* 0x0003e4000c10f7ae */
[----:B------:R-:W-:Y:S08]  /*8ef0*/  HGMMA.64x16x16.F32.BF16 R72, gdesc[UR12].tnspA.tnspB, R72, gsb0 ;  /* 0x602000000c4879f0 */ /* 0x000ff00008001848 */
[----:B------:R-:W-:Y:S01]  /*8f00*/  UMOV UR10, UR4 ;  /* 0x00000004000a7c82 */ /* 0x000fe20008000000 */
[----:B------:R-:W-:-:S02]  /*8f10*/  WARPGROUP.DEPBAR.LE gsb0, 0x0 ;  /* 0x00008000000079c5 */ /* 0x000fc40000010000 */
        /* <DEDUP_REMOVED lines=141> */
.L_x_1760:
        /* <DEDUP_REMOVED lines=157> */
.L_x_1761:
        /* <DEDUP_REMOVED lines=94> */
.L_x_1749:
        /* <DEDUP_REMOVED lines=23> */
.L_x_1764:
        /* <DEDUP_REMOVED lines=20> */
.L_x_1765:
        /* <DEDUP_REMOVED lines=18> */
.L_x_1766:
        /* <DEDUP_REMOVED lines=18> */
.L_x_1767:
        /* <DEDUP_REMOVED lines=178> */
.L_x_1769:
[----:B------:R-:W-:Y:S05]  /*b7b0*/  BSYNC B0 ;  /* 0x0000000000007941 */ /* 0x000fea0003800000 */
.L_x_1768:
[----:B------:R-:W-:-:S04]  /*b7c0*/  DEPBAR.LE SB0, 0x0 ;  /* 0x000080000000791a */ /* 0x000fc80000000000 */
[----:B------:R-:W-:Y:S05]  /*b7d0*/  EXIT ;  /* 0x000000000000794d */ /* 0x000fea0003800000 */
.L_x_1763:
        /* <DEDUP_REMOVED lines=51> */
.L_x_1771:
[----:B------:R-:W-:Y:S05]  /*bb10*/  BSYNC B0 ;  /* 0x0000000000007941 */ /* 0x000fea0003800000 */
.L_x_1770:
        /* <DEDUP_REMOVED lines=16> */
.L_x_1773:
[----:B------:R-:W-:Y:S05]  /*bc20*/  BSYNC B0 ;  /* 0x0000000000007941 */ /* 0x000fea0003800000 */
.L_x_1772:
        /* <DEDUP_REMOVED lines=16> */
.L_x_1775:
[----:B------:R-:W-:Y:S05]  /*bd30*/  BSYNC B0 ;  /* 0x0000000000007941 */ /* 0x000fea0003800000 */
.L_x_1774:
        /* <DEDUP_REMOVED lines=17> */
.L_x_1777:
[----:B------:R-:W-:Y:S05]  /*be50*/  BSYNC B0 ;  /* 0x0000000000007941 */ /* 0x000fea0003800000 */
.L_x_1776:
        /* <DEDUP_REMOVED lines=16> */
.L_x_1779:
[----:B------:R-:W-:Y:S05]  /*bf60*/  BSYNC B0 ;  /* 0x0000000000007941 */ /* 0x000fea0003800000 */
.L_x_1778:
        /* <DEDUP_REMOVED lines=18> */
.L_x_1781:
[----:B------:R-:W-:Y:S05]  /*c090*/  BSYNC B0 ;  /* 0x0000000000007941 */ /* 0x000fea0003800000 */
.L_x_1780:
        /* <DEDUP_REMOVED lines=29> */
.L_x_1783:
[----:B------:R-:W-:Y:S05]  /*c270*/  BSYNC B0 ;  /* 0x0000000000007941 */ /* 0x000fea0003800000 */
.L_x_1782:
        /* <DEDUP_REMOVED lines=21> */
.L_x_1785:
[----:B------:R-:W-:Y:S05]  /*c3d0*/  BSYNC B0 ;  /* 0x0000000000007941 */ /* 0x000fea0003800000 */
.L_x_1784:
        /* <DEDUP_REMOVED lines=21> */
.L_x_1787:
[----:B------:R-:W-:Y:S05]  /*c530*/  BSYNC B0 ;  /* 0x0000000000007941 */ /* 0x000fea0003800000 */
.L_x_1786:
        /* <DEDUP_REMOVED lines=22> */
.L_x_1789:
[----:B------:R-:W-:Y:S05]  /*c6a0*/  BSYNC B0 ;  /* 0x0000000000007941 */ /* 0x000fea0003800000 */
.L_x_1788:
        /* <DEDUP_REMOVED lines=14> */
.L_x_1791:
[----:B------:R-:W-:Y:S05]  /*c790*/  BSYNC B0 ;  /* 0x0000000000007941 */ /* 0x000fea0003800000 */
.L_x_1790:
        /* <DEDUP_REMOVED lines=16> */
.L_x_1793:
[----:B------:R-:W-:Y:S05]  /*c8a0*/  BSYNC B0 ;  /* 0x0000000000007941 */ /* 0x000fea0003800000 */
.L_x_1792:
        /* <DEDUP_REMOVED lines=16> */
.L_x_1795:
[----:B------:R-:W-:Y:S05]  /*c9b0*/  BSYNC B0 ;  /* 0x0000000000007941 */ /* 0x000fea0003800000 */
.L_x_1794:
        /* <DEDUP_REMOVED lines=16> */
.L_x_1797:
[----:B------:R-:W-:Y:S05]  /*cac0*/  BSYNC B0 ;  /* 0x0000000000007941 */ /* 0x000fea0003800000 */
.L_x_1796:
        /* <DEDUP_REMOVED lines=15> */
.L_x_1799:
[----:B------:R-:W-:Y:S05]  /*cbc0*/  BSYNC B0 ;  /* 0x0000000000007941 */ /* 0x000fea0003800000 */
.L_x_1798:
        /* <DEDUP_REMOVED lines=15> */
.L_x_1801:
[----:B------:R-:W-:Y:S05]  /*ccc0*/  BSYNC B0 ;  /* 0x0000000000007941 */ /* 0x000fea0003800000 */
.L_x_1800:
        /* <DEDUP_REMOVED lines=15> */
.L_x_1803:
[----:B------:R-:W-:Y:S05]  /*cdc0*/  BSYNC B0 ;  /* 0x0000000000007941 */ /* 0x000fea0003800000 */
.L_x_1802:
        /* <DEDUP_REMOVED lines=15> */
.L_x_1805:
[----:B------:R-:W-:Y:S05]  /*cec0*/  BSYNC B0 ;  /* 0x0000000000007941 */ /* 0x000fea0003800000 */
.L_x_1804:
        /* <DEDUP_REMOVED lines=15> */
.L_x_1807:
[----:B------:R-:W-:Y:S05]  /*cfc0*/  BSYNC B0 ;  /* 0x0000000000007941 */ /* 0x000fea0003800000 */
.L_x_1806:
        /* <DEDUP_REMOVED lines=15> */
.L_x_1809:
[----:B------:R-:W-:Y:S05]  /*d0c0*/  BSYNC B0 ;  /* 0x0000000000007941 */ /* 0x000fea0003800000 */
.L_x_1808:
[----:B------:R-:W-:Y:S05]  /*d0d0*/  EXIT ;  /* 0x000000000000794d */ /* 0x000fea0003800000 */
.L_x_1745:
        /* <DEDUP_REMOVED lines=28> */
.L_x_1812:
[----:B------:R-:W-:Y:S01]  /*d2a0*/  ULDC UR8, c[0x0][0xb44] ;  /* 0x0002d10000087ab9 */ /* 0x000fe20000000800 */
[----:B------:R-:W-:Y:S01]  /*d2b0*/  UMOV UR11, UR7 ;  /* 0x00000007000b7c82 */ /* 0x000fe20008000000 */
[----:B------:R-:W-:-:S11]  /*d2c0*/  UISETP.NE.AND UP0, UPT, UR8, 0x1, UPT ;  /* 0x000000010800788c */ /* 0x000fd6000bf05270 */
[----:B------:R-:W-:Y:S02]  /*d2d0*/  @UP0 ULDC.64 UR12, c[0x0][0xb48] ;  /* 0x0002d200000c0ab9 */ /* 0x000fe40000000a00 */
[----:B------:R-:W-:-:S04]  /*d2e0*/  UIMAD.WIDE.U32 UR4, UR7, UR12, URZ ;  /* 0x0000000c070472a5 */ /* 0x000fc8000f8e003f */
[----:B------:R-:W-:-:S04]  /*d2f0*/  @UP0 USHF.R.U32.HI UR11, URZ, UR13, UR5 ;  /* 0x0000000d3f0b0299 */ /* 0x000fc80008011605 */
[----:B------:R-:W-:-:S12]  /*d300*/  UIMAD UR4, UR11, UR8, URZ ;  /* 0x000000080b0472a4 */ /* 0x000fd8000f8e023f */
.L_x_1813:
        /* <DEDUP_REMOVED lines=75> */
.L_x_1832:
        /* <DEDUP_REMOVED lines=10> */
.L_x_1817:
        /* <DEDUP_REMOVED lines=125> */
.L_x_1823:
[----:B------:R-:W-:-:S04]  /*e030*/  SHF.L.U32 R10, R15, 0x1f, RZ ;  /* 0x0000001f0f0a7819 */ /* 0x000fc800000006ff */
[----:B------:R-:W1:Y:S02]  /*e040*/  SYNCS.PHASECHK.TRANS64.TRYWAIT P1, [R7+URZ+0x31838], R10 ;  /* 0x0318380a070075a7 */ /* 0x000e64000802017f */
[----:B-1---5:R-:W-:Y:S05]  /*e050*/  @!P1 BRA `(.L_x_1819) ;  /* 0x0000000c00a49947 */ /* 0x022fea0003800000 */
.L_x_1833:
[----:B------:R-:W-:Y:S05]  /*e060*/  @P0 BRA `(.L_x_1820) ;  /* 0x0000000000140947 */ /* 0x000fea0003800000 */
[----:B------:R-:W-:Y:S01]  /*e070*/  ISETP.NE.AND P1, PT, R17, RZ, PT ;  /* 0x000000ff1100720c */ /* 0x000fe20003f25270 */
[----:B-1----:R-:W-:-:S04]  /*e080*/  IMAD.MOV.U32 R10, RZ, RZ, 0x8100 ;  /* 0x00008100ff0a7424 */ /* 0x002fc800078e00ff */
[----:B------:R2:W-:Y:S08]  /*e090*/  SYNCS.ARRIVE.TRANS64 RZ, [R7+URZ+0x31830], R10 ;  /* 0x0318300a07ff79a7 */ /* 0x0005f0000800003f */
[----:B------:R-:W-:Y:S05]  /*e0a0*/  @!P1 BRA `(.L_x_1820) ;  /* 0x0000000000049947 */ /* 0x000fea0003800000 */
[----:B------:R-:W-:Y:S01]  /*e0b0*/  BPT.TRAP 0x1 ;  /* 0x000000040000795c */ /* 0x000fe20000300000 */
.L_x_1820:
        /* <DEDUP_REMOVED lines=51> */
.L_x_1835:
[----:B------:R-:W-:Y:S01]  /*e3f0*/  LOP3.LUT R15, R15, 0x1, RZ, 0x3c, !PT ;  /* 0x000000010f0f7812 */ /* 0x000fe200078e3cff */
[----:B------:R-:W-:Y:S06]  /*e400*/  @P2 BRA `(.L_x_1822) ;  /* 0x0000000000142947 */ /* 0x000fec0003800000 */
[----:B------:R-:W-:Y:S01]  /*e410*/  ISETP.NE.AND P1, PT, R17, RZ, PT ;  /* 0x000000ff1100720c */ /* 0x000fe20003f25270 */
[----:B-1----:R-:W-:-:S04]  /*e420*/  IMAD.MOV.U32 R20, RZ, RZ, 0x8100 ;  /* 0x00008100ff147424 */ /* 0x002fc800078e00ff */
[----:B------:R2:W-:Y:S08]  /*e430*/  SYNCS.ARRIVE.TRANS64 RZ, [R19+URZ+0x31810], R20 ;  /* 0x0318101413ff79a7 */ /* 0x0005f0000800003f */
[----:B------:R-:W-:Y:S05]  /*e440*/  @!P1 BRA `(.L_x_1822) ;  /* 0x0000000000049947 */ /* 0x000fea0003800000 */
[----:B------:R-:W-:Y:S01]  /*e450*/  BPT.TRAP 0x1 ;  /* 0x000000040000795c */ /* 0x000fe20000300000 */
.L_x_1822:
        /* <DEDUP_REMOVED lines=52> */
.L_x_1818:
[----:B------:R-:W-:-:S04]  /*e7a0*/  SHF.L.U32 R4, R15, 0x1f, RZ ;  /* 0x0000001f0f047819 */ /* 0x000fc800000006ff */
[----:B------:R-:W1:Y:S02]  /*e7b0*/  SYNCS.PHASECHK.TRANS64.TRYWAIT P1, [R7+URZ+0x31838], R4 ;  /* 0x03183804070075a7 */ /* 0x000e64000802017f */
[----:B-1----:R-:W-:Y:S05]  /*e7c0*/  @!P1 BRA `(.L_x_1824) ;  /* 0x0000000400f49947 */ /* 0x002fea0003800000 */
.L_x_1836:
[----:B------:R-:W-:Y:S05]  /*e7d0*/  @P0 BRA `(.L_x_1825) ;  /* 0x0000000000180947 */ /* 0x000fea0003800000 */
[----:B------:R-:W2:Y:S01]  /*e7e0*/  S2R R5, SR_TID.X ;  /* 0x0000000000057919 */ /* 0x000ea20000002100 */
[----:B-1----:R-:W-:-:S04]  /*e7f0*/  IMAD.MOV.U32 R4, RZ, RZ, 0x8100 ;  /* 0x00008100ff047424 */ /* 0x002fc800078e00ff */
[----:B------:R3:W-:Y:S01]  /*e800*/  SYNCS.ARRIVE.TRANS64 RZ, [R7+URZ+0x31830], R4 ;  /* 0x0318300407ff79a7 */ /* 0x0007e2000800003f */
[----:B--2---:R-:W-:-:S13]  /*e810*/  LOP3.LUT P0, RZ, R5, 0x1f, RZ, 0xc0, !PT ;  /* 0x0000001f05ff7812 */ /* 0x004fda000780c0ff */
[----:B---3--:R-:W-:Y:S05]  /*e820*/  @!P0 BRA `(.L_x_1825) ;  /* 0x0000000000048947 */ /* 0x008fea0003800000 */
[----:B------:R-:W-:Y:S01]  /*e830*/  BPT.TRAP 0x1 ;  /* 0x000000040000795c */ /* 0x000fe20000300000 */
.L_x_1825:
        /* <DEDUP_REMOVED lines=52> */
.L_x_1815:
[----:B------:R-:W-:Y:S05]  /*eb80*/  BSYNC B1 ;  /* 0x0000000000017941 */ /* 0x000fea0003800000 */
.L_x_1814:
[----:B------:R-:W-:-:S03]  /*eb90*/  UMOV UR4, 0xffffffff ;  /* 0xffffffff00047882 */ /* 0x000fc60000000000 */
[----:B------:R-:W-:Y:S05]  /*eba0*/  BRA.DIV UR4, `(.L_x_1826) ;  /* 0x0000000604107947 */ /* 0x000fea000b800000 */
[----:B------:R-:W-:-:S13]  /*ebb0*/  ELECT P6, URZ, PT ;  /* 0x00000000003f782f */ /* 0x000fda00038c0000 */
.L_x_1839:
[----:B------:R-:W-:Y:S05]  /*ebc0*/  @!P6 BRA `(.L_x_1811) ;  /* 0x000000000070e947 */ /* 0x000fea0003800000 */
[----:B------:R-:W-:-:S04]  /*ebd0*/  LOP3.LUT R0, R0, 0x2, RZ, 0xfc, !PT ;  /* 0x0000000200007812 */ /* 0x000fc800078efcff */
[----:B------:R-:W-:-:S13]  /*ebe0*/  ISETP.NE.AND P1, PT, R0, 0x3, PT ;  /* 0x000000030000780c */ /* 0x000fda0003f25270 */
[----:B------:R-:W-:Y:S05]  /*ebf0*/  @!P1 BRA `(.L_x_1827) ;  /* 0x0000000000049947 */ /* 0x000fea0003800000 */
[----:B------:R-:W-:Y:S01]  /*ec00*/  BPT.TRAP 0x1 ;  /* 0x000000040000795c */ /* 0x000fe20000300000 */
.L_x_1827:
        /* <DEDUP_REMOVED lines=8> */
.L_x_1840:
        /* <DEDUP_REMOVED lines=9> */
.L_x_1841:
[----:B------:R-:W-:Y:S05]  /*ed20*/  @!P1 BRA `(.L_x_1830) ;  /* 0x0000000000049947 */ /* 0x000fea0003800000 */
[----:B------:R-:W-:Y:S01]  /*ed30*/  BPT.TRAP 0x1 ;  /* 0x000000040000795c */ /* 0x000fe20000300000 */
.L_x_1830:
[----:B------:R-:W-:-:S07]  /*ed40*/  SHF.L.U32 R6, R6, 0x1f, RZ ;  /* 0x0000001f06067819 */ /* 0x000fce00000006ff */
.L_x_1831:
[----:B--2---:R2:W3:Y:S02]  /*ed50*/  SYNCS.PHASECHK.TRANS64.TRYWAIT P0, [R5+URZ+0x31838], R6 ;  /* 0x03183806050075a7 */ /* 0x0044e4000800017f */
[----:B---3--:R-:W-:Y:S05]  /*ed60*/  @!P0 NANOSLEEP.SYNCS 0x989680 ;  /* 0x009896800000895d */ /* 0x008fea0003900000 */
[----:B------:R-:W3:Y:S02]  /*ed70*/  @!P0 SYNCS.PHASECHK.TRANS64 P0, [R5+URZ+0x31838], R6 ;  /* 0x03183806050085a7 */ /* 0x000ee4000800007f */
[----:B---3--:R-:W-:Y:S05]  /*ed80*/  @!P0 BRA `(.L_x_1831) ;  /* 0xfffffffc00f08947 */ /* 0x008fea000383ffff */
.L_x_1811:
[----:B------:R-:W-:Y:S05]  /*ed90*/  BSYNC B0 ;  /* 0x0000000000007941 */ /* 0x000fea0003800000 */
.L_x_1810:
[----:B------:R-:W-:Y:S05]  /*eda0*/  EXIT ;  /* 0x000000000000794d */ /* 0x000fea0003800000 */
.L_x_1751:
[----:B-1----:R1:W2:Y:S02]  /*edb0*/  SYNCS.PHASECHK.TRANS64.TRYWAIT P0, [R17+URZ+0x31800], R10 ;  /* 0x0318000a110075a7 */ /* 0x0022a4000800017f */
[----:B--2---:R-:W-:Y:S05]  /*edc0*/  @!P0 NANOSLEEP.SYNCS 0x989680 ;  /* 0x009896800000895d */ /* 0x004fea0003900000 */
[----:B------:R-:W2:Y:S02]  /*edd0*/  @!P0 SYNCS.PHASECHK.TRANS64 P0, [R17+URZ+0x31800], R10 ;  /* 0x0318000a110085a7 */ /* 0x000ea4000800007f */
[----:B--2---:R-:W-:Y:S05]  /*ede0*/  @!P0 BRA `(.L_x_1751) ;  /* 0xfffffffc00f08947 */ /* 0x004fea000383ffff */
[----:B------:R-:W-:Y:S05]  /*edf0*/  BRA `(.L_x_1750) ;  /* 0xffffff2000887947 */ /* 0x000fea000383ffff */
.L_x_1755:
[----:B--2---:R2:W3:Y:S02]  /*ee00*/  SYNCS.PHASECHK.TRANS64.TRYWAIT P1, [R16+URZ+0x31810], R9 ;  /* 0x03181009100075a7 */ /* 0x0044e4000802017f */
[----:B---3--:R-:W-:Y:S05]  /*ee10*/  @!P1 NANOSLEEP.SYNCS 0x989680 ;  /* 0x009896800000995d */ /* 0x008fea0003900000 */
[----:B------:R-:W3:Y:S02]  /*ee20*/  @!P1 SYNCS.PHASECHK.TRANS64 P1, [R16+URZ+0x31810], R9 ;  /* 0x03181009100095a7 */ /* 0x000ee4000802007f */
[----:B---3--:R-:W-:Y:S05]  /*ee30*/  @!P1 BRA `(.L_x_1755) ;  /* 0xfffffffc00f09947 */ /* 0x008fea000383ffff */
[----:B------:R-:W-:Y:S05]  /*ee40*/  BRA `(.L_x_1754) ;  /* 0xffffff2800d07947 */ /* 0x000fea000383ffff */
.L_x_1759:
[----:B------:R1:W1:Y:S02]  /*ee50*/  SYNCS.PHASECHK.TRANS64.TRYWAIT P1, [R17+URZ+0x31830], R8 ;  /* 0x03183008110075a7 */ /* 0x000264000802017f */
[----:B-1----:R-:W-:Y:S05]  /*ee60*/  @!P1 NANOSLEEP.SYNCS 0x989680 ;  /* 0x009896800000995d */ /* 0x002fea0003900000 */
[----:B------:R-:W1:Y:S02]  /*ee70*/  @!P1 SYNCS.PHASECHK.TRANS64 P1, [R17+URZ+0x31830], R8 ;  /* 0x03183008110095a7 */ /* 0x000e64000802007f */
[----:B-1----:R-:W-:Y:S05]  /*ee80*/  @!P1 BRA `(.L_x_1759) ;  /* 0xfffffffc00f09947 */ /* 0x002fea000383ffff */
[----:B------:R-:W-:Y:S05]  /*ee90*/  BRA `(.L_x_1758) ;  /* 0xffffff5000447947 */ /* 0x000fea000383ffff */
.L_x_1816:
[----:B-1----:R1:W2:Y:S02]  /*eea0*/  SYNCS.PHASECHK.TRANS64.TRYWAIT P1, [R7+URZ+0x31820], R6 ;  /* 0x03182006070075a7 */ /* 0x0022a4000802017f */
[----:B--2---:R-:W-:Y:S05]  /*eeb0*/  @!P1 NANOSLEEP.SYNCS 0x989680 ;  /* 0x009896800000995d */ /* 0x004fea0003900000 */
[----:B------:R-:W2:Y:S02]  /*eec0*/  @!P1 SYNCS.PHASECHK.TRANS64 P1, [R7+URZ+0x31820], R6 ;  /* 0x03182006070095a7 */ /* 0x000ea4000802007f */
[----:B--2---:R-:W-:Y:S05]  /*eed0*/  @!P1 BRA `(.L_x_1816) ;  /* 0xfffffffc00f09947 */ /* 0x004fea000383ffff */
[----:B------:R-:W-:Y:S05]  /*eee0*/  BRA `(.L_x_1832) ;  /* 0xffffffe800347947 */ /* 0x000fea000383ffff */
.L_x_1819:
[----:B-1----:R1:W2:Y:S02]  /*eef0*/  SYNCS.PHASECHK.TRANS64.TRYWAIT P1, [R7+URZ+0x31838], R10 ;  /* 0x0318380a070075a7 */ /* 0x0022a4000802017f */
[----:B--2---:R-:W-:Y:S05]  /*ef00*/  @!P1 NANOSLEEP.SYNCS 0x989680 ;  /* 0x009896800000995d */ /* 0x004fea0003900000 */
[----:B------:R-:W2:Y:S02]  /*ef10*/  @!P1 SYNCS.PHASECHK.TRANS64 P1, [R7+URZ+0x31838], R10 ;  /* 0x0318380a070095a7 */ /* 0x000ea4000802007f */
[----:B--2---:R-:W-:Y:S05]  /*ef20*/  @!P1 BRA `(.L_x_1819) ;  /* 0xfffffffc00f09947 */ /* 0x004fea000383ffff */
[----:B------:R-:W-:Y:S05]  /*ef30*/  BRA `(.L_x_1833) ;  /* 0xfffffff000487947 */ /* 0x000fea000383ffff */
.L_x_1821:
[----:B------:R-:W-:-:S07]  /*ef40*/  SHF.L.U32 R20, R14, 0x1f, RZ ;  /* 0x0000001f0e147819 */ /* 0x000fce00000006ff */
.L_x_1834:
[----:B-1----:R1:W2:Y:S02]  /*ef50*/  SYNCS.PHASECHK.TRANS64.TRYWAIT P1, [R19+URZ+0x31820], R20 ;  /* 0x03182014130075a7 */ /* 0x0022a4000802017f */
[----:B--2---:R-:W-:Y:S05]  /*ef60*/  @!P1 NANOSLEEP.SYNCS 0x989680 ;  /* 0x009896800000995d */ /* 0x004fea0003900000 */
[----:B------:R-:W2:Y:S02]  /*ef70*/  @!P1 SYNCS.PHASECHK.TRANS64 P1, [R19+URZ+0x31820], R20 ;  /* 0x03182014130095a7 */ /* 0x000ea4000802007f */
[----:B--2---:R-:W-:Y:S05]  /*ef80*/  @!P1 BRA `(.L_x_1834) ;  /* 0xfffffffc00f09947 */ /* 0x004fea000383ffff */
[----:B------:R-:W-:Y:S05]  /*ef90*/  BRA `(.L_x_1835) ;  /* 0xfffffff400147947 */ /* 0x000fea000383ffff */
.L_x_1824:
[----:B-1----:R1:W2:Y:S02]  /*efa0*/  SYNCS.PHASECHK.TRANS64.TRYWAIT P1, [R7+URZ+0x31838], R4 ;  /* 0x03183804070075a7 */ /* 0x0022a4000802017f */
[----:B--2---:R-:W-:Y:S05]  /*efb0*/  @!P1 NANOSLEEP.SYNCS 0x989680 ;  /* 0x009896800000995d */ /* 0x004fea0003900000 */
[----:B------:R-:W2:Y:S02]  /*efc0*/  @!P1 SYNCS.PHASECHK.TRANS64 P1, [R7+URZ+0x31838], R4 ;  /* 0x03183804070095a7 */ /* 0x000ea4000802007f */
[----:B--2---:R-:W-:Y:S05]  /*efd0*/  @!P1 BRA `(.L_x_1824) ;  /* 0xfffffffc00f09947 */ /* 0x004fea000383ffff */
[----:B------:R-:W-:Y:S05]  /*efe0*/  BRA `(.L_x_1836) ;  /* 0xfffffff400f87947 */ /* 0x000fea000383ffff */
.L_x_1826:
[----:B------:R-:W-:Y:S01]  /*eff0*/  BSSY B1, `(.L_x_1837) ;  /* 0x0000006000017945 */ /* 0x000fe20003800000 */
[----:B------:R-:W-:-:S07]  /*f000*/  IMAD.MOV.U32 R15, RZ, RZ, -0x1 ;  /* 0xffffffffff0f7424 */ /* 0x000fce00078e00ff */
[----:B------:R-:W-:Y:S05]  /*f010*/  WARPSYNC.COLLECTIVE R15, `(.L_x_1838) ;  /* 0x000000000f0c7348 */ /* 0x000fea0003c00000 */
[----:B------:R-:W-:Y:S02]  /*f020*/  ELECT P6, UR62, PT ;  /* 0x00000000003e782f */ /* 0x000fe400038c0000 */
[----:B------:R-:W-:Y:S01]  /*f030*/  MOV R14, UR62 ;  /* 0x0000003e000e7c02 */ /* 0x000fe20008000f00 */
[----:B------:R-:W-:Y:S10]  /*f040*/  ENDCOLLECTIVE ;  /* 0x000000000000791b */ /* 0x000ff40003800000 */
.L_x_1838:
[----:B------:R-:W-:Y:S05]  /*f050*/  BSYNC B1 ;  /* 0x0000000000017941 */ /* 0x000fea0003800000 */
.L_x_1837:
[----:B------:R-:W-:Y:S05]  /*f060*/  BRA `(.L_x_1839) ;  /* 0xfffffff800d47947 */ /* 0x000fea000383ffff */
.L_x_1828:
[----:B-1----:R1:W2:Y:S02]  /*f070*/  SYNCS.PHASECHK.TRANS64.TRYWAIT P0, [R3+URZ], R2 ;  /* 0x00000002030075a7 */ /* 0x0022a4000800017f */
[----:B--2---:R-:W-:Y:S05]  /*f080*/  @!P0 NANOSLEEP.SYNCS 0x989680 ;  /* 0x009896800000895d */ /* 0x004fea0003900000 */
[----:B------:R-:W2:Y:S02]  /*f090*/  @!P0 SYNCS.PHASECHK.TRANS64 P0, [R3+URZ], R2 ;  /* 0x00000002030085a7 */ /* 0x000ea4000800007f */
[----:B--2---:R-:W-:Y:S05]  /*f0a0*/  @!P0 BRA `(.L_x_1828) ;  /* 0xfffffffc00f08947 */ /* 0x004fea000383ffff */
[----:B------:R-:W-:Y:S05]  /*f0b0*/  BRA `(.L_x_1840) ;  /* 0xfffffff800f47947 */ /* 0x000fea000383ffff */
.L_x_1829:
[----:B-1----:R1:W2:Y:S02]  /*f0c0*/  SYNCS.PHASECHK.TRANS64.TRYWAIT P0, [R17+URZ], R0 ;  /* 0x00000000110075a7 */ /* 0x0022a4000800017f */
[----:B--2---:R-:W-:Y:S05]  /*f0d0*/  @!P0 NANOSLEEP.SYNCS 0x989680 ;  /* 0x009896800000895d */ /* 0x004fea0003900000 */
[----:B------:R-:W2:Y:S02]  /*f0e0*/  @!P0 SYNCS.PHASECHK.TRANS64 P0, [R17+URZ], R0 ;  /* 0x00000000110085a7 */ /* 0x000ea4000800007f */
[----:B--2---:R-:W-:Y:S05]  /*f0f0*/  @!P0 BRA `(.L_x_1829) ;  /* 0xfffffffc00f08947 */ /* 0x004fea000383ffff */
[----:B------:R-:W-:Y:S05]  /*f100*/  BRA `(.L_x_1841) ;  /* 0xfffffffc00047947 */ /* 0x000fea000383ffff */
.L_x_1842:
        /* <DEDUP_REMOVED lines=15> */
.L_x_2217:


//--------------------- .text._ZN7cutlass13device_kernelIN5flash11enable_sm90INS1_16FlashAttnBwdSm90INS1_25CollectiveMainloopBwdSm90ILi2ELi1ELi1EN4cute5tupleIJNS5_1CILi1EEES8_S8_EEENS6_IJNS7_ILi64EEENS7_ILi80EEENS7_ILi256EEEEEENS_10bfloat16_tEfNS_4arch4Sm90ELb1ELb0ELb0ELb0ELb0ELb0ELb1ELb1ELi2ELi1ELi1ELi1ELb0EEENS1_24CollectiveEpilogueBwdGQAISD_fSG_Li256ELb0ELb0EEENS1_25SingleTileBwdLPTSchedulerILb0ELi80ELb0EEEEEEEEEvNT_6ParamsE --------------------------
	.section	.text._ZN7cutlass13device_kernelIN5flash11enable_sm90INS1_16FlashAttnBwdSm90INS1_25CollectiveMainloopBwdSm90ILi2ELi1ELi1EN4cute5tupleIJNS5_1CILi1EEES8_S8_EEENS6_IJNS7_ILi64EEENS7_ILi80EEENS7_ILi256EEEEEENS_10bfloat16_tEfNS_4arch4Sm90ELb1ELb0ELb0ELb0ELb0ELb0ELb1ELb1ELi2ELi1ELi1ELi1ELb0EEENS1_24CollectiveEpilogueBwdGQAISD_fSG_Li256ELb0ELb0EEENS1_25SingleTileBwdLPTSchedulerILb0ELi80ELb0EEEEEEEEEvNT_6ParamsE,"ax",@progbits
	.align	128
.text._ZN7cutlass13device_kernelIN5flash11enable_sm90INS1_16FlashAttnBwdSm90INS1_25CollectiveMainloopBwdSm90ILi2ELi1ELi1EN4cute5tupleIJNS5_1CILi1EEES8_S8_EEENS6_IJNS7_ILi64EEENS7_ILi80EEENS7_ILi256EEEEEENS_10bfloat16_tEfNS_4arch4Sm90ELb1ELb0ELb0ELb0ELb0ELb0ELb1ELb1ELi2ELi1ELi1ELi1ELb0EEENS1_24CollectiveEpilogueBwdGQAISD_fSG_Li256ELb0ELb0EEENS1_25SingleTileBwdLPTSchedulerILb0ELi80ELb0EEEEEEEEEvNT_6ParamsE:
        .type           _ZN7cutlass13device_kernelIN5flash11enable_sm90INS1_16FlashAttnBwdSm90INS1_25CollectiveMainloopBwdSm90ILi2ELi1ELi1EN4cute5tupleIJNS5_1CILi1EEES8_S8_EEENS6_IJNS7_ILi64EEENS7_ILi80EEENS7_ILi256EEEEEENS_10bfloat16_tEfNS_4arch4Sm90ELb1ELb0ELb0ELb0ELb0ELb0ELb1ELb1ELi2ELi1ELi1ELi1ELb0EEENS1_24CollectiveEpilogueBwdGQAISD_fSG_Li256ELb0ELb0EEENS1_25SingleTileBwdLPTSchedulerILb0ELi80ELb0EEEEEEEEEvNT_6ParamsE,@function
        .size           _ZN7cutlass13device_kernelIN5flash11enable_sm90INS1_16FlashAttnBwdSm90INS1_25CollectiveMainloopBwdSm90ILi2ELi1ELi1EN4cute5tupleIJNS5_1CILi1EEES8_S8_EEENS6_IJNS7_ILi64EEENS7_ILi80EEENS7_ILi256EEEEEENS_10bfloat16_tEfNS_4arch4Sm90ELb1ELb0ELb0ELb0ELb0ELb0ELb1ELb1ELi2ELi1ELi1ELi1ELb0EEENS1_24CollectiveEpilogueBwdGQAISD_fSG_Li256ELb0ELb0EEENS1_25SingleTileBwdLPTSchedulerILb0ELi80ELb0EEEEEEEEEvNT_6ParamsE,(.L_x_2218 - _ZN7cutlass13device_kernelIN5flash11enable_sm90INS1_16FlashAttnBwdSm90INS1_25CollectiveMainloopBwdSm90ILi2ELi1ELi1EN4cute5tupleIJNS5_1CILi1EEES8_S8_EEENS6_IJNS7_ILi64EEENS7_ILi80EEENS7_ILi256EEEEEENS_10bfloat16_tEfNS_4arch4Sm90ELb1ELb0ELb0ELb0ELb0ELb0ELb1ELb1ELi2ELi1ELi1ELi1ELb0EEENS1_24CollectiveEpilogueBwdGQAISD_fSG_Li256ELb0ELb0EEENS1_25SingleTileBwdLPTSchedulerILb0ELi80ELb0EEEEEEEEEvNT_6ParamsE)
        .other          _ZN7cutlass13device_kernelIN5flash11enable_sm90INS1_16FlashAttnBwdSm90INS1_25CollectiveMainloopBwdSm90ILi2ELi1ELi1EN4cute5tupleIJNS5_1CILi1EEES8_S8_EEENS6_IJNS7_ILi64EEENS7_ILi80EEENS7_ILi256EEEEEENS_10bfloat16_tEfNS_4arch4Sm90ELb1ELb0ELb0ELb0ELb0ELb0ELb1ELb1ELi2ELi1ELi1ELi1ELb0EEENS1_24CollectiveEpilogueBwdGQAISD_fSG_Li256ELb0ELb0EEENS1_25SingleTileBwdLPTSchedulerILb0ELi80ELb0EEEEEEEEEvNT_6ParamsE,@"STO_CUDA_ENTRY STV_DEFAULT"
_ZN7cutlass13device_kernelIN5flash11enable_sm90INS1_16FlashAttnBwdSm90INS1_25CollectiveMainloopBwdSm90ILi2ELi1ELi1EN4cute5tupleIJNS5_1CILi1EEES8_S8_EEENS6_IJNS7_ILi64EEENS7_ILi80EEENS7_ILi256EEEEEENS_10bfloat16_tEfNS_4arch4Sm90ELb1ELb0ELb0ELb0ELb0ELb0ELb1ELb1ELi2ELi1ELi1ELi1ELb0EEENS1_24CollectiveEpilogueBwdGQAISD_fSG_Li256ELb0ELb0EEENS1_25SingleTileBwdLPTSchedulerILb0ELi80ELb0EEEEEEEEEvNT_6ParamsE:
        /* <DEDUP_REMOVED lines=23> */
.L_x_1844:
[----:B------:R-:W-:Y:S05]  /*0170*/  BSYNC B0 ;  /* 0x0000000000007941 */ /* 0x000fea0003800000 */
.L_x_1843:
        /* <DEDUP_REMOVED lines=34> */
.L_x_1845:
        /* <DEDUP_REMOVED lines=20> */
.L_x_1846:
        /* <DEDUP_REMOVED lines=8> */
.L_x_1849:
        /* <DEDUP_REMOVED lines=25> */
[----:B------:R1:W-:Y:S01]  /*06f0*/  STL [R1], R2 ;  /* 0x0000000201007387 */ /* 0x0003e20000100800 */
[----:B------:R-:W-:Y:S05]  /*0700*/  BRA `(.L_x_1851) ;  /* 0x0000000000247947 */ /* 0x000fea0003800000 */
.L_x_1850:
        /* <DEDUP_REMOVED lines=8> */
[----:B------:R2:W-:Y:S05]  /*0790*/  STL [R1], R2 ;  /* 0x0000000201007387 */ /* 0x0005ea0000100800 */
.L_x_1851:
        /* <DEDUP_REMOVED lines=16> */
[----:B-1----:R-:W2:Y:S01]  /*08a0*/  LDL R2, [R1] ;  /* 0x0000000001027983 */ /* 0x002ea20000100800 */
[----:B------:R-:W-:Y:S01]  /*08b0*/  ULDC UR9, c[0x0][0x280] ;  /* 0x0000a00000097ab9 */ /* 0x000fe20000000800 */
[----:B------:R-:W-:Y:S01]  /*08c0*/  ULDC UR10, c[0x0][0x290] ;  /* 0x0000a400000a7ab9 */ /* 0x000fe20000000800 */
[----:B------:R-:W-:Y:S01]  /*08d0*/  ULDC UR7, c[0x0][0x74c] ;  /* 0x0001d30000077ab9 */ /* 0x000fe20000000800 */
[----:B------:R-:W-:Y:S01]  /*08e0*/  IMAD.U32 R236, RZ, RZ, UR4 ;  /* 0x00000004ffec7e24 */ /* 0x000fe2000f8e00ff */
        /* <DEDUP_REMOVED lines=93> */
[----:B------:R-:W-:-:S13]  /*0ec0*/  ISETP.LT.AND P1, PT, R5, UR11, PT ;  /* 0x0000000b05007c0c */ /* 0x000fda000bf21270 */
[----:B------:R-:W-:Y:S05]  /*0ed0*/  @!P1 BRA `(.L_x_1853) ;  /* 0x0000007400f89947 */ /* 0x000fea0003800000 */
        /* <DEDUP_REMOVED lines=24> */
.L_x_1854:
[----:B------:R-:W2:Y:S01]  /*1060*/  LDL R4, [R1+0x4] ;  /* 0x0000040001047983 */ /* 0x000ea20000100800 */
[----:B------:R-:W-:Y:S01]  /*1070*/  R2UR UR6, R236 ;  /* 0x00000000ec0672ca */ /* 0x000fe200000e0000 */
[----:B------:R-:W3:Y:S02]  /*1080*/  LDC.64 R230, c[0x0][0x2e0] ;  /* 0x0000b800ffe67b82 */ /* 0x000ee40000000a00 */
[----:B------:R-:W5:Y:S01]  /*1090*/  LDL R16, [R1] ;  /* 0x0000000001107983 */ /* 0x000f620000100800 */
[----:B------:R-:W-:Y:S02]  /*10a0*/  LOP3.LUT R13, R2, 0x1ffffffe, RZ, 0xc0, !PT ;  /* 0x1ffffffe020d7812 */ /* 0x000fe400078ec0ff */
[----:B------:R-:W-:Y:S01]  /*10b0*/  SHF.R.S32.HI R8, RZ, 0x1f, R9 ;  /* 0x0000001fff087819 */ /* 0x000fe20000011409 */
[C---:B------:R-:W-:Y:S01]  /*10c0*/  IMAD R14, R6.reuse, 0x40, R11 ;  /* 0x00000040060e7824 */ /* 0x040fe200078e020b */
[----:B----4-:R-:W-:Y:S01]  /*10d0*/  LEA.HI R2, R7, R7, RZ, 0x1 ;  /* 0x0000000707027211 */ /* 0x010fe200078f08ff */
[----:B------:R-:W-:-:S02]  /*10e0*/  IMAD.IADD R15, R6, 0x1, -R13 ;  /* 0x00000001060f7824 */ /* 0x000fc400078e0a0d */
[----:B-1----:R-:W-:Y:S01]  /*10f0*/  IMAD R10, R6, 0x800, R9 ;  /* 0x00000800060a7824 */ /* 0x002fe200078e0209 */
[----:B------:R-:W-:Y:S02]  /*1100*/  LEA.HI R6, R8, R9, RZ, 0x2 ;  /* 0x0000000908067211 */ /* 0x000fe400078f10ff */
[----:B------:R-:W-:Y:S01]  /*1110*/  LEA.HI R3, R3, R12, RZ, 0x2 ;  /* 0x0000000c03037211 */ /* 0x000fe200078f10ff */
[----:B------:R-:W-:Y:S01]  /*1120*/  USHF.R.S32.HI UR4, URZ, 0x1f, UR6 ;  /* 0x0000001f3f047899 */ /* 0x000fe20008011406 */
[----:B------:R-:W-:Y:S02]  /*1130*/  SHF.R.S32.HI R11, RZ, 0x1f, R6 ;  /* 0x0000001fff0b7819 */ /* 0x000fe40000011406 */
[----:B------:R-:W-:-:S05]  /*1140*/  LOP3.LUT R13, R3, 0xfffffc, RZ, 0xc0, !PT ;  /* 0x00fffffc030d7812 */ /* 0x000fca00078ec0ff */
[----:B------:R-:W-:Y:S02]  /*1150*/  IMAD.IADD R13, R12, 0x1, -R13 ;  /* 0x000000010c0d7824 */ /* 0x000fe400078e0a0d */
[----:B------:R-:W-:Y:S01]  /*1160*/  IMAD R12, R18, UR4, RZ ;  /* 0x00000004120c7c24 */ /* 0x000fe2000f8e02ff */
[----:B------:R-:W-:Y:S01]  /*1170*/  LEA.HI R8, R8, R9, RZ, 0x5 ;  /* 0x0000000908087211 */ /* 0x000fe200078f28ff */
[----:B------:R-:W-:Y:S01]  /*1180*/  IMAD R13, R13, 0x10, R14 ;  /* 0x000000100d0d7824 */ /* 0x000fe200078e020e */
[----:B------:R-:W-:Y:S02]  /*1190*/  LOP3.LUT R229, R0, 0x1, RZ, 0xfc, !PT ;  /* 0x0000000100e57812 */ /* 0x000fe400078efcff */
[----:B------:R-:W-:Y:S01]  /*11a0*/  SHF.R.S32.HI R8, RZ, 0x5, R8 ;  /* 0x00000005ff087819 */ /* 0x000fe20000011408 */
        /* <DEDUP_REMOVED lines=83> */
[----:B------:R-:W-:Y:S01]  /*16e0*/  ULDC.64 UR60, c[0x0][0x208] ;  /* 0x00008200003c7ab9 */ /* 0x000fe20000000a00 */
[----:B--2---:R-:W-:-:S02]  /*16f0*/  R2UR UR5, R4 ;  /* 0x00000000040572ca */ /* 0x004fc400000e0000 */
[----:B------:R-:W-:Y:S01]  /*1700*/  LOP3.LUT R4, R2, 0xfffffffe, RZ, 0xc0, !PT ;  /* 0xfffffffe02047812 */ /* 0x000fe200078ec0ff */
[----:B------:R-:W-:Y:S01]  /*1710*/  IMAD.SHL.U32 R2, R10, 0x4, RZ ;  /* 0x000000040a027824 */ /* 0x000fe200078e00ff */
[----:B------:R-:W-:-:S04]  /*1720*/  SHF.R.S32.HI R10, RZ, 0x2, R6 ;  /* 0x00000002ff0a7819 */ /* 0x000fc80000011406 */
[----:B------:R-:W-:-:S04]  /*1730*/  LEA.HI R11, R11, R10, RZ, 0x3 ;  /* 0x0000000a0b0b7211 */ /* 0x000fc800078f18ff */
[----:B------:R-:W-:Y:S01]  /*1740*/  LOP3.LUT R11, R11, 0xfffffff8, RZ, 0xc0, !PT ;  /* 0xfffffff80b0b7812 */ /* 0x000fe200078ec0ff */
[----:B------:R-:W-:-:S04]  /*1750*/  USHF.R.S32.HI UR4, URZ, 0x1f, UR5 ;  /* 0x0000001f3f047899 */ /* 0x000fc80008011405 */
[----:B------:R-:W-:Y:S02]  /*1760*/  IMAD.IADD R11, R10, 0x1, -R11 ;  /* 0x000000010a0b7824 */ /* 0x000fe400078e0a0b */
[----:B---3--:R-:W-:Y:S01]  /*1770*/  IMAD R10, R230, UR4, RZ ;  /* 0x00000004e60a7c24 */ /* 0x008fe2000f8e02ff */
[----:B-----5:R-:W-:Y:S02]  /*1780*/  R2UR UR4, R16 ;  /* 0x00000000100472ca */ /* 0x020fe400000e0000 */
[----:B------:R-:W-:Y:S02]  /*1790*/  SHF.R.S32.HI R3, RZ, 0x1f, R2 ;  /* 0x0000001fff037819 */ /* 0x000fe40000011402 */
[----:B------:R-:W-:Y:S01]  /*17a0*/  LOP3.LUT R6, R6, 0x7ffffffc, RZ, 0xc0, !PT ;  /* 0x7ffffffc06067812 */ /* 0x000fe200078ec0ff */
[----:B------:R-:W-:Y:S02]  /*17b0*/  IMAD.IADD R4, R7, 0x1, -R4 ;  /* 0x0000000107047824 */ /* 0x000fe400078e0a04 */
[----:B------:R-:W-:-:S04]  /*17c0*/  IMAD.WIDE.U32 R2, R18, UR6, R2 ;  /* 0x0000000612027c25 */ /* 0x000fc8000f8e0002 */
[----:B------:R-:W-:Y:S02]  /*17d0*/  IMAD R7, R19, UR6, R12 ;  /* 0x0000000613077c24 */ /* 0x000fe4000f8e020c */
[----:B------:R-:W-:Y:S01]  /*17e0*/  IMAD.IADD R6, R9, 0x1, -R6 ;  /* 0x0000000109067824 */ /* 0x000fe200078e0a06 */
[----:B------:R-:W-:Y:S01]  /*17f0*/  UIMAD UR4, UR4, -0x50, UR10 ;  /* 0xffffffb0040478a4 */ /* 0x000fe2000f8e020a */
[----:B------:R-:W-:Y:S02]  /*1800*/  IMAD.IADD R3, R3, 0x1, R7 ;  /* 0x0000000103037824 */ /* 0x000fe400078e0207 */
[----:B------:R-:W-:Y:S02]  /*1810*/  IMAD R6, R15, 0x4, R6 ;  /* 0x000000040f067824 */ /* 0x000fe400078e0206 */
[----:B------:R-:W-:Y:S02]  /*1820*/  IMAD R7, R231, UR5, R10 ;  /* 0x00000005e7077c24 */ /* 0x000fe4000f8e020a */
[----:B------:R-:W-:Y:S01]  /*1830*/  IMAD.WIDE.U32 R230, R230, UR5, R2 ;  /* 0x00000005e6e67c25 */ /* 0x000fe2000f8e0002 */
[----:B------:R-:W-:-:S03]  /*1840*/  UIADD3 UR5, UR4, 0x1, -UR9 ;  /* 0x0000000104057890 */ /* 0x000fc6000fffe809 */
[----:B------:R-:W-:Y:S02]  /*1850*/  IMAD.SHL.U32 R232, R6, 0x2, RZ ;  /* 0x0000000206e87824 */ /* 0x000fe400078e00ff */
[----:B------:R-:W-:Y:S02]  /*1860*/  IMAD R19, R8, 0x10, R11 ;  /* 0x0000001008137824 */ /* 0x000fe400078e020b */
[----:B------:R-:W-:Y:S01]  /*1870*/  IMAD.MOV.U32 R3, RZ, RZ, R5 ;  /* 0x000000ffff037224 */ /* 0x000fe200078e0005 */
[C---:B------:R-:W-:Y:S01]  /*1880*/  IADD3 R233, -R232.reuse, UR4, RZ ;  /* 0x00000004e8e97c10 */ /* 0x040fe2000fffe1ff */
[----:B------:R-:W-:Y:S01]  /*1890*/  IMAD.MOV.U32 R2, RZ, RZ, RZ ;  /* 0x000000ffff027224 */ /* 0x000fe200078e00ff */
[----:B------:R-:W-:Y:S01]  /*18a0*/  IADD3 R232, -R232, UR5, RZ ;  /* 0x00000005e8e87c10 */ /* 0x000fe2000fffe1ff */
[----:B------:R-:W-:Y:S02]  /*18b0*/  IMAD.MOV.U32 R18, RZ, RZ, RZ ;  /* 0x000000ffff127224 */ /* 0x000fe400078e00ff */
[----:B------:R-:W-:-:S07]  /*18c0*/  IMAD.IADD R234, R231, 0x1, R7 ;  /* 0x00000001e7ea7824 */ /* 0x000fce00078e0207 */
.L_x_1866:
[----:B------:R-:W-:-:S13]  /*18d0*/  ISETP.NE.AND P0, PT, R229, 0x3, PT ;  /* 0x00000003e500780c */ /* 0x000fda0003f05270 */
[----:B------:R-:W-:Y:S05]  /*18e0*/  @!P0 BRA `(.L_x_1856) ;  /* 0x0000000000048947 */ /* 0x000fea0003800000 */
[----:B------:R-:W-:Y:S01]  /*18f0*/  BPT.TRAP 0x1 ;  /* 0x000000040000795c */ /* 0x000fe20000300000 */
.L_x_1856:
[----:B------:R-:W-:Y:S01]  /*1900*/  IMAD R16, R2, 0x8, R17 ;  /* 0x0000000802107824 */ /* 0x000fe200078e0211 */
[----:B------:R-:W-:-:S04]  /*1910*/  SHF.L.U32 R9, R228, 0x1f, RZ ;  /* 0x0000001fe4097819 */ /* 0x000fc800000006ff */
[----:B------:R1:W2:Y:S01]  /*1920*/  SYNCS.PHASECHK.TRANS64.TRYWAIT P1, [R16+URZ+0x31810], R9 ;  /* 0x03181009100075a7 */ /* 0x0002a2000802017f */
[----:B------:R-:W-:Y:S05]  /*1930*/  @!P0 BRA `(.L_x_1857) ;  /* 0x0000000000048947 */ /* 0x000fea0003800000 */
[----:B------:R-:W-:Y:S01]  /*1940*/  BPT.TRAP 0x1 ;  /* 0x000000040000795c */ /* 0x000fe20000300000 */
.L_x_1857:
        /* <DEDUP_REMOVED lines=11> */
.L_x_1858:
        /* <DEDUP_REMOVED lines=438> */
.L_x_1860:
[----:B------:R-:W-:-:S04]  /*3560*/  SHF.L.U32 R8, R18, 0x1f, RZ ;  /* 0x0000001f12087819 */ /* 0x000fc800000006ff */
[----:B------:R1:W4:Y:S01]  /*3570*/  SYNCS.PHASECHK.TRANS64.TRYWAIT P1, [R17+URZ+0x31830], R8 ;  /* 0x03183008110075a7 */ /* 0x000322000802017f */
[----:B------:R-:W-:Y:S05]  /*3580*/  @!P0 BRA `(.L_x_1861) ;  /* 0x0000000000048947 */ /* 0x000fea0003800000 */
[----:B------:R-:W-:Y:S01]  /*3590*/  BPT.TRAP 0x1 ;  /* 0x000000040000795c */ /* 0x000fe20000300000 */
.L_x_1861:
        /* <DEDUP_REMOVED lines=11> */
.L_x_1862:
[C---:B-1--4-:R-:W-:Y:S01]  /*3650*/  VIADD R8, R6.reuse, 0x80 ;  /* 0x0000008006087836 */ /* 0x052fe20000000000 */
[----:B------:R-:W-:Y:S01]  /*3660*/  R2UR UR4, R7 ;  /* 0x00000000070472ca */ /* 0x000fe200000e0000 */
[C---:B------:R-:W-:Y:S01]  /*3670*/  VIADD R9, R6.reuse, 0x180 ;  /* 0x0000018006097836 */ /* 0x040fe20000000000 */
[C---:B------:R-:W-:Y:S01]  /*3680*/  R2UR UR6, R6.reuse ;  /* 0x00000000060672ca */ /* 0x040fe200000e0000 */
[----:B------:R-:W-:Y:S01]  /*3690*/  VIADD R10, R6, 0x200 ;  /* 0x00000200060a7836 */ /* 0x000fe20000000000 */
[----:B------:R-:W-:Y:S01]  /*36a0*/  R2UR UR8, R8 ;  /* 0x00000000080872ca */ /* 0x000fe200000e0000 */
[----:B------:R-:W-:Y:S01]  /*36b0*/  VIADD R8, R6, 0x100 ;  /* 0x0000010006087836 */ /* 0x000fe20000000000 */
[----:B------:R-:W-:Y:S01]  /*36c0*/  R2UR UR10, R9 ;  /* 0x00000000090a72ca */ /* 0x000fe200000e0000 */
[----:B------:R-:W-:Y:S01]  /*36d0*/  WARPGROUP.ARRIVE ;  /* 0x00000000000079c5 */ /* 0x000fe20000000000 */
[----:B------:R-:W-:Y:S01]  /*36e0*/  R2UR UR11, R10 ;  /* 0x000000000a0b72ca */ /* 0x000fe200000e0000 */
[----:B------:R-:W-:Y:S01]  /*36f0*/  UMOV UR5, 0x40000040 ;  /* 0x4000004000057882 */ /* 0x000fe20000000000 */
[----:B------:R-:W-:Y:S01]  /*3700*/  R2UR UR9, R8 ;  /* 0x00000000080972ca */ /* 0x000fe200000e0000 */
[----:B------:R-:W-:Y:S01]  /*3710*/  UMOV UR7, 0x40000000 ;  /* 0x4000000000077882 */ /* 0x000fe20000000000 */
[----:B------:R-:W-:Y:S01]  /*3720*/  VIADD R8, R6, 0x2 ;  /* 0x0000000206087836 */ /* 0x000fe20000000000 */
[----:B------:R-:W-:Y:S01]  /*3730*/  UMOV UR57, 0x40000040 ;  /* 0x4000004000397882 */ /* 0x000fe20000000000 */
[----:B------:R-:W-:Y:S01]  /*3740*/  IMAD R13, R3, 0x40, R19 ;  /* 0x00000040030d7824 */ /* 0x000fe200078e0213 */
[----:B------:R-:W-:Y:S01]  /*3750*/  HGMMA.64x8x16.F32.BF16 R44, gdesc[UR4], RZ, !UPT ;  /* 0x00000000042c79f0 */ /* 0x000fe2000c7018ff */
[----:B------:R-:W-:Y:S01]  /*3760*/  UMOV UR7, 0x40000000 ;  /* 0x4000000000077882 */ /* 0x000fe20000000000 */
[----:B------:R-:W-:Y:S01]  /*3770*/  UMOV UR6, UR8 ;  /* 0x0000000800067c82 */ /* 0x000fe20008000000 */
[----:B------:R-:W-:Y:S01]  /*3780*/  UMOV UR59, 0x40 ;  /* 0x00000040003b7882 */ /* 0x000fe20000000000 */
[----:B------:R-:W-:Y:S01]  /*3790*/  HGMMA.64x8x16.F32.BF16 R48, gdesc[UR4], RZ, !UPT ;  /* 0x00000000043079f0 */ /* 0x000fe2000c7018ff */
[----:B------:R-:W-:Y:S01]  /*37a0*/  UMOV UR7, 0x40000000 ;  /* 0x4000000000077882 */ /* 0x000fe20000000000 */
[----:B------:R-:W-:Y:S01]  /*37b0*/  VIADDMNMX R14, R13, R232, R233, PT ;  /* 0x000000e80d0e7246 */ /* 0x000fe200038001e9 */
[----:B------:R-:W-:Y:S01]  /*37c0*/  UMOV UR13, UR57 ;  /* 0x00000039000d7c82 */ /* 0x000fe20008000000 */
[----:B------:R-:W-:Y:S01]  /*37d0*/  UMOV UR6, UR9 ;  /* 0x0000000900067c82 */ /* 0x000fe20008000000 */
[----:B------:R-:W-:Y:S01]  /*37e0*/  IADD3 R22, R232, 0x8, R13 ;  /* 0x00000008e8167810 */ /* 0x000fe20007ffe00d */
[----:B------:R-:W-:Y:S01]  /*37f0*/  HGMMA.64x8x16.F32.BF16 R52, gdesc[UR4], RZ, !UPT ;  /* 0x00000000043479f0 */ /* 0x000fe2000c7018ff */
[----:B------:R-:W-:Y:S01]  /*3800*/  UMOV UR6, UR10 ;  /* 0x0000000a00067c82 */ /* 0x000fe20008000000 */
[----:B------:R-:W-:Y:S01]  /*3810*/  UMOV UR7, 0x40000000 ;  /* 0x4000000000077882 */ /* 0x000fe20000000000 */
[----:B------:R-:W-:Y:S01]  /*3820*/  ISETP.GT.AND P1, PT, R14, RZ, PT ;  /* 0x000000ff0e00720c */ /* 0x000fe20003f24270 */
[----:B------:R-:W-:Y:S01]  /*3830*/  HGMMA.64x8x16.F32.BF16 R216, gdesc[UR4], RZ, !UPT ;  /* 0x0000000004d879f0 */ /* 0x000fe2000c7018ff */
[----:B------:R-:W-:Y:S01]  /*3840*/  UMOV UR6, UR11 ;  /* 0x0000000b00067c82 */ /* 0x000fe20008000000 */
[----:B------:R-:W-:Y:S01]  /*3850*/  UMOV UR7, 0x40000000 ;  /* 0x4000000000077882 */ /* 0x000fe20000000000 */
[----:B------:R-:W-:Y:S01]  /*3860*/  VIMNMX R21, R233, R22, PT ;  /* 0x00000016e9157248 */ /* 0x000fe20003fe0100 */
[----:B------:R-:W-:Y:S01]  /*3870*/  HGMMA.64x8x16.F32.BF16 R220, gdesc[UR4], RZ, !UPT ;  /* 0x0000000004dc79f0 */ /* 0x000fe2000c7018ff */
[----:B------:R-:W-:Y:S01]  /*3880*/  R2UR UR6, R8 ;  /* 0x00000000080672ca */ /* 0x000fe200000e0000 */
[----:B------:R-:W-:Y:S01]  /*3890*/  VIADD R8, R7, 0x2 ;  /* 0x0000000207087836 */ /* 0x000fe20000000000 */
[----:B------:R-:W-:Y:S01]  /*38a0*/  UMOV UR7, 0x40000000 ;  /* 0x4000000000077882 */ /* 0x000fe20000000000 */
[----:B------:R-:W-:Y:S01]  /*38b0*/  UMOV UR5, 0x40000040 ;  /* 0x4000004000057882 */ /* 0x000fe20000000000 */
[C---:B------:R-:W-:Y:S01]  /*38c0*/  ISETP.GT.AND P4, PT, R21.reuse, 0x1, PT ;  /* 0x000000011500780c */ /* 0x040fe20003f84270 */
[----:B------:R-:W-:Y:S01]  /*38d0*/  UMOV UR15, 0x40 ;  /* 0x00000040000f7882 */ /* 0x000fe20000000000 */
[----:B------:R-:W-:Y:S01]  /*38e0*/  R2UR UR4, R8 ;  /* 0x00000000080472ca */ /* 0x000fe200000e0000 */
[----:B------:R-:W-:Y:S01]  /*38f0*/  VIADD R8, R6, 0x82 ;  /* 0x0000008206087836 */ /* 0x000fe20000000000 */
[----:B------:R-:W-:Y:S01]  /*3900*/  ISETP.GT.AND P2, PT, R14, 0x41, PT ;  /* 0x000000410e00780c */ /* 0x000fe20003f44270 */
[----:B------:R-:W-:Y:S01]  /*3910*/  UMOV UR17, UR57 ;  /* 0x0000003900117c82 */ /* 0x000fe20008000000 */
[C---:B------:R-:W-:Y:S01]  /*3920*/  ISETP.GT.AND P3, PT, R21.reuse, RZ, PT ;  /* 0x000000ff1500720c */ /* 0x040fe20003f64270 */
[----:B------:R-:W-:Y:S01]  /*3930*/  UMOV UR19, 0x40 ;  /* 0x0000004000137882 */ /* 0x000fe20000000000 */
[----:B------:R-:W-:Y:S01]  /*3940*/  R2UR UR8, R8 ;  /* 0x00000000080872ca */ /* 0x000fe200000e0000 */
[----:B------:R-:W-:Y:S01]  /*3950*/  VIADD R8, R6, 0x102 ;  /* 0x0000010206087836 */ /* 0x000fe20000000000 */
[C---:B------:R-:W-:Y:S01]  /*3960*/  ISETP.GT.AND P5, PT, R21.reuse, 0x11, PT ;  /* 0x000000111500780c */ /* 0x040fe20003fa4270 */
        /* <DEDUP_REMOVED lines=14> */
[----:B------:R-:W-:Y:S01]  /*3a50*/  HGMMA.64x8x16.F32.BF16 R44, gdesc[UR4], R44 ;  /* 0x00000000042c79f0 */ /* 0x000fe2000870182c */
[----:B------:R-:W-:Y:S01]  /*3a60*/  R2UR UR11, R8 ;  /* 0x00000000080b72ca */ /* 0x000fe200000e0000 */
[----:B------:R-:W-:Y:S01]  /*3a70*/  UMOV UR6, UR8 ;  /* 0x0000000800067c82 */ /* 0x000fe20008000000 */
[----:B------:R-:W-:Y:S01]  /*3a80*/  UMOV UR7, 0x40000000 ;  /* 0x4000000000077882 */ /* 0x000fe20000000000 */
[----:B------:R-:W-:Y:S01]  /*3a90*/  VIADD R8, R6, 0x4 ;  /* 0x0000000406087836 */ /* 0x000fe20000000000 */
[----:B------:R-:W-:Y:S01]  /*3aa0*/  HGMMA.64x8x16.F32.BF16 R48, gdesc[UR4], R48 ;  /* 0x00000000043079f0 */ /* 0x000fe20008701830 */
[----:B------:R-:W-:Y:S01]  /*3ab0*/  UMOV UR6, UR9 ;  /* 0x0000000900067c82 */ /* 0x000fe20008000000 */
        /* <DEDUP_REMOVED lines=27> */
[----:B------:R-:W-:Y:S01]  /*3c70*/  VIADD R8, R6, 0x204 ;  /* 0x0000020406087836 */ /* 0x000fe20000000000 */
[----:B------:R-:W-:Y:S04]  /*3c80*/  HGMMA.64x8x16.F32.BF16 R44, gdesc[UR4], R44 ;  /* 0x00000000042c79f0 */ /* 0x000fe8000870182c */
[----:B------:R-:W-:Y:S01]  /*3c90*/  R2UR UR11, R8 ;  /* 0x00000000080b72ca */ /* 0x000fe200000e0000 */
        /* <DEDUP_REMOVED lines=363> */
[----:B------:R-:W-:Y:S01]  /*5350*/  UMOV UR11, 0x40 ;  /* 0x00000040000b7882 */ /* 0x000fe20000000000 */
[----:B------:R-:W-:Y:S01]  /*5360*/  HGMMA.64x8x16.F32.BF16 R220, gdesc[UR4], R220, gsb0 ;  /* 0x0000000004dc79f0 */ /* 0x000fe200080018dc */
[----:B------:R-:W-:Y:S02]  /*5370*/  ULDC UR4, c[0x0][0x744] ;  /* 0x0001d10000047ab9 */ /* 0x000fe40000000800 */
[----:B------:R-:W-:Y:S02]  /*5380*/  WARPGROUP.DEPBAR.LE gsb0, 0x1 ;  /* 0x00008000000079c5 */ /* 0x000fe40000010100 */
[----:B------:R-:W-:Y:S02]  /*5390*/  FSEL R7, R24, -INF , P1 ;  /* 0xff80000018077808 */ /* 0x000fe40000800000 */
[----:B------:R-:W-:-:S02]  /*53a0*/  ISETP.GT.AND P1, PT, R14, 0x1, PT ;  /* 0x000000010e00780c */ /* 0x000fc40003f24270 */
[----:B------:R-:W-:Y:S01]  /*53b0*/  FSEL R41, R41, -INF , P2 ;  /* 0xff80000029297808 */ /* 0x000fe20001000000 */
[--C-:B--2---:R-:W-:Y:S01]  /*53c0*/  FFMA.FTZ R8, R7, UR4, -R20.reuse ;  /* 0x0000000407087c23 */ /* 0x104fe20008010814 */
[----:B------:R-:W-:Y:S02]  /*53d0*/  FSEL R25, R25, -INF , P1 ;  /* 0xff80000019197808 */ /* 0x000fe40000800000 */
[----:B------:R-:W-:Y:S01]  /*53e0*/  ISETP.GT.AND P1, PT, R14, 0x10, PT ;  /* 0x000000100e00780c */ /* 0x000fe20003f24270 */
[--C-:B------:R-:W-:Y:S01]  /*53f0*/  FFMA.FTZ R22, R41, UR4, -R20.reuse ;  /* 0x0000000429167c23 */ /* 0x100fe20008010814 */
[----:B------:R-:W-:Y:S01]  /*5400*/  FSEL R31, R31, -INF , P5 ;  /* 0xff8000001f1f7808 */ /* 0x000fe20002800000 */
[----:B------:R-:W-:Y:S01]  /*5410*/  FFMA.FTZ R11, R25, UR4, -R20 ;  /* 0x00000004190b7c23 */ /* 0x000fe20008010814 */
[----:B------:R-:W-:Y:S01]  /*5420*/  FSEL R7, R28, -INF , P1 ;  /* 0xff8000001c077808 */ /* 0x000fe20000800000 */
[----:B------:R-:W-:Y:S01]  /*5430*/  MUFU.EX2 R8, R8 ;  /* 0x0000000800087308 */ /* 0x000fe20000000800 */
[----:B------:R-:W-:-:S02]  /*5440*/  ISETP.GT.AND P1, PT, R14, 0x11, PT ;  /* 0x000000110e00780c */ /* 0x000fc40003f24270 */
[----:B------:R-:W-:Y:S01]  /*5450*/  FSEL R25, R27, -INF , P4 ;  /* 0xff8000001b197808 */ /* 0x000fe20002000000 */
[----:B------:R-:W-:Y:S01]  /*5460*/  FFMA.FTZ R7, R7, UR4, -R20 ;  /* 0x0000000407077c23 */ /* 0x000fe20008010814 */
[----:B------:R-:W-:Y:S02]  /*5470*/  FSEL R29, R29, -INF , P1 ;  /* 0xff8000001d1d7808 */ /* 0x000fe40000800000 */
[----:B------:R-:W-:Y:S01]  /*5480*/  ISETP.GT.AND P1, PT, R14, 0x20, PT ;  /* 0x000000200e00780c */ /* 0x000fe20003f24270 */
[----:B---3--:R-:W-:Y:S01]  /*5490*/  FFMA.FTZ R25, R25, UR4, -R12 ;  /* 0x0000000419197c23 */ /* 0x008fe2000801080c */
[----:B------:R-:W-:Y:S01]  /*54a0*/  ISETP.GT.AND P2, PT, R21, 0x21, PT ;  /* 0x000000211500780c */ /* 0x000fe20003f44270 */
[----:B------:R-:W-:Y:S01]  /*54b0*/  FFMA.FTZ R10, R29, UR4, -R20 ;  /* 0x000000041d0a7c23 */ /* 0x000fe20008010814 */
[----:B------:R-:W-:Y:S01]  /*54c0*/  FSEL R9, R32, -INF , P1 ;  /* 0xff80000020097808 */ /* 0x000fe20000800000 */
[----:B------:R-:W1:Y:S01]  /*54d0*/  MUFU.EX2 R11, R11 ;  /* 0x0000000b000b7308 */ /* 0x000e620000000800 */
[----:B------:R-:W-:-:S02]  /*54e0*/  ISETP.GT.AND P1, PT, R14, 0x21, PT ;  /* 0x000000210e00780c */ /* 0x000fc40003f24270 */
[----:B------:R-:W-:Y:S01]  /*54f0*/  ISETP.GT.AND P4, PT, R21, 0x31, PT ;  /* 0x000000311500780c */ /* 0x000fe20003f84270 */
[--C-:B------:R-:W-:Y:S01]  /*5500*/  FFMA.FTZ R6, R9, UR4, -R20.reuse ;  /* 0x0000000409067c23 */ /* 0x100fe20008010814 */
[----:B------:R-:W-:Y:S02]  /*5510*/  FSEL R33, R33, -INF , P1 ;  /* 0xff80000021217808 */ /* 0x000fe40000800000 */
[----:B------:R-:W-:Y:S01]  /*5520*/  ISETP.GT.AND P1, PT, R14, 0x30, PT ;  /* 0x000000300e00780c */ /* 0x000fe20003f24270 */
[----:B------:R-:W-:Y:S01]  /*5530*/  MUFU.EX2 R25, R25 ;  /* 0x0000001900197308 */ /* 0x000fe20000000800 */
[----:B------:R-:W-:Y:S01]  /*5540*/  ISETP.GT.AND P5, PT, R21, 0x40, PT ;  /* 0x000000401500780c */ /* 0x000fe20003fa4270 */
[----:B------:R-:W-:Y:S01]  /*5550*/  FFMA.FTZ R9, R33, UR4, -R20 ;  /* 0x0000000421097c23 */ /* 0x000fe20008010814 */
[----:B------:R-:W-:Y:S02]  /*5560*/  FSEL R15, R36, -INF , P1 ;  /* 0xff800000240f7808 */ /* 0x000fe40000800000 */
[----:B------:R-:W-:-:S02]  /*5570*/  ISETP.GT.AND P1, PT, R14, 0x31, PT ;  /* 0x000000310e00780c */ /* 0x000fc40003f24270 */
[----:B------:R-:W-:Y:S01]  /*5580*/  FSEL R35, R35, -INF , P2 ;  /* 0xff80000023237808 */ /* 0x000fe20001000000 */
[--C-:B------:R-:W-:Y:S01]  /*5590*/  FFMA.FTZ R23, R15, UR4, -R20.reuse ;  /* 0x000000040f177c23 */ /* 0x100fe20008010814 */
[----:B------:R-:W-:Y:S01]  /*55a0*/  FSEL R37, R37, -INF , P1 ;  /* 0xff80000025257808 */ /* 0x000fe20000800000 */
[----:B------:R-:W-:Y:S01]  /*55b0*/  MUFU.EX2 R10, R10 ;  /* 0x0000000a000a7308 */ /* 0x000fe20000000800 */
[----:B------:R-:W-:Y:S02]  /*55c0*/  ISETP.GT.AND P1, PT, R14, 0x40, PT ;  /* 0x000000400e00780c */ /* 0x000fe40003f24270 */
[----:B------:R-:W-:Y:S01]  /*55d0*/  FSEL R39, R39, -INF , P4 ;  /* 0xff80000027277808 */ /* 0x000fe20002000000 */
[--C-:B------:R-:W-:Y:S01]  /*55e0*/  FFMA.FTZ R14, R37, UR4, -R20.reuse ;  /* 0x00000004250e7c23 */ /* 0x100fe20008010814 */
[----:B------:R-:W-:Y:S02]  /*55f0*/  FSEL R15, R40, -INF , P1 ;  /* 0xff800000280f7808 */ /* 0x000fe40000800000 */
[----:B------:R-:W-:Y:S01]  /*5600*/  ISETP.GT.AND P1, PT, R21, 0x10, PT ;  /* 0x000000101500780c */ /* 0x000fe20003f24270 */
[----:B------:R2:W-:Y:S01]  /*5610*/  MUFU.EX2 R13, R23 ;  /* 0x00000017000d7308 */ /* 0x0005e20000000800 */
[----:B------:R-:W-:Y:S01]  /*5620*/  FSEL R37, R42, -INF , P5 ;  /* 0xff8000002a257808 */ /* 0x000fe20002800000 */
[----:B------:R-:W-:Y:S01]  /*5630*/  FFMA.FTZ R15, R15, UR4, -R20 ;  /* 0x000000040f0f7c23 */ /* 0x000fe20008010814 */
[----:B------:R-:W-:Y:S01]  /*5640*/  FSEL R27, R30, -INF , P1 ;  /* 0xff8000001e1b7808 */ /* 0x000fe20000800000 */
[----:B------:R-:W-:Y:S01]  /*5650*/  FFMA.FTZ R30, R39, UR4, -R12 ;  /* 0x00000004271e7c23 */ /* 0x000fe2000801080c */
[----:B------:R-:W-:-:S02]  /*5660*/  ISETP.GT.AND P1, PT, R21, 0x20, PT ;  /* 0x000000201500780c */ /* 0x000fc40003f24270 */
[----:B------:R-:W-:Y:S01]  /*5670*/  FSEL R43, R43, -INF , P6 ;  /* 0xff8000002b2b7808 */ /* 0x000fe20003000000 */
[--C-:B------:R-:W-:Y:S01]  /*5680*/  FFMA.FTZ R27, R27, UR4, -R12.reuse ;  /* 0x000000041b1b7c23 */ /* 0x100fe2000801080c */
[----:B--2---:R-:W-:Y:S01]  /*5690*/  FSEL R23, R26, -INF , P3 ;  /* 0xff8000001a177808 */ /* 0x004fe20001800000 */
[----:B------:R-:W-:Y:S01]  /*56a0*/  IMAD R26, R19, 0x4, R17 ;  /* 0x00000004131a7824 */ /* 0x000fe200078e0211 */
[----:B------:R-:W-:Y:S01]  /*56b0*/  ISETP.GT.AND P3, PT, R21, 0x30, PT ;  /* 0x000000301500780c */ /* 0x000fe20003f64270 */
[----:B------:R-:W-:Y:S01]  /*56c0*/  VIADD R21, R17, 0x2c500 ;  /* 0x0002c50011157836 */ /* 0x000fe20000000000 */
[----:B------:R-:W-:Y:S01]  /*56d0*/  FSEL R29, R34, -INF , P1 ;  /* 0xff800000221d7808 */ /* 0x000fe20000800000 */
[--C-:B------:R-:W-:Y:S01]  /*56e0*/  FFMA.FTZ R23, R23, UR4, -R12.reuse ;  /* 0x0000000417177c23 */ /* 0x100fe2000801080c */
[----:B------:R-:W2:Y:S01]  /*56f0*/  LDS R20, [R26+0x2c300] ;  /* 0x02c300001a147984 */ /* 0x000ea20000000800 */
[----:B------:R-:W-:Y:S01]  /*5700*/  FSEL R33, R38, -INF , P3 ;  /* 0xff80000026217808 */ /* 0x000fe20001800000 */
[----:B------:R-:W-:Y:S01]  /*5710*/  MUFU.EX2 R7, R7 ;  /* 0x0000000700077308 */ /* 0x000fe20000000800 */
[----:B------:R-:W-:Y:S01]  /*5720*/  SHF.R.U32.HI R28, RZ, 0x4, R21 ;  /* 0x00000004ff1c7819 */ /* 0x000fe20000011615 */
[--C-:B------:R-:W-:Y:S01]  /*5730*/  FFMA.FTZ R38, R29, UR4, -R12.reuse ;  /* 0x000000041d267c23 */ /* 0x100fe2000801080c */
[----:B------:R3:W4:Y:S01]  /*5740*/  LDS R21, [R26+0x2c320] ;  /* 0x02c320001a157984 */ /* 0x0007220000000800 */
[--C-:B------:R-:W-:Y:S01]  /*5750*/  FFMA.FTZ R36, R33, UR4, -R12.reuse ;  /* 0x0000000421247c23 */ /* 0x100fe2000801080c */
[----:B------:R-:W-:Y:S01]  /*5760*/  LOP3.LUT R28, R28, 0x3fff, RZ, 0xc0, !PT ;  /* 0x00003fff1c1c7812 */ /* 0x000fe200078ec0ff */
[----:B------:R-:W-:Y:S01]  /*5770*/  FFMA.FTZ R29, R37, UR4, -R12 ;  /* 0x00000004251d7c23 */ /* 0x000fe2000801080c */
[----:B------:R-:W-:-:S02]  /*5780*/  WARPGROUP.DEPBAR.LE gsb0, 0x0 ;  /* 0x00008000000079c5 */ /* 0x000fc40000010000 */
[----:B------:R5:W1:Y:S01]  /*5790*/  MUFU.EX2 R24, R23 ;  /* 0x0000001700187308 */ /* 0x000a620000000800 */
[----:B---3--:R-:W-:-:S07]  /*57a0*/  FFMA.FTZ R26, R43, UR4, -R12 ;  /* 0x000000042b1a7c23 */ /* 0x008fce000801080c */
[----:B------:R-:W3:Y:S01]  /*57b0*/  MUFU.EX2 R6, R6 ;  /* 0x0000000600067308 */ /* 0x000ee20000000800 */
[----:B-----5:R-:W-:Y:S01]  /*57c0*/  LOP3.LUT R23, R28, 0x80000, RZ, 0xfc, !PT ;  /* 0x000800001c177812 */ /* 0x020fe200078efcff */
[--C-:B------:R-:W-:Y:S01]  /*57d0*/  FFMA.FTZ R28, R31, UR4, -R12.reuse ;  /* 0x000000041f1c7c23 */ /* 0x100fe2000801080c */
[----:B------:R-:W-:Y:S02]  /*57e0*/  FFMA.FTZ R31, R35, UR4, -R12 ;  /* 0x00000004231f7c23 */ /* 0x000fe4000801080c */
[C---:B------:R-:W-:Y:S01]  /*57f0*/  R2UR UR58, R23.reuse ;  /* 0x00000000173a72ca */ /* 0x040fe200000e0000 */
[C---:B------:R-:W-:Y:S02]  /*5800*/  VIADD R12, R23.reuse, 0x80 ;  /* 0x00000080170c7836 */ /* 0x040fe40000000000 */
[----:B------:R-:W-:Y:S01]  /*5810*/  MUFU.EX2 R27, R27 ;  /* 0x0000001b001b7308 */ /* 0x000fe20000000800 */
[C---:B------:R-:W-:Y:S02]  /*5820*/  VIADD R32, R23.reuse, 0x180 ;  /* 0x0000018017207836 */ /* 0x040fe40000000000 */
[----:B------:R-:W-:Y:S01]  /*5830*/  R2UR UR4, R12 ;  /* 0x000000000c0472ca */ /* 0x000fe200000e0000 */
[----:B------:R-:W-:-:S02]  /*5840*/  VIADD R12, R23, 0x100 ;  /* 0x00000100170c7836 */ /* 0x000fc40000000000 */
[----:B------:R-:W-:Y:S02]  /*5850*/  R2UR UR6, R32 ;  /* 0x00000000200672ca */ /* 0x000fe400000e0000 */
[----:B------:R-:W5:Y:S01]  /*5860*/  MUFU.EX2 R28, R28 ;  /* 0x0000001c001c7308 */ /* 0x000f620000000800 */
[----:B------:R-:W-:Y:S01]  /*5870*/  R2UR UR5, R12 ;  /* 0x000000000c0572ca */ /* 0x000fe200000e0000 */
[--C-:B--2---:R-:W-:Y:S01]  /*5880*/  FADD.FTZ R35, R44, -R20.reuse ;  /* 0x800000142c237221 */ /* 0x104fe20000010000 */
[--C-:B------:R-:W-:Y:S01]  /*5890*/  FADD.FTZ R34, R45, -R20.reuse ;  /* 0x800000142d227221 */ /* 0x100fe20000010000 */
[----:B------:R-:W-:-:S04]  /*58a0*/  FADD.FTZ R48, R48, -R20 ;  /* 0x8000001430307221 */ /* 0x000fc80000010000 */
[----:B------:R-:W2:Y:S01]  /*58b0*/  MUFU.EX2 R9, R9 ;  /* 0x0000000900097308 */ /* 0x000ea20000000800 */
[--C-:B------:R-:W-:Y:S01]  /*58c0*/  FADD.FTZ R49, R49, -R20.reuse ;  /* 0x8000001431317221 */ /* 0x100fe20000010000 */
[--C-:B------:R-:W-:Y:S01]  /*58d0*/  FADD.FTZ R33, R52, -R20.reuse ;  /* 0x8000001434217221 */ /* 0x100fe20000010000 */
[--C-:B------:R-:W-:Y:S01]  /*58e0*/  FADD.FTZ R32, R53, -R20.reuse ;  /* 0x8000001435207221 */ /* 0x100fe20000010000 */
[--C-:B------:R-:W-:Y:S01]  /*58f0*/  FADD.FTZ R216, R216, -R20.reuse ;  /* 0x80000014d8d87221 */ /* 0x100fe20000010000 */
[--C-:B------:R-:W-:Y:S01]  /*5900*/  FADD.FTZ R217, R217, -R20.reuse ;  /* 0x80000014d9d97221 */ /* 0x100fe20000010000 */
[--C-:B------:R-:W-:Y:S01]  /*5910*/  FADD.FTZ R220, R220, -R20.reuse ;  /* 0x80000014dcdc7221 */ /* 0x100fe20000010000 */
[----:B------:R-:W-:Y:S01]  /*5920*/  FADD.FTZ R221, R221, -R20 ;  /* 0x80000014dddd7221 */ /* 0x000fe20000010000 */
[----:B------:R1:W2:Y:S01]  /*5930*/  MUFU.EX2 R12, R38 ;  /* 0x00000026000c7308 */ /* 0x0002a20000000800 */
[--C-:B----4-:R-:W-:Y:S01]  /*5940*/  FADD.FTZ R41, R46, -R21.reuse ;  /* 0x800000152e297221 */ /* 0x110fe20000010000 */
[--C-:B------:R-:W-:Y:S01]  /*5950*/  FADD.FTZ R40, R47, -R21.reuse ;  /* 0x800000152f287221 */ /* 0x100fe20000010000 */
[--C-:B------:R-:W-:Y:S01]  /*5960*/  FADD.FTZ R50, R50, -R21.reuse ;  /* 0x8000001532327221 */ /* 0x100fe20000010000 */
[--C-:B------:R-:W-:Y:S01]  /*5970*/  FADD.FTZ R51, R51, -R21.reuse ;  /* 0x8000001533337221 */ /* 0x100fe20000010000 */
[--C-:B------:R-:W-:Y:S01]  /*5980*/  FADD.FTZ R39, R54, -R21.reuse ;  /* 0x8000001536277221 */ /* 0x100fe20000010000 */
[--C-:B------:R-:W-:Y:S01]  /*5990*/  FADD.FTZ R37, R218, -R21.reuse ;  /* 0x80000015da257221 */ /* 0x100fe20000010000 */
[--C-:B------:R-:W-:Y:S01]  /*59a0*/  FADD.FTZ R219, R219, -R21.reuse ;  /* 0x80000015dbdb7221 */ /* 0x100fe20000010000 */
[----:B------:R-:W4:Y:S01]  /*59b0*/  MUFU.EX2 R31, R31 ;  /* 0x0000001f001f7308 */ /* 0x000f220000000800 */
[--C-:B-1----:R-:W-:Y:S01]  /*59c0*/  FADD.FTZ R38, R55, -R21.reuse ;  /* 0x8000001537267221 */ /* 0x102fe20000010000 */
[--C-:B------:R-:W-:Y:S01]  /*59d0*/  FADD.FTZ R222, R222, -R21.reuse ;  /* 0x80000015dede7221 */ /* 0x100fe20000010000 */
[----:B------:R-:W-:Y:S01]  /*59e0*/  FADD.FTZ R223, R223, -R21 ;  /* 0x80000015dfdf7221 */ /* 0x000fe20000010000 */
[C---:B------:R-:W-:Y:S01]  /*59f0*/  F2FP.BF16.F32.PACK_AB R20, R11.reuse, R8 ;  /* 0x000000080b14723e */ /* 0x040fe200000010ff */
[----:B------:R-:W-:Y:S01]  /*5a00*/  FMUL.FTZ R34, R11, R34 ;  /* 0x000000220b227220 */ /* 0x000fe20000410000 */
[----:B------:R-:W-:Y:S01]  /*5a10*/  F2FP.BF16.F32.PACK_AB R21, R25, R24 ;  /* 0x000000181915723e */ /* 0x000fe200000010ff */
[----:B------:R-:W-:Y:S01]  /*5a20*/  BAR.SYNC.DEFER_BLOCKING 0x9, 0x100 ;  /* 0x0244000000007b1d */ /* 0x000fe20000010000 */
[C---:B------:R-:W-:Y:S01]  /*5a30*/  FMUL.FTZ R49, R10.reuse, R49 ;  /* 0x000000310a317220 */ /* 0x040fe20000410000 */
[----:B------:R-:W-:Y:S01]  /*5a40*/  FMUL.FTZ R48, R7, R48 ;  /* 0x0000003007307220 */ /* 0x000fe20000410000 */
[----:B------:R-:W-:Y:S01]  /*5a50*/  F2FP.BF16.F32.PACK_AB R10, R10, R7 ;  /* 0x000000070a0a723e */ /* 0x000fe200000010ff */
[----:B---3--:R-:W-:Y:S01]  /*5a60*/  FMUL.FTZ R33, R6, R33 ;  /* 0x0000002106217220 */ /* 0x008fe20000410000 */
[----:B-----5:R-:W-:Y:S01]  /*5a70*/  F2FP.BF16.F32.PACK_AB R11, R28, R27 ;  /* 0x0000001b1c0b723e */ /* 0x020fe200000010ff */
[----:B------:R-:W1:Y:S01]  /*5a80*/  MUFU.EX2 R14, R14 ;  /* 0x0000000e000e7308 */ /* 0x000e620000000800 */
[----:B------:R-:W-:Y:S01]  /*5a90*/  FMUL.FTZ R35, R8, R35 ;  /* 0x0000002308237220 */ /* 0x000fe20000410000 */
[C---:B--2---:R-:W-:Y:S01]  /*5aa0*/  FMUL.FTZ R32, R9.reuse, R32 ;  /* 0x0000002009207220 */ /* 0x044fe20000410000 */
[----:B------:R-:W-:Y:S01]  /*5ab0*/  F2FP.BF16.F32.PACK_AB R6, R9, R6 ;  /* 0x000000060906723e */ /* 0x000fe200000010ff */
[----:B------:R-:W-:Y:S01]  /*5ac0*/  FMUL.FTZ R39, R12, R39 ;  /* 0x000000270c277220 */ /* 0x000fe20000410000 */
[----:B----4-:R-:W-:Y:S01]  /*5ad0*/  F2FP.BF16.F32.PACK_AB R7, R31, R12 ;  /* 0x0000000c1f07723e */ /* 0x010fe200000010ff */
[----:B------:R-:W-:Y:S01]  /*5ae0*/  FMUL.FTZ R24, R24, R41 ;  /* 0x0000002918187220 */ /* 0x000fe20000410000 */
[----:B------:R-:W-:Y:S01]  /*5af0*/  FMUL.FTZ R25, R25, R40 ;  /* 0x0000002819197220 */ /* 0x000fe20000410000 */
[----:B------:R-:W2:Y:S01]  /*5b00*/  MUFU.EX2 R36, R36 ;  /* 0x0000002400247308 */ /* 0x000ea20000000800 */
[----:B------:R-:W-:Y:S01]  /*5b10*/  FMUL.FTZ R50, R27, R50 ;  /* 0x000000321b327220 */ /* 0x000fe20000410000 */
[----:B------:R-:W-:Y:S01]  /*5b20*/  FMUL.FTZ R51, R28, R51 ;  /* 0x000000331c337220 */ /* 0x000fe20000410000 */
[----:B------:R-:W-:Y:S01]  /*5b30*/  FMUL.FTZ R38, R31, R38 ;  /* 0x000000261f267220 */ /* 0x000fe20000410000 */
[----:B------:R-:W-:Y:S01]  /*5b40*/  F2FP.BF16.F32.PACK_AB R34, R34, R35 ;  /* 0x000000232222723e */ /* 0x000fe200000010ff */
[----:B------:R-:W-:Y:S01]  /*5b50*/  UMOV UR14, UR4 ;  /* 0x00000004000e7c82 */ /* 0x000fe20008000000 */
[----:B------:R-:W-:Y:S01]  /*5b60*/  F2FP.BF16.F32.PACK_AB R35, R25, R24 ;  /* 0x000000181923723e */ /* 0x000fe200000010ff */
[----:B------:R-:W-:Y:S01]  /*5b70*/  UMOV UR10, UR5 ;  /* 0x00000005000a7c82 */ /* 0x000fe20008000000 */
[----:B------:R-:W3:Y:S01]  /*5b80*/  MUFU.EX2 R30, R30 ;  /* 0x0000001e001e7308 */ /* 0x000ee20000000800 */
[C---:B-1----:R-:W-:Y:S01]  /*5b90*/  F2FP.BF16.F32.PACK_AB R8, R14.reuse, R13 ;  /* 0x0000000d0e08723e */ /* 0x042fe200000010ff */
[----:B------:R1:W-:Y:S01]  /*5ba0*/  STSM.16.M88.2 [R0+0x2c500], R20 ;  /* 0x02c5001400007844 */ /* 0x0003e20000000100 */
[----:B------:R-:W-:Y:S01]  /*5bb0*/  FMUL.FTZ R217, R14, R217 ;  /* 0x000000d90ed97220 */ /* 0x000fe20000410000 */
[----:B------:R-:W-:Y:S01]  /*5bc0*/  F2FP.BF16.F32.PACK_AB R48, R49, R48 ;  /* 0x000000303130723e */ /* 0x000fe200000010ff */
[----:B------:R-:W-:Y:S01]  /*5bd0*/  UMOV UR18, UR6 ;  /* 0x0000000600127c82 */ /* 0x000fe20008000000 */
[----:B------:R-:W-:Y:S01]  /*5be0*/  STSM.16.M88.2 [R0+0x2cd00], R10 ;  /* 0x02cd000a00007844 */ /* 0x000fe20000000100 */
[----:B------:R-:W-:Y:S01]  /*5bf0*/  F2FP.BF16.F32.PACK_AB R49, R51, R50 ;  /* 0x000000323331723e */ /* 0x000fe200000010ff */
[----:B------:R-:W4:Y:S01]  /*5c00*/  MUFU.EX2 R15, R15 ;  /* 0x0000000f000f7308 */ /* 0x000f220000000800 */
[----:B--2---:R-:W-:Y:S01]  /*5c10*/  FMUL.FTZ R37, R36, R37 ;  /* 0x0000002524257220 */ /* 0x004fe20000410000 */
[----:B------:R2:W-:Y:S01]  /*5c20*/  STSM.16.M88.2 [R0+0x2d500], R6 ;  /* 0x02d5000600007844 */ /* 0x0005e20000000100 */
[----:B------:R-:W-:-:S02]  /*5c30*/  F2FP.BF16.F32.PACK_AB R32, R32, R33 ;  /* 0x000000212020723e */ /* 0x000fc400000010ff */
[----:B------:R-:W-:Y:S01]  /*5c40*/  F2FP.BF16.F32.PACK_AB R33, R38, R39 ;  /* 0x000000272621723e */ /* 0x000fe200000010ff */
[----:B-1----:R-:W-:Y:S01]  /*5c50*/  FMUL.FTZ R20, R13, R216 ;  /* 0x000000d80d147220 */ /* 0x002fe20000410000 */
[----:B------:R-:W-:Y:S01]  /*5c60*/  MOV R218, UR59 ;  /* 0x0000003b00da7c02 */ /* 0x000fe20008000f00 */
[----:B------:R-:W1:Y:S01]  /*5c70*/  MUFU.EX2 R22, R22 ;  /* 0x0000001600167308 */ /* 0x000e620000000800 */
[C---:B---3--:R-:W-:Y:S01]  /*5c80*/  F2FP.BF16.F32.PACK_AB R9, R30.reuse, R36 ;  /* 0x000000241e09723e */ /* 0x048fe200000010ff */
[----:B------:R-:W-:Y:S01]  /*5c90*/  FMUL.FTZ R14, R30, R219 ;  /* 0x000000db1e0e7220 */ /* 0x000fe20000410000 */
[----:B------:R-:W-:-:S03]  /*5ca0*/  F2FP.BF16.F32.PACK_AB R20, R217, R20 ;  /* 0x00000014d914723e */ /* 0x000fc600000010ff */
[----:B------:R-:W-:Y:S01]  /*5cb0*/  STSM.16.M88.2 [R0+0x2dd00], R8 ;  /* 0x02dd000800007844 */ /* 0x000fe20000000100 */
[----:B------:R-:W-:Y:S01]  /*5cc0*/  F2FP.BF16.F32.PACK_AB R21, R14, R37 ;  /* 0x000000250e15723e */ /* 0x000fe200000010ff */
[----:B------:R-:W3:Y:S01]  /*5cd0*/  MUFU.EX2 R29, R29 ;  /* 0x0000001d001d7308 */ /* 0x000ee20000000800 */
[----:B----4-:R-:W-:Y:S01]  /*5ce0*/  FMUL.FTZ R220, R15, R220 ;  /* 0x000000dc0fdc7220 */ /* 0x010fe20000410000 */
[----:B--2---:R-:W-:Y:S01]  /*5cf0*/  VIADD R6, R23, 0x10 ;  /* 0x0000001017067836 */ /* 0x004fe20000000000 */
[----:B------:R-:W-:-:S04]  /*5d00*/  MOV R7, UR58 ;  /* 0x0000003a00077c02 */ /* 0x000fc80008000f00 */
[----:B------:R-:W-:Y:S01]  /*5d10*/  R2UR UR50, R6 ;  /* 0x00000000063272ca */ /* 0x000fe200000e0000 */
[----:B------:R-:W2:Y:S01]  /*5d20*/  MUFU.EX2 R26, R26 ;  /* 0x0000001a001a7308 */ /* 0x000ea20000000800 */
[C---:B-1----:R-:W-:Y:S01]  /*5d30*/  F2FP.BF16.F32.PACK_AB R12, R22.reuse, R15 ;  /* 0x0000000f160c723e */ /* 0x042fe200000010ff */
[----:B------:R-:W-:Y:S01]  /*5d40*/  FMUL.FTZ R221, R22, R221 ;  /* 0x000000dd16dd7220 */ /* 0x000fe20000410000 */
[----:B------:R-:W-:Y:S02]  /*5d50*/  IMAD R22, R4, 0x2000, R5 ;  /* 0x0000200004167824 */ /* 0x000fe400078e0205 */
[----:B------:R-:W-:Y:S02]  /*5d60*/  VIADD R5, R23, 0x200 ;  /* 0x0000020017057836 */ /* 0x000fe40000000000 */
[----:B------:R-:W-:Y:S01]  /*5d70*/  F2FP.BF16.F32.PACK_AB R220, R221, R220 ;  /* 0x000000dcdddc723e */ /* 0x000fe200000010ff */
[----:B------:R-:W-:Y:S01]  /*5d80*/  VIADD R6, R23, 0x110 ;  /* 0x0000011017067836 */ /* 0x000fe20000000000 */
[----:B------:R-:W-:Y:S01]  /*5d90*/  SHF.R.U32.HI R216, RZ, 0x4, R22 ;  /* 0x00000004ffd87819 */ /* 0x000fe20000011616 */
[----:B---3--:R-:W-:Y:S01]  /*5da0*/  FMUL.FTZ R222, R29, R222 ;  /* 0x000000de1dde7220 */ /* 0x008fe20000410000 */
[----:B------:R-:W-:Y:S01]  /*5db0*/  R2UR UR7, R5 ;  /* 0x00000000050772ca */ /* 0x000fe200000e0000 */
[----:B------:R-:W-:Y:S01]  /*5dc0*/  VIADD R15, R23, 0x30 ;  /* 0x00000030170f7836 */ /* 0x000fe20000000000 */
[----:B------:R-:W-:-:S02]  /*5dd0*/  LOP3.LUT R216, R216, 0x3fff, RZ, 0xc0, !PT ;  /* 0x00003fffd8d87812 */ /* 0x000fc400078ec0ff */
[----:B------:R-:W-:Y:S01]  /*5de0*/  R2UR UR5, R6 ;  /* 0x00000000060572ca */ /* 0x000fe200000e0000 */
[----:B------:R-:W-:Y:S01]  /*5df0*/  VIADD R6, R23, 0x20 ;  /* 0x0000002017067836 */ /* 0x000fe20000000000 */
[C---:B--2---:R-:W-:Y:S01]  /*5e00*/  F2FP.BF16.F32.PACK_AB R13, R26.reuse, R29 ;  /* 0x0000001d1a0d723e */ /* 0x044fe200000010ff */
[----:B------:R-:W-:Y:S01]  /*5e10*/  FMUL.FTZ R223, R26, R223 ;  /* 0x000000df1adf7220 */ /* 0x000fe20000410000 */
[C---:B------:R-:W-:Y:S01]  /*5e20*/  R2UR UR56, R216.reuse ;  /* 0x00000000d83872ca */ /* 0x040fe200000e0000 */
[----:B------:R-:W-:Y:S01]  /*5e30*/  VIADD R5, R216, 0x80 ;  /* 0x00000080d8057836 */ /* 0x000fe20000000000 */
[----:B------:R-:W-:Y:S01]  /*5e40*/  R2UR UR30, R6 ;  /* 0x00000000061e72ca */ /* 0x000fe200000e0000 */
[----:B------:R-:W-:Y:S01]  /*5e50*/  STSM.16.M88.2 [R0+0x2e500], R12 ;  /* 0x02e5000c00007844 */ /* 0x000fe20000000100 */
[----:B------:R-:W-:Y:S01]  /*5e60*/  F2FP.BF16.F32.PACK_AB R221, R223, R222 ;  /* 0x000000dedfdd723e */ /* 0x000fe200000010ff */
[----:B------:R-:W-:Y:S01]  /*5e70*/  VIADD R6, R23, 0x120 ;  /* 0x0000012017067836 */ /* 0x000fe20000000000 */
[----:B------:R-:W-:Y:S01]  /*5e80*/  R2UR UR48, R5 ;  /* 0x00000000053072ca */ /* 0x000fe200000e0000 */
[----:B------:R1:W-:Y:S06]  /*5e90*/  MEMBAR.ALL.CTA ;  /* 0x0000000000007992 */ /* 0x0003ec0000008000 */
[----:B-1----:R-:W1:Y:S01]  /*5ea0*/  FENCE.VIEW.ASYNC.S ;  /* 0x00000000000073c6 */ /* 0x002e620000000000 */
[----:B------:R-:W-:Y:S01]  /*5eb0*/  VIADD R5, R23, 0x90 ;  /* 0x0000009017057836 */ /* 0x000fe20000000000 */
[----:B------:R-:W-:Y:S01]  /*5ec0*/  R2UR UR38, R6 ;  /* 0x00000000062672ca */ /* 0x000fe200000e0000 */
[----:B------:R-:W-:Y:S01]  /*5ed0*/  VIADD R6, R17, 0x2ed00 ;  /* 0x0002ed0011067836 */ /* 0x000fe20000000000 */
[----:B------:R-:W-:Y:S01]  /*5ee0*/  UMOV UR12, UR56 ;  /* 0x00000038000c7c82 */ /* 0x000fe20008000000 */
[----:B------:R-:W-:Y:S01]  /*5ef0*/  UMOV UR8, UR56 ;  /* 0x0000003800087c82 */ /* 0x000fe20008000000 */
[----:B------:R-:W-:Y:S01]  /*5f00*/  UMOV UR16, UR56 ;  /* 0x0000003800107c82 */ /* 0x000fe20008000000 */
[----:B------:R-:W-:Y:S01]  /*5f10*/  R2UR UR4, R5 ;  /* 0x00000000050472ca */ /* 0x000fe200000e0000 */
[----:B------:R-:W-:Y:S01]  /*5f20*/  VIADD R5, R23, 0x190 ;  /* 0x0000019017057836 */ /* 0x000fe20000000000 */
[----:B------:R-:W-:Y:S01]  /*5f30*/  SHF.R.U32.HI R6, RZ, 0x4, R6 ;  /* 0x00000004ff067819 */ /* 0x000fe20000011606 */
[----:B------:R-:W-:Y:S01]  /*5f40*/  UMOV UR52, UR48 ;  /* 0x0000003000347c82 */ /* 0x000fe20008000000 */
[----:B------:R-:W-:Y:S01]  /*5f50*/  UMOV UR44, UR48 ;  /* 0x00000030002c7c82 */ /* 0x000fe20008000000 */
[----:B------:R-:W-:Y:S01]  /*5f60*/  VIADD R14, R216, 0x180 ;  /* 0x00000180d80e7836 */ /* 0x000fe20000000000 */
[----:B------:R-:W-:Y:S01]  /*5f70*/  R2UR UR54, R5 ;  /* 0x00000000053672ca */ /* 0x000fe200000e0000 */
[----:B------:R-:W-:Y:S01]  /*5f80*/  VIADD R5, R23, 0x210 ;  /* 0x0000021017057836 */ /* 0x000fe20000000000 */
[----:B------:R-:W-:-:S04]  /*5f90*/  LOP3.LUT R217, R6, 0x3fff, RZ, 0xc0, !PT ;  /* 0x00003fff06d97812 */ /* 0x000fc800078ec0ff */
[----:B------:R-:W-:Y:S01]  /*5fa0*/  R2UR UR46, R5 ;  /* 0x00000000052e72ca */ /* 0x000fe200000e0000 */
[----:B------:R-:W-:Y:S01]  /*5fb0*/  VIADD R5, R216, 0x100 ;  /* 0x00000100d8057836 */ /* 0x000fe20000000000 */
[----:B------:R-:W-:Y:S01]  /*5fc0*/  LOP3.LUT R6, R217, 0x400000, RZ, 0xfc, !PT ;  /* 0x00400000d9067812 */ /* 0x000fe200078efcff */
[----:B-1----:R-:W-:Y:S03]  /*5fd0*/  BAR.SYNC.DEFER_BLOCKING 0x9, 0x100 ;  /* 0x0244000000007b1d */ /* 0x002fe60000010000 */
[----:B------:R-:W-:Y:S01]  /*5fe0*/  R2UR UR28, R5 ;  /* 0x00000000051c72ca */ /* 0x000fe200000e0000 */
[----:B------:R-:W-:-:S05]  /*5ff0*/  VIADD R5, R23, 0xa0 ;  /* 0x000000a017057836 */ /* 0x000fca0000000000 */
[----:B------:R-:W-:Y:S01]  /*6000*/  R2UR UR42, R5 ;  /* 0x00000000052a72ca */ /* 0x000fe200000e0000 */
[----:B------:R-:W-:-:S05]  /*6010*/  VIADD R5, R23, 0x1a0 ;  /* 0x000001a017057836 */ /* 0x000fca0000000000 */
        /* <DEDUP_REMOVED lines=8> */
[----:B------:R-:W-:Y:S04]  /*60a0*/  STSM.16.M88.2 [R0+0x2ed00], R34 ;  /* 0x02ed002200007844 */ /* 0x000fe80000000100 */
[----:B------:R-:W-:Y:S01]  /*60b0*/  SHF.R.U32.HI R5, RZ, 0x4, R5 ;  /* 0x00000004ff057819 */ /* 0x000fe20000011605 */
[----:B------:R-:W-:Y:S03]  /*60c0*/  STSM.16.M88.2 [R0+0x2f500], R48 ;  /* 0x02f5003000007844 */ /* 0x000fe60000000100 */
[----:B------:R-:W-:Y:S01]  /*60d0*/  LOP3.LUT R5, R5, 0x3fff, RZ, 0xc0, !PT ;  /* 0x00003fff05057812 */ /* 0x000fe200078ec0ff */
        /* <DEDUP_REMOVED lines=9> */
[----:B------:R-:W-:Y:S01]  /*6170*/  UMOV UR15, 0x40 ;  /* 0x00000040000f7882 */ /* 0x000fe20000000000 */
[----:B------:R-:W-:Y:S01]  /*6180*/  HGMMA.64x16x16.F32.BF16 R72, gdesc[UR8].tnspA.tnspB, R72 ;  /* 0x60200000084879f0 */ /* 0x000fe20008701848 */
[----:B------:R-:W-:Y:S01]  /*6190*/  UMOV UR8, UR18 ;  /* 0x0000001200087c82 */ /* 0x000fe20008000000 */
[----:B------:R-:W-:Y:S02]  /*61a0*/  UMOV UR9, UR19 ;  /* 0x0000001300097c82 */ /* 0x000fe40008000000 */
        /* <DEDUP_REMOVED lines=14> */
[----:B------:R-:W-:-:S02]  /*6290*/  R2UR UR4, R6 ;  /* 0x00000000060472ca */ /* 0x000fc400000e0000 */
[----:B------:R-:W-:Y:S01]  /*62a0*/  MOV R8, UR56 ;  /* 0x0000003800087c02 */ /* 0x000fe20008000f00 */
[----:B------:R-:W-:Y:S01]  /*62b0*/  UMOV UR56, UR12 ;  /* 0x0000000c00387c82 */ /* 0x000fe20008000000 */
[----:B--2---:R-:W-:Y:S01]  /*62c0*/  MOV R220, UR57 ;  /* 0x0000003900dc7c02 */ /* 0x004fe20008000f00 */
        /* <DEDUP_REMOVED lines=149> */
[----:B------:R-:W-:-:S05]  /*6c20*/  IMAD.SHL.U32 R7, R3, 0x4000, RZ ;  /* 0x0000400003077824 */ /* 0x000fca00078e00ff */
[----:B------:R-:W-:-:S05]  /*6c30*/  IADD3 R23, P1, R7, R230, RZ ;  /* 0x000000e607177210 */ /* 0x000fca0007f3e0ff */
        /* <DEDUP_REMOVED lines=21> */
[----:B------:R-:W-:Y:S02]  /*6d90*/  R2UR UR8, R216 ;  /* 0x00000000d80872ca */ /* 0x000fe400000e0000 */
[----:B------:R-:W-:Y:S02]  /*6da0*/  LEA.HI.X.SX32 R216, R7, R234, 0x1, P1 ;  /* 0x000000ea07d87211 */ /* 0x000fe400008f0eff */
[----:B------:R-:W-:Y:S01]  /*6db0*/  LEA R6, P1, R23, UR4, 0x2 ;  /* 0x0000000417067c11 */ /* 0x000fe2000f8210ff */
[----:B------:R-:W-:-:S03]  /*6dc0*/  VIADD R22, R22, 0xffff0000 ;  /* 0xffff000016167836 */ /* 0x000fc60000000000 */
[----:B------:R-:W-:Y:S01]  /*6dd0*/  LEA.HI.X R7, R23, UR5, R216, 0x2, P1 ;  /* 0x0000000517077c11 */ /* 0x000fe200088f14d8 */
[----:B------:R-:W-:Y:S02]  /*6de0*/  UMOV UR5, UR9 ;  /* 0x0000000900057c82 */ /* 0x000fe40008000000 */
        /* <DEDUP_REMOVED lines=105> */
[C---:B------:R-:W-:Y:S01]  /*7480*/  VIADD R25, R24.reuse, 0x210 ;  /* 0x0000021018197836 */ /* 0x040fe20000000000 */
        /* <DEDUP_REMOVED lines=85> */
.L_x_1864:
        /* <DEDUP_REMOVED lines=111> */
.L_x_1865:
[----:B------:R-:W-:Y:S01]  /*80d0*/  R2UR UR4, R235 ;  /* 0x00000000eb0472ca */ /* 0x000fe200000e0000 */
[----:B------:R-:W-:Y:S01]  /*80e0*/  VIADD R3, R3, 0x1 ;  /* 0x0000000103037836 */ /* 0x000fe20000000000 */
[----:B------:R-:W-:Y:S01]  /*80f0*/  LOP3.LUT R18, R18, 0x1, RZ, 0x3c, !PT ;  /* 0x0000000112127812 */ /* 0x000fe200078e3cff */
[----:B------:R-:W-:Y:S02]  /*8100*/  VIADD R2, R2, 0x1 ;  /* 0x0000000102027836 */ /* 0x000fe40000000000 */
[----:B------:R-:W-:-:S03]  /*8110*/  VIADD R16, R16, 0x31820 ;  /* 0x0003182010107836 */ /* 0x000fc60000000000 */
[----:B------:R-:W-:Y:S02]  /*8120*/  ISETP.NE.AND P0, PT, R2, 0x2, PT ;  /* 0x000000020200780c */ /* 0x000fe40003f05270 */
[----:B------:R-:W-:Y:S02]  /*8130*/  PRMT R16, RZ, 0x654, R16 ;  /* 0x00000654ff107816 */ /* 0x000fe40000000010 */
[----:B------:R-:W-:Y:S02]  /*8140*/  SEL R5, RZ, 0x1, P0 ;  /* 0x00000001ff057807 */ /* 0x000fe40000000000 */
[----:B------:R-:W-:Y:S01]  /*8150*/  ISETP.GE.AND P1, PT, R3, UR4, PT ;  /* 0x0000000403007c0c */ /* 0x000fe2000bf26270 */
[----:B------:R1:W-:Y:S01]  /*8160*/  SYNCS.ARRIVE.TRANS64.RED.A1T0 RZ, [R16+URZ], RZ ;  /* 0x000000ff10ff79a7 */ /* 0x0003e2000810043f */
[----:B------:R-:W-:Y:S02]  /*8170*/  LOP3.LUT R228, R228, R5, RZ, 0x3c, !PT ;  /* 0x00000005e4e47212 */ /* 0x000fe400078e3cff */
[----:B------:R-:W-:-:S09]  /*8180*/  SEL R2, R2, RZ, P0 ;  /* 0x000000ff02027207 */ /* 0x000fd20000000000 */
        /* <DEDUP_REMOVED lines=83> */
.L_x_1853:
[----:B------:R-:W-:Y:S05]  /*86c0*/  @P0 BRA `(.L_x_1852) ;  /* 0x0000002400380947 */ /* 0x000fea0003800000 */
[----:B------:R-:W2:Y:S01]  /*86d0*/  LDL.LU R2, [R1] ;  /* 0x0000000001027983 */ /* 0x000ea20000300800 */
[----:B------:R-:W1:Y:S01]  /*86e0*/  S2R R4, SR_TID.X ;  /* 0x0000000000047919 */ /* 0x000e620000002100 */
[----:B------:R-:W3:Y:S01]  /*86f0*/  S2UR UR5, SR_CgaCtaId ;  /* 0x00000000000579c3 */ /* 0x000ee20000008800 */
[----:B------:R-:W-:Y:S01]  /*8700*/  ULDC UR4, c[0x0][0x850] ;  /* 0x0002140000047ab9 */ /* 0x000fe20000000800 */
[----:B------:R-:W-:Y:S01]  /*8710*/  R2UR UR11, R236 ;  /* 0x00000000ec0b72ca */ /* 0x000fe200000e0000 */
[----:B------:R-:W4:Y:S01]  /*8720*/  LDL.LU R0, [R1+0x4] ;  /* 0x0000040001007983 */ /* 0x000f220000300800 */
[----:B------:R-:W-:Y:S01]  /*8730*/  UISETP.NE.AND UP0, UPT, UR4, 0x1, UPT ;  /* 0x000000010400788c */ /* 0x000fe2000bf05270 */
[----:B------:R-:W-:Y:S01]  /*8740*/  BSSY B1, `(.L_x_1867) ;  /* 0x0000057000017945 */ /* 0x000fe20003800000 */
[----:B------:R-:W-:Y:S01]  /*8750*/  ULDC.64 UR12, c[0x0][0x818] ;  /* 0x00020600000c7ab9 */ /* 0x000fe20000000a00 */
[----:B------:R-:W-:Y:S01]  /*8760*/  UMOV UR4, 0x400 ;  /* 0x0000040000047882 */ /* 0x000fe20000000000 */
[----:B------:R-:W-:-:S07]  /*8770*/  ULDC.64 UR14, c[0x0][0x848] ;  /* 0x00021200000e7ab9 */ /* 0x000fce0000000a00 */
[----:B------:R-:W-:Y:S02]  /*8780*/  @UP0 ULDC UR6, c[0x0][0x854] ;  /* 0x0002150000060ab9 */ /* 0x000fe40000000800 */
[----:B------:R-:W-:Y:S02]  /*8790*/  UIMAD.WIDE.U32 UR6, UR11, UR6, URZ ;  /* 0x000000060b0672a5 */ /* 0x000fe4000f8e003f */
[----:B---3--:R-:W-:-:S03]  /*87a0*/  ULEA UR4, UR5, UR4, 0x18 ;  /* 0x0000000405047291 */ /* 0x008fc6000f8ec03f */
[----:B------:R-:W-:Y:S02]  /*87b0*/  @UP0 ULDC UR5, c[0x0][0x858] ;  /* 0x0002160000050ab9 */ /* 0x000fe40000000800 */
[----:B------:R-:W-:Y:S01]  /*87c0*/  @UP0 USHF.R.U32.HI UR11, URZ, UR5, UR7 ;  /* 0x000000053f0b0299 */ /* 0x000fe20008011607 */
[----:B-1----:R-:W-:-:S03]  /*87d0*/  VIADD R3, R4, 0xffffff80 ;  /* 0xffffff8004037836 */ /* 0x002fc60000000000 */
[----:B------:R-:W-:Y:S02]  /*87e0*/  USHF.R.S32.HI UR5, URZ, 0x1f, UR11 ;  /* 0x0000001f3f057899 */ /* 0x000fe4000801140b */
[----:B------:R-:W-:Y:S01]  /*87f0*/  IMAD.U32 R236, RZ, RZ, UR11 ;  /* 0x0000000bffec7e24 */ /* 0x000fe2000f8e00ff */
[----:B------:R-:W-:Y:S01]  /*8800*/  BAR.SYNC.DEFER_BLOCKING 0x1, 0x100 ;  /* 0x0044000000007b1d */ /* 0x000fe20000010000 */
[----:B------:R-:W-:Y:S01]  /*8810*/  UIMAD UR10, UR5, UR12, URZ ;  /* 0x0000000c050a72a4 */ /* 0x000fe2000f8e023f */
[----:B------:R-:W-:-:S03]  /*8820*/  ISETP.NE.AND P0, PT, R3, RZ, PT ;  /* 0x000000ff0300720c */ /* 0x000fc60003f05270 */
[----:B------:R-:W-:Y:S01]  /*8830*/  UIMAD UR10, UR11, UR13, UR10 ;  /* 0x0000000d0b0a72a4 */ /* 0x000fe2000f8e020a */
[----:B--2---:R-:W-:Y:S02]  /*8840*/  R2UR UR8, R2 ;  /* 0x00000000020872ca */ /* 0x004fe400000e0000 */
[----:B----4-:R-:W-:Y:S02]  /*8850*/  R2UR UR17, R0 ;  /* 0x00000000001172ca */ /* 0x010fe400000e0000 */
[----:B------:R-:W-:-:S09]  /*8860*/  SHF.R.S32.HI R0, RZ, 0x1f, R3 ;  /* 0x0000001fff007819 */ /* 0x000fd20000011403 */
[----:B------:R-:W-:Y:S01]  /*8870*/  UIMAD UR8, UR8, 0x5000, URZ ;  /* 0x00005000080878a4 */ /* 0x000fe2000f8e023f */
[----:B------:R-:W-:-:S03]  /*8880*/  LEA.HI R2, R0, R3, RZ, 0x7 ;  /* 0x0000000300027211 */ /* 0x000fc600078f38ff */
[----:B------:R-:W-:Y:S01]  /*8890*/  USHF.R.S32.HI UR9, URZ, 0x1f, UR8 ;  /* 0x0000001f3f097899 */ /* 0x000fe20008011408 */
[----:B------:R-:W-:Y:S02]  /*88a0*/  LOP3.LUT R0, R2, 0x3fffff80, RZ, 0xc0, !PT ;  /* 0x3fffff8002007812 */ /* 0x000fe400078ec0ff */
[----:B------:R-:W-:Y:S01]  /*88b0*/  SHF.R.S32.HI R5, RZ, 0x7, R2 ;  /* 0x00000007ff057819 */ /* 0x000fe20000011402 */
[----:B------:R-:W-:Y:S02]  /*88c0*/  UIMAD.WIDE.U32 UR6, UR11, UR12, UR8 ;  /* 0x0000000c0b0672a5 */ /* 0x000fe4000f8e0008 */
[----:B------:R-:W-:Y:S01]  /*88d0*/  IMAD.IADD R0, R3, 0x1, -R0 ;  /* 0x0000000103007824 */ /* 0x000fe200078e0a00 */
[----:B------:R-:W-:Y:S01]  /*88e0*/  ULDC.64 UR12, c[0x0][0x840] ;  /* 0x00021000000c7ab9 */ /* 0x000fe20000000a00 */
[----:B------:R-:W-:Y:S02]  /*88f0*/  USHF.R.S32.HI UR16, URZ, 0x1f, UR17 ;  /* 0x0000001f3f107899 */ /* 0x000fe40008011411 */
[----:B------:R-:W-:Y:S01]  /*8900*/  IMAD R0, R5, 0xa00, R0 ;  /* 0x00000a0005007824 */ /* 0x000fe200078e0200 */
[----:B------:R-:W-:-:S02]  /*8910*/  UIMAD UR5, UR5, UR12, URZ ;  /* 0x0000000c050572a4 */ /* 0x000fc4000f8e023f */
[----:B------:R-:W-:Y:S01]  /*8920*/  UIMAD.WIDE.U32 UR8, UR11, UR12, UR8 ;  /* 0x0000000c0b0872a5 */ /* 0x000fe2000f8e0008 */
[----:B------:R-:W-:Y:S01]  /*8930*/  IMAD.SHL.U32 R0, R0, 0x4, RZ ;  /* 0x0000000400007824 */ /* 0x000fe200078e00ff */
[----:B------:R-:W-:Y:S02]  /*8940*/  UIMAD UR11, UR11, UR13, UR5 ;  /* 0x0000000d0b0b72a4 */ /* 0x000fe4000f8e0205 */
[----:B------:R-:W-:Y:S02]  /*8950*/  UIADD3 UR7, UR7, UR10, URZ ;  /* 0x0000000a07077290 */ /* 0x000fe4000fffe03f */
[----:B------:R-:W-:Y:S01]  /*8960*/  LEA R0, R0, UR4, 0x2 ;  /* 0x0000000400007c11 */ /* 0x000fe2000f8e10ff */
[----:B------:R-:W-:Y:S01]  /*8970*/  ULDC.64 UR12, c[0x0][0x820] ;  /* 0x00020800000c7ab9 */ /* 0x000fe20000000a00 */
[----:B------:R-:W-:Y:S02]  /*8980*/  UIMAD UR10, UR16, UR14, URZ ;  /* 0x0000000e100a72a4 */ /* 0x000fe4000f8e023f */
[----:B------:R-:W-:Y:S01]  /*8990*/  UIMAD UR5, UR16, UR12, URZ ;  /* 0x0000000c100572a4 */ /* 0x000fe2000f8e023f */
[----:B------:R1:W-:Y:S01]  /*89a0*/  STS.128 [R0], R56 ;  /* 0x0000003800007388 */ /* 0x0003e20000000c00 */
[----:B------:R-:W-:-:S02]  /*89b0*/  UIADD3 UR9, UR9, UR11, URZ ;  /* 0x0000000b09097290 */ /* 0x000fc4000fffe03f */
[----:B------:R-:W-:Y:S01]  /*89c0*/  UIMAD UR5, UR17, UR13, UR5 ;  /* 0x0000000d110572a4 */ /* 0x000fe2000f8e0205 */
[----:B------:R1:W-:Y:S01]  /*89d0*/  STS.128 [R0+0x800], R60 ;  /* 0x0008003c00007388 */ /* 0x0003e20000000c00 */
[----:B------:R-:W-:Y:S02]  /*89e0*/  UIMAD.WIDE.U32 UR6, UR17, UR12, UR6 ;  /* 0x0000000c110672a5 */ /* 0x000fe4000f8e0006 */
[----:B------:R-:W-:Y:S01]  /*89f0*/  UIMAD UR10, UR17, UR15, UR10 ;  /* 0x0000000f110a72a4 */ /* 0x000fe2000f8e020a */
[----:B------:R1:W-:Y:S01]  /*8a00*/  STS.128 [R0+0x1000], R96 ;  /* 0x0010006000007388 */ /* 0x0003e20000000c00 */
[----:B------:R-:W-:Y:S01]  /*8a10*/  UIMAD.WIDE.U32 UR8, UR17, UR14, UR8 ;  /* 0x0000000e110872a5 */ /* 0x000fe2000f8e0008 */
[----:B------:R-:W-:Y:S02]  /*8a20*/  ULDC.64 UR12, c[0x0][0x800] ;  /* 0x00020000000c7ab9 */ /* 0x000fe40000000a00 */
[----:B------:R1:W-:Y:S01]  /*8a30*/  STS.128 [R0+0x1800], R100 ;  /* 0x0018006400007388 */ /* 0x0003e20000000c00 */
[----:B------:R-:W-:Y:S01]  /*8a40*/  ULDC.64 UR14, c[0x0][0x828] ;  /* 0x00020a00000e7ab9 */ /* 0x000fe20000000a00 */
[----:B------:R-:W-:-:S02]  /*8a50*/  UIADD3 UR7, UR7, UR5, URZ ;  /* 0x0000000507077290 */ /* 0x000fc4000fffe03f */
[----:B------:R1:W-:Y:S01]  /*8a60*/  STS.128 [R0+0x2000], R64 ;  /* 0x0020004000007388 */ /* 0x0003e20000000c00 */
[----:B------:R-:W-:Y:S02]  /*8a70*/  ULEA UR12, UP0, UR6, UR12, 0x2 ;  /* 0x0000000c060c7291 */ /* 0x000fe4000f80103f */
        /* <DEDUP_REMOVED lines=28> */
.L_x_1869:
[----:B------:R-:W-:Y:S01]  /*8c40*/  @P0 ELECT P1, URZ, PT ;  /* 0x00000000003f082f */ /* 0x000fe20003820000 */
[----:B------:R2:W-:-:S12]  /*8c50*/  UBLKRED.G.S.ADD.F32.RN [UR6], [UR4], UR5, desc[UR8] ;  /* 0x00000806040073bb */ /* 0x0005d800080a1405 */
[----:B------:R-:W-:Y:S02]  /*8c60*/  @P1 PLOP3.LUT P0, PT, P1, PT, PT, 0x8, 0x0 ;  /* 0x000000000000181c */ /* 0x000fe40000f0e170 */
[----:B------:R-:W-:-:S11]  /*8c70*/  PLOP3.LUT P1, PT, PT, PT, PT, 0x8, 0x0 ;  /* 0x000000000000781c */ /* 0x000fd60003f2e170 */
[----:B--2---:R-:W-:Y:S05]  /*8c80*/  @P0 BRA.U.ANY `(.L_x_1869) ;  /* 0xfffffffd00ec0947 */ /* 0x004fea000393ffff */
[----:B------:R0:W-:Y:S01]  /*8c90*/  UTMACMDFLUSH ;  /* 0x00000000000079b7 */ /* 0x0001e20000000000 */
[----:B------:R-:W-:-:S04]  /*8ca0*/  DEPBAR.LE SB0, 0x0 ;  /* 0x000080000000791a */ /* 0x000fc80000000000 */
.L_x_1868:
[----:B------:R-:W-:Y:S05]  /*8cb0*/  BSYNC B1 ;  /* 0x0000000000017941 */ /* 0x000fea0003800000 */
.L_x_1867:
        /* <DEDUP_REMOVED lines=32> */
.L_x_1870:
        /* <DEDUP_REMOVED lines=8> */
.L_x_1848:
        /* <DEDUP_REMOVED lines=27> */
.L_x_1871:
[----:B------:R-:W-:Y:S01]  /*90f0*/  ULDC UR8, c[0x0][0x8cc] ;  /* 0x0002330000087ab9 */ /* 0x000fe20000000800 */
[----:B------:R-:W-:Y:S01]  /*9100*/  UMOV UR11, UR7 ;  /* 0x00000007000b7c82 */ /* 0x000fe20008000000 */
[----:B------:R-:W-:-:S11]  /*9110*/  UISETP.NE.AND UP0, UPT, UR8, 0x1, UPT ;  /* 0x000000010800788c */ /* 0x000fd6000bf05270 */
[----:B------:R-:W-:Y:S02]  /*9120*/  @UP0 ULDC.64 UR12, c[0x0][0x8d0] ;  /* 0x00023400000c0ab9 */ /* 0x000fe40000000a00 */
[----:B------:R-:W-:-:S04]  /*9130*/  UIMAD.WIDE.U32 UR4, UR7, UR12, URZ ;  /* 0x0000000c070472a5 */ /* 0x000fc8000f8e003f */
[----:B------:R-:W-:-:S04]  /*9140*/  @UP0 USHF.R.U32.HI UR11, URZ, UR13, UR5 ;  /* 0x0000000d3f0b0299 */ /* 0x000fc80008011605 */
[----:B------:R-:W-:-:S12]  /*9150*/  UIMAD UR4, UR11, UR8, URZ ;  /* 0x000000080b0472a4 */ /* 0x000fd8000f8e023f */
.L_x_1872:
        /* <DEDUP_REMOVED lines=74> */
.L_x_1889:
        /* <DEDUP_REMOVED lines=10> */
.L_x_1875:
        /* <DEDUP_REMOVED lines=125> */
.L_x_1881:
[----:B------:R-:W-:-:S04]  /*9e70*/  SHF.L.U32 R10, R15, 0x1f, RZ ;  /* 0x0000001f0f0a7819 */ /* 0x000fc800000006ff */
[----:B------:R-:W1:Y:S02]  /*9e80*/  SYNCS.PHASECHK.TRANS64.TRYWAIT P1, [R7+URZ+0x31838], R10 ;  /* 0x0318380a070075a7 */ /* 0x000e64000802017f */
[----:B-1---5:R-:W-:Y:S05]  /*9e90*/  @!P1 BRA `(.L_x_1877) ;  /* 0x0000000c009c9947 */ /* 0x022fea0003800000 */
.L_x_1890:
[----:B------:R-:W-:Y:S05]  /*9ea0*/  @P0 BRA `(.L_x_1878) ;  /* 0x0000000000140947 */ /* 0x000fea0003800000 */
[----:B------:R-:W-:Y:S01]  /*9eb0*/  ISETP.NE.AND P1, PT, R17, RZ, PT ;  /* 0x000000ff1100720c */ /* 0x000fe20003f25270 */
[----:B-1----:R-:W-:-:S04]  /*9ec0*/  IMAD.MOV.U32 R10, RZ, RZ, 0x8100 ;  /* 0x00008100ff0a7424 */ /* 0x002fc800078e00ff */
[----:B------:R2:W-:Y:S08]  /*9ed0*/  SYNCS.ARRIVE.TRANS64 RZ, [R7+URZ+0x31830], R10 ;  /* 0x0318300a07ff79a7 */ /* 0x0005f0000800003f */
[----:B------:R-:W-:Y:S05]  /*9ee0*/  @!P1 BRA `(.L_x_1878) ;  /* 0x0000000000049947 */ /* 0x000fea0003800000 */
[----:B------:R-:W-:Y:S01]  /*9ef0*/  BPT.TRAP 0x1 ;  /* 0x000000040000795c */ /* 0x000fe20000300000 */
.L_x_1878:
        /* <DEDUP_REMOVED lines=51> */
.L_x_1892:
[----:B------:R-:W-:Y:S01]  /*a230*/  LOP3.LUT R15, R15, 0x1, RZ, 0x3c, !PT ;  /* 0x000000010f0f7812 */ /* 0x000fe200078e3cff */
[----:B------:R-:W-:Y:S06]  /*a240*/  @P2 BRA `(.L_x_1880) ;  /* 0x0000000000142947 */ /* 0x000fec0003800000 */
[----:B------:R-:W-:Y:S01]  /*a250*/  ISETP.NE.AND P1, PT, R17, RZ, PT ;  /* 0x000000ff1100720c */ /* 0x000fe20003f25270 */
[----:B-1----:R-:W-:-:S04]  /*a260*/  IMAD.MOV.U32 R20, RZ, RZ, 0x8100 ;  /* 0x00008100ff147424 */ /* 0x002fc800078e00ff */
[----:B------:R2:W-:Y:S08]  /*a270*/  SYNCS.ARRIVE.TRANS64 RZ, [R19+URZ+0x31810], R20 ;  /* 0x0318101413ff79a7 */ /* 0x0005f0000800003f */
[----:B------:R-:W-:Y:S05]  /*a280*/  @!P1 BRA `(.L_x_1880) ;  /* 0x0000000000049947 */ /* 0x000fea0003800000 */
[----:B------:R-:W-:Y:S01]  /*a290*/  BPT.TRAP 0x1 ;  /* 0x000000040000795c */ /* 0x000fe20000300000 */
.L_x_1880:
        /* <DEDUP_REMOVED lines=52> */
.L_x_1876:
[----:B------:R-:W-:-:S04]  /*a5e0*/  SHF.L.U32 R4, R15, 0x1f, RZ ;  /* 0x0000001f0f047819 */ /* 0x000fc800000006ff */
[----:B------:R-:W1:Y:S02]  /*a5f0*/  SYNCS.PHASECHK.TRANS64.TRYWAIT P1, [R7+URZ+0x31838], R4 ;  /* 0x03183804070075a7 */ /* 0x000e64000802017f */
[----:B-1----:R-:W-:Y:S05]  /*a600*/  @!P1 BRA `(.L_x_1882) ;  /* 0x0000000400ec9947 */ /* 0x002fea0003800000 */
.L_x_1893:
[----:B------:R-:W-:Y:S05]  /*a610*/  @P0 BRA `(.L_x_1883) ;  /* 0x0000000000180947 */ /* 0x000fea0003800000 */
[----:B------:R-:W2:Y:S01]  /*a620*/  S2R R5, SR_TID.X ;  /* 0x0000000000057919 */ /* 0x000ea20000002100 */
[----:B-1----:R-:W-:-:S04]  /*a630*/  IMAD.MOV.U32 R4, RZ, RZ, 0x8100 ;  /* 0x00008100ff047424 */ /* 0x002fc800078e00ff */
[----:B------:R3:W-:Y:S01]  /*a640*/  SYNCS.ARRIVE.TRANS64 RZ, [R7+URZ+0x31830], R4 ;  /* 0x0318300407ff79a7 */ /* 0x0007e2000800003f */
[----:B--2---:R-:W-:-:S13]  /*a650*/  LOP3.LUT P0, RZ, R5, 0x1f, RZ, 0xc0, !PT ;  /* 0x0000001f05ff7812 */ /* 0x004fda000780c0ff */
[----:B---3--:R-:W-:Y:S05]  /*a660*/  @!P0 BRA `(.L_x_1883) ;  /* 0x0000000000048947 */ /* 0x008fea0003800000 */
[----:B------:R-:W-:Y:S01]  /*a670*/  BPT.TRAP 0x1 ;  /* 0x000000040000795c */ /* 0x000fe20000300000 */
.L_x_1883:
        /* <DEDUP_REMOVED lines=52> */
.L_x_1873:
[----:B------:R-:W-:Y:S05]  /*a9c0*/  WARPSYNC.ALL ;  /* 0x0000000000007948 */ /* 0x000fea0003800000 */
[----:B------:R-:W-:-:S13]  /*a9d0*/  ELECT P0, URZ, PT ;  /* 0x00000000003f782f */ /* 0x000fda0003800000 */
[----:B------:R-:W-:Y:S05]  /*a9e0*/  @!P0 BRA `(.L_x_1852) ;  /* 0x0000000000708947 */ /* 0x000fea0003800000 */
[----:B------:R-:W-:-:S04]  /*a9f0*/  LOP3.LUT R0, R0, 0x2, RZ, 0xfc, !PT ;  /* 0x0000000200007812 */ /* 0x000fc800078efcff */
[----:B------:R-:W-:-:S13]  /*aa00*/  ISETP.NE.AND P1, PT, R0, 0x3, PT ;  /* 0x000000030000780c */ /* 0x000fda0003f25270 */
[----:B------:R-:W-:Y:S05]  /*aa10*/  @!P1 BRA `(.L_x_1884) ;  /* 0x0000000000049947 */ /* 0x000fea0003800000 */
[----:B------:R-:W-:Y:S01]  /*aa20*/  BPT.TRAP 0x1 ;  /* 0x000000040000795c */ /* 0x000fe20000300000 */
.L_x_1884:
        /* <DEDUP_REMOVED lines=8> */
.L_x_1894:
        /* <DEDUP_REMOVED lines=9> */
.L_x_1895:
[----:B------:R-:W-:Y:S05]  /*ab40*/  @!P1 BRA `(.L_x_1887) ;  /* 0x0000000000049947 */ /* 0x000fea0003800000 */
[----:B------:R-:W-:Y:S01]  /*ab50*/  BPT.TRAP 0x1 ;  /* 0x000000040000795c */ /* 0x000fe20000300000 */
.L_x_1887:
[----:B------:R-:W-:-:S07]  /*ab60*/  SHF.L.U32 R15, R15, 0x1f, RZ ;  /* 0x0000001f0f0f7819 */ /* 0x000fce00000006ff */
.L_x_1888:
[----:B--2---:R2:W3:Y:S02]  /*ab70*/  SYNCS.PHASECHK.TRANS64.TRYWAIT P0, [R4+URZ+0x31838], R15 ;  /* 0x0318380f040075a7 */ /* 0x0044e4000800017f */
[----:B---3--:R-:W-:Y:S05]  /*ab80*/  @!P0 NANOSLEEP.SYNCS 0x989680 ;  /* 0x009896800000895d */ /* 0x008fea0003900000 */
[----:B------:R-:W3:Y:S02]  /*ab90*/  @!P0 SYNCS.PHASECHK.TRANS64 P0, [R4+URZ+0x31838], R15 ;  /* 0x0318380f040085a7 */ /* 0x000ee4000800007f */
[----:B---3--:R-:W-:Y:S05]  /*aba0*/  @!P0 BRA `(.L_x_1888) ;  /* 0xfffffffc00f08947 */ /* 0x008fea000383ffff */
.L_x_1852:
[----:B------:R-:W-:Y:S05]  /*abb0*/  BSYNC B0 ;  /* 0x0000000000007941 */ /* 0x000fea0003800000 */
.L_x_1847:
[----:B------:R-:W-:Y:S05]  /*abc0*/  EXIT ;  /* 0x000000000000794d */ /* 0x000fea0003800000 */
.L_x_1855:
[----:B-1----:R1:W2:Y:S02]  /*abd0*/  SYNCS.PHASECHK.TRANS64.TRYWAIT P0, [R17+URZ+0x31800], R10 ;  /* 0x0318000a110075a7 */ /* 0x0022a4000800017f */
[----:B--2---:R-:W-:Y:S05]  /*abe0*/  @!P0 NANOSLEEP.SYNCS 0x989680 ;  /* 0x009896800000895d */ /* 0x004fea0003900000 */
[----:B------:R-:W2:Y:S02]  /*abf0*/  @!P0 SYNCS.PHASECHK.TRANS64 P0, [R17+URZ+0x31800], R10 ;  /* 0x0318000a110085a7 */ /* 0x000ea4000800007f */
[----:B--2---:R-:W-:Y:S05]  /*ac00*/  @!P0 BRA `(.L_x_1855) ;  /* 0xfffffffc00f08947 */ /* 0x004fea000383ffff */
[----:B------:R-:W-:Y:S05]  /*ac10*/  BRA `(.L_x_1854) ;  /* 0xffffff6400107947 */ /* 0x000fea000383ffff */
.L_x_1859:
[----:B--2---:R2:W3:Y:S02]  /*ac20*/  SYNCS.PHASECHK.TRANS64.TRYWAIT P1, [R16+URZ+0x31810], R9 ;  /* 0x03181009100075a7 */ /* 0x0044e4000802017f */
[----:B---3--:R-:W-:Y:S05]  /*ac30*/  @!P1 NANOSLEEP.SYNCS 0x989680 ;  /* 0x009896800000995d */ /* 0x008fea0003900000 */
[----:B------:R-:W3:Y:S02]  /*ac40*/  @!P1 SYNCS.PHASECHK.TRANS64 P1, [R16+URZ+0x31810], R9 ;  /* 0x03181009100095a7 */ /* 0x000ee4000802007f */
[----:B---3--:R-:W-:Y:S05]  /*ac50*/  @!P1 BRA `(.L_x_1859) ;  /* 0xfffffffc00f09947 */ /* 0x008fea000383ffff */
[----:B------:R-:W-:Y:S05]  /*ac60*/  BRA `(.L_x_1858) ;  /* 0xffffff6c00647947 */ /* 0x000fea000383ffff */
.L_x_1863:
[----:B----4-:R4:W1:Y:S02]  /*ac70*/  SYNCS.PHASECHK.TRANS64.TRYWAIT P1, [R17+URZ+0x31830], R8 ;  /* 0x03183008110075a7 */ /* 0x010864000802017f */
[----:B-1----:R-:W-:Y:S05]  /*ac80*/  @!P1 NANOSLEEP.SYNCS 0x989680 ;  /* 0x009896800000995d */ /* 0x002fea0003900000 */
[----:B------:R-:W1:Y:S02]  /*ac90*/  @!P1 SYNCS.PHASECHK.TRANS64 P1, [R17+URZ+0x31830], R8 ;  /* 0x03183008110095a7 */ /* 0x000e64000802007f */
[----:B-1----:R-:W-:Y:S05]  /*aca0*/  @!P1 BRA `(.L_x_1863) ;  /* 0xfffffffc00f09947 */ /* 0x002fea000383ffff */
[----:B------:R-:W-:Y:S05]  /*acb0*/  BRA `(.L_x_1862) ;  /* 0xffffff8800647947 */ /* 0x000fea000383ffff */
.L_x_1874:
[----:B-1----:R1:W2:Y:S02]  /*acc0*/  SYNCS.PHASECHK.TRANS64.TRYWAIT P1, [R7+URZ+0x31820], R6 ;  /* 0x03182006070075a7 */ /* 0x0022a4000802017f */
[----:B--2---:R-:W-:Y:S05]  /*acd0*/  @!P1 NANOSLEEP.SYNCS 0x989680 ;  /* 0x009896800000995d */ /* 0x004fea0003900000 */
[----:B------:R-:W2:Y:S02]  /*ace0*/  @!P1 SYNCS.PHASECHK.TRANS64 P1, [R7+URZ+0x31820], R6 ;  /* 0x03182006070095a7 */ /* 0x000ea4000802007f */
[----:B--2---:R-:W-:Y:S05]  /*acf0*/  @!P1 BRA `(.L_x_1874) ;  /* 0xfffffffc00f09947 */ /* 0x004fea000383ffff */
[----:B------:R-:W-:Y:S05]  /*ad00*/  BRA `(.L_x_1889) ;  /* 0xffffffe8003c7947 */ /* 0x000fea000383ffff */
.L_x_1877:
[----:B-1----:R1:W2:Y:S02]  /*ad10*/  SYNCS.PHASECHK.TRANS64.TRYWAIT P1, [R7+URZ+0x31838], R10 ;  /* 0x0318380a070075a7 */ /* 0x0022a4000802017f */
[----:B--2---:R-:W-:Y:S05]  /*ad20*/  @!P1 NANOSLEEP.SYNCS 0x989680 ;  /* 0x009896800000995d */ /* 0x004fea0003900000 */
[----:B------:R-:W2:Y:S02]  /*ad30*/  @!P1 SYNCS.PHASECHK.TRANS64 P1, [R7+URZ+0x31838], R10 ;  /* 0x0318380a070095a7 */ /* 0x000ea4000802007f */
[----:B--2---:R-:W-:Y:S05]  /*ad40*/  @!P1 BRA `(.L_x_1877) ;  /* 0xfffffffc00f09947 */ /* 0x004fea000383ffff */
[----:B------:R-:W-:Y:S05]  /*ad50*/  BRA `(.L_x_1890) ;  /* 0xfffffff000507947 */ /* 0x000fea000383ffff */
.L_x_1879:
[----:B------:R-:W-:-:S07]  /*ad60*/  SHF.L.U32 R20, R14, 0x1f, RZ ;  /* 0x0000001f0e147819 */ /* 0x000fce00000006ff */
.L_x_1891:
[----:B-1----:R1:W2:Y:S02]  /*ad70*/  SYNCS.PHASECHK.TRANS64.TRYWAIT P1, [R19+URZ+0x31820], R20 ;  /* 0x03182014130075a7 */ /* 0x0022a4000802017f */
[----:B--2---:R-:W-:Y:S05]  /*ad80*/  @!P1 NANOSLEEP.SYNCS 0x989680 ;  /* 0x009896800000995d */ /* 0x004fea0003900000 */
[----:B------:R-:W2:Y:S02]  /*ad90*/  @!P1 SYNCS.PHASECHK.TRANS64 P1, [R19+URZ+0x31820], R20 ;  /* 0x03182014130095a7 */ /* 0x000ea4000802007f */
[----:B--2---:R-:W-:Y:S05]  /*ada0*/  @!P1 BRA `(.L_x_1891) ;  /* 0xfffffffc00f09947 */ /* 0x004fea000383ffff */
[----:B------:R-:W-:Y:S05]  /*adb0*/  BRA `(.L_x_1892) ;  /* 0xfffffff4001c7947 */ /* 0x000fea000383ffff */
.L_x_1882:
[----:B-1----:R1:W2:Y:S02]  /*adc0*/  SYNCS.PHASECHK.TRANS64.TRYWAIT P1, [R7+URZ+0x31838], R4 ;  /* 0x03183804070075a7 */ /* 0x0022a4000802017f */
[----:B--2---:R-:W-:Y:S05]  /*add0*/  @!P1 NANOSLEEP.SYNCS 0x989680 ;  /* 0x009896800000995d */ /* 0x004fea0003900000 */
[----:B------:R-:W2:Y:S02]  /*ade0*/  @!P1 SYNCS.PHASECHK.TRANS64 P1, [R7+URZ+0x31838], R4 ;  /* 0x03183804070095a7 */ /* 0x000ea4000802007f */
[----:B--2---:R-:W-:Y:S05]  /*adf0*/  @!P1 BRA `(.L_x_1882) ;  /* 0xfffffffc00f09947 */ /* 0x004fea000383ffff */
[----:B------:R-:W-:Y:S05]  /*ae00*/  BRA `(.L_x_1893) ;  /* 0xfffffff800007947 */ /* 0x000fea000383ffff */
.L_x_1885:
[----:B-1----:R1:W2:Y:S02]  /*ae10*/  SYNCS.PHASECHK.TRANS64.TRYWAIT P0, [R3+URZ], R2 ;  /* 0x00000002030075a7 */ /* 0x0022a4000800017f */
[----:B--2---:R-:W-:Y:S05]  /*ae20*/  @!P0 NANOSLEEP.SYNCS 0x989680 ;  /* 0x009896800000895d */ /* 0x004fea0003900000 */
[----:B------:R-:W2:Y:S02]  /*ae30*/  @!P0 SYNCS.PHASECHK.TRANS64 P0, [R3+URZ], R2 ;  /* 0x00000002030085a7 */ /* 0x000ea4000800007f */
[----:B--2---:R-:W-:Y:S05]  /*ae40*/  @!P0 BRA `(.L_x_1885) ;  /* 0xfffffffc00f08947 */ /* 0x004fea000383ffff */
[----:B------:R-:W-:Y:S05]  /*ae50*/  BRA `(.L_x_1894) ;  /* 0xfffffffc00147947 */ /* 0x000fea000383ffff */
.L_x_1886:
[----:B-1----:R1:W2:Y:S02]  /*ae60*/  SYNCS.PHASECHK.TRANS64.TRYWAIT P0, [R17+URZ], R0 ;  /* 0x00000000110075a7 */ /* 0x0022a4000800017f */
[----:B--2---:R-:W-:Y:S05]  /*ae70*/  @!P0 NANOSLEEP.SYNCS 0x989680 ;  /* 0x009896800000895d */ /* 0x004fea0003900000 */
[----:B------:R-:W2:Y:S02]  /*ae80*/  @!P0 SYNCS.PHASECHK.TRANS64 P0, [R17+URZ], R0 ;  /* 0x00000000110085a7 */ /* 0x000ea4000800007f */
[----:B--2---:R-:W-:Y:S05]  /*ae90*/  @!P0 BRA `(.L_x_1886) ;  /* 0xfffffffc00f08947 */ /* 0x004fea000383ffff */
[----:B------:R-:W-:Y:S05]  /*aea0*/  BRA `(.L_x_1895) ;  /* 0xfffffffc00247947 */ /* 0x000fea000383ffff */
.L_x_1896:
        /* <DEDUP_REMOVED lines=13> */
.L_x_2218:


//--------------------- .text._ZN7cutlass13device_kernelIN5flash22FlashAttnBwdPreprocessIN4cute5tupleIJNS3_1CILi64EEENS5_ILi256EEEEEENS_10bfloat16_tEfNS_4arch4Sm90ELb1ELb0EEEEEvNT_6ParamsE --------------------------
	.section	.text._ZN7cutlass13device_kernelIN5flash22FlashAttnBwdPreprocessIN4cute5tupleIJNS3_1CILi64EEENS5_ILi256EEEEEENS_10bfloat16_tEfNS_4arch4Sm90ELb1ELb0EEEEEvNT_6ParamsE,"ax",@progbits
	.align	128
.text._ZN7cutlass13device_kernelIN5flash22FlashAttnBwdPreprocessIN4cute5tupleIJNS3_1CILi64EEENS5_ILi256EEEEEENS_10bfloat16_tEfNS_4arch4Sm90ELb1ELb0EEEEEvNT_6ParamsE:
        .type           _ZN7cutlass13device_kernelIN5flash22FlashAttnBwdPreprocessIN4cute5tupleIJNS3_1CILi64EEENS5_ILi256EEEEEENS_10bfloat16_tEfNS_4arch4Sm90ELb1ELb0EEEEEvNT_6ParamsE,@function
        .size           _ZN7cutlass13device_kernelIN5flash22FlashAttnBwdPreprocessIN4cute5tupleIJNS3_1CILi64EEENS5_ILi256EEEEEENS_10bfloat16_tEfNS_4arch4Sm90ELb1ELb0EEEEEvNT_6ParamsE,(.L_x_2219 - _ZN7cutlass13device_kernelIN5flash22FlashAttnBwdPreprocessIN4cute5tupleIJNS3_1CILi64EEENS5_ILi256EEEEEENS_10bfloat16_tEfNS_4arch4Sm90ELb1ELb0EEEEEvNT_6ParamsE)
        .other          _ZN7cutlass13device_kernelIN5flash22FlashAttnBwdPreprocessIN4cute5tupleIJNS3_1CILi64EEENS5_ILi256EEEEEENS_10bfloat16_tEfNS_4arch4Sm90ELb1ELb0EEEEEvNT_6ParamsE,@"STO_CUDA_ENTRY STV_DEFAULT"
_ZN7cutlass13device_kernelIN5flash22FlashAttnBwdPreprocessIN4cute5tupleIJNS3_1CILi64EEENS5_ILi256EEEEEENS_10bfloat16_tEfNS_4arch4Sm90ELb1ELb0EEEEEvNT_6ParamsE:
[----:B------:R-:W-:Y:S01]  /*0000*/  LDC R1, c[0x0][0x28] ;  /* 0x00000a00ff017b82 */ /* 0x000fe20000000800 */
[----:B------:R-:W0:Y:S07]  /*0010*/  S2R R0, SR_CTAID.X ;  /* 0x0000000000007919 */ /* 0x000e2e0000002500 */
[----:B------:R-:W1:Y:S01]  /*0020*/  LDC R3, c[0x0][0x218] ;  /* 0x00008600ff037b82 */ /* 0x000e620000000800 */
[----:B------:R-:W-:Y:S01]  /*0030*/  IMAD.MOV.U32 R96, RZ, RZ, 0x7f800000 ;  /* 0x7f800000ff607424 */ /* 0x000fe200078e00ff */
[----:B------:R-:W-:Y:S01]  /*0040*/  ULDC.64 UR4, c[0x0][0x208] ;  /* 0x0000820000047ab9 */ /* 0x000fe20000000a00 */
[----:B------:R-:W2:Y:S05]  /*0050*/  S2R R9, SR_TID.X ;  /* 0x0000000000097919 */ /* 0x000eaa0000002100 */
[----:B------:R-:W3:Y:S08]  /*0060*/  S2UR UR6, SR_CTAID.Y ;  /* 0x00000000000679c3 */ /* 0x000ef00000002600 */
[----:B------:R-:W4:Y:S08]  /*0070*/  S2UR UR7, SR_CTAID.Z ;  /* 0x00000000000779c3 */ /* 0x000f300000002700 */
[----:B------:R-:W4:Y:S01]  /*0080*/  LDC.64 R68, c[0x0][0x250] ;  /* 0x00009400ff447b82 */ /* 0x000f220000000a00 */
[----:B0-----:R-:W-:Y:S01]  /*0090*/  IMAD.SHL.U32 R2, R0, 0x40, RZ ;  /* 0x0000004000027824 */ /* 0x001fe200078e00ff */
[----:B---3--:R-:W-:-:S03]  /*00a0*/  USHF.R.S32.HI UR8, URZ, 0x1f, UR6 ;  /* 0x0000001f3f087899 */ /* 0x008fc60008011406 */
[----:B-1----:R-:W-:-:S05]  /*00b0*/  IMAD.IADD R17, R3, 0x1, -R2 ;  /* 0x0000000103117824 */ /* 0x002fca00078e0a02 */
[----:B--2---:R-:W-:Y:S01]  /*00c0*/  ISETP.GE.AND P0, PT, R9, R17, PT ;  /* 0x000000110900720c */ /* 0x004fe20003f06270 */
[----:B----4-:R-:W-:-:S03]  /*00d0*/  USHF.R.S32.HI UR9, URZ, 0x1f, UR7 ;  /* 0x0000001f3f097899 */ /* 0x010fc60008011407 */
[----:B------:R-:W-:-:S13]  /*00e0*/  ISETP.GT.OR P0, PT, R9, 0x3f, P0 ;  /* 0x0000003f0900780c */ /* 0x000fda0000704670 */
[----:B------:R-:W0:Y:S01]  /*00f0*/  @!P0 LDC.64 R10, c[0x0][0x290] ;  /* 0x0000a400ff0a8b82 */ /* 0x000e220000000a00 */
[----:B------:R-:W-:Y:S02]  /*0100*/  @!P0 SHF.R.S32.HI R5, RZ, 0x1f, R9 ;  /* 0x0000001fff058819 */ /* 0x000fe40000011409 */
[----:B------:R-:W-:-:S04]  /*0110*/  @!P0 IADD3 R4, P1, R2, R9, RZ ;  /* 0x0000000902048210 */ /* 0x000fc80007f3e0ff */
[----:B------:R-:W-:Y:S01]  /*0120*/  @!P0 LEA.HI.X.SX32 R5, R2, R5, 0x1, P1 ;  /* 0x0000000502058211 */ /* 0x000fe200008f0eff */
[----:B------:R-:W1:Y:S08]  /*0130*/  @!P0 LDC.64 R12, c[0x0][0x298] ;  /* 0x0000a600ff0c8b82 */ /* 0x000e700000000a00 */
[----:B------:R-:W2:Y:S01]  /*0140*/  @!P0 LDC.64 R14, c[0x0][0x288] ;  /* 0x0000a200ff0e8b82 */ /* 0x000ea20000000a00 */
[----:B0-----:R-:W-:-:S02]  /*0150*/  @!P0 IMAD R6, R10, UR8, RZ ;  /* 0x000000080a068c24 */ /* 0x001fc4000f8e02ff */
[----:B------:R-:W-:-:S04]  /*0160*/  @!P0 IMAD.WIDE.U32 R4, R10, UR6, R4 ;  /* 0x000000060a048c25 */ /* 0x000fc8000f8e0004 */
[----:B------:R-:W-:Y:S02]  /*0170*/  @!P0 IMAD R7, R11, UR6, R6 ;  /* 0x000000060b078c24 */ /* 0x000fe4000f8e0206 */
[C---:B-1----:R-:W-:Y:S02]  /*0180*/  @!P0 IMAD R2, R12.reuse, UR9, RZ ;  /* 0x000000090c028c24 */ /* 0x042fe4000f8e02ff */
[----:B------:R-:W-:Y:S02]  /*0190*/  @!P0 IMAD.IADD R5, R5, 0x1, R7 ;  /* 0x0000000105058824 */ /* 0x000fe400078e0207 */
[----:B------:R-:W-:Y:S02]  /*01a0*/  @!P0 IMAD R7, R13, UR7, R2 ;  /* 0x000000070d078c24 */ /* 0x000fe4000f8e0202 */
[----:B------:R-:W-:Y:S02]  /*01b0*/  @!P0 IMAD.WIDE.U32 R4, R12, UR7, R4 ;  /* 0x000000070c048c25 */ /* 0x000fe4000f8e0004 */
[----:B------:R-:W0:Y:S03]  /*01c0*/  LDC.64 R12, c[0x0][0x230] ;  /* 0x00008c00ff0c7b82 */ /* 0x000e260000000a00 */
[----:B------:R-:W-:-:S02]  /*01d0*/  @!P0 IADD3 R2, R5, R7, RZ ;  /* 0x0000000705028210 */ /* 0x000fc40007ffe0ff */
[----:B--2---:R-:W-:-:S04]  /*01e0*/  @!P0 LEA R6, P1, R4, R14, 0x2 ;  /* 0x0000000e04068211 */ /* 0x004fc800078210ff */
[----:B------:R-:W-:Y:S02]  /*01f0*/  @!P0 LEA.HI.X R7, R4, R15, R2, 0x2, P1 ;  /* 0x0000000f04078211 */ /* 0x000fe400008f1402 */
[----:B------:R-:W-:Y:S01]  /*0200*/  SHF.R.S32.HI R2, RZ, 0x1f, R9 ;  /* 0x0000001fff027819 */ /* 0x000fe20000011409 */
[----:B------:R-:W1:Y:S02]  /*0210*/  LDC.64 R14, c[0x0][0x238] ;  /* 0x00008e00ff0e7b82 */ /* 0x000e640000000a00 */
[----:B------:R2:W5:Y:S01]  /*0220*/  @!P0 LDG.E R96, desc[UR4][R6.64] ;  /* 0x0000000406608981 */ /* 0x000562000c1e1900 */
[----:B------:R-:W-:Y:S01]  /*0230*/  LEA.HI R8, R2, R9, RZ, 0x4 ;  /* 0x0000000902087211 */ /* 0x000fe200078f20ff */
[----:B------:R-:W-:Y:S01]  /*0240*/  BSSY B0, `(.L_x_1897) ;  /* 0x0000030000007945 */ /* 0x000fe20003800000 */
[----:B------:R-:W-:Y:S02]  /*0250*/  CS2R R24, SRZ ;  /* 0x0000000000187805 */ /* 0x000fe4000001ff00 */
[----:B------:R-:W-:-:S02]  /*0260*/  CS2R R72, SRZ ;  /* 0x0000000000487805 */ /* 0x000fc4000001ff00 */
[C---:B------:R-:W-:Y:S02]  /*0270*/  LOP3.LUT R2, R8.reuse, 0xfffffff0, RZ, 0xc0, !PT ;  /* 0xfffffff008027812 */ /* 0x040fe400078ec0ff */
[----:B------:R-:W-:Y:S02]  /*0280*/  CS2R R74, SRZ ;  /* 0x00000000004a7805 */ /* 0x000fe4000001ff00 */
[----:B------:R-:W-:Y:S02]  /*0290*/  LEA.HI.SX32 R10, R8, 0x20, 0x1c ;  /* 0x00000020080a7811 */ /* 0x000fe400078fe2ff */
[----:B------:R-:W-:Y:S02]  /*02a0*/  CS2R R60, SRZ ;  /* 0x00000000003c7805 */ /* 0x000fe4000001ff00 */
[----:B------:R-:W-:Y:S01]  /*02b0*/  CS2R R62, SRZ ;  /* 0x00000000003e7805 */ /* 0x000fe2000001ff00 */
[----:B------:R-:W-:Y:S02]  /*02c0*/  IMAD.IADD R2, R9, 0x1, -R2 ;  /* 0x0000000109027824 */ /* 0x000fe400078e0a02 */
[----:B0-----:R-:W-:-:S02]  /*02d0*/  IMAD R4, R12, UR8, RZ ;  /* 0x000000080c047c24 */ /* 0x001fc4000f8e02ff */
[----:B------:R-:W-:Y:S02]  /*02e0*/  IMAD.SHL.U32 R64, R2, 0x8, RZ ;  /* 0x0000000802407824 */ /* 0x000fe400078e00ff */
[----:B------:R-:W-:Y:S01]  /*02f0*/  IMAD R5, R13, UR6, R4 ;  /* 0x000000060d057c24 */ /* 0x000fe2000f8e0204 */
[----:B------:R-:W-:Y:S01]  /*0300*/  LEA.HI.SX32 R4, R8, 0x10, 0x1c ;  /* 0x0000001008047811 */ /* 0x000fe200078fe2ff */
[----:B------:R-:W-:Y:S01]  /*0310*/  IMAD R9, R0, -0x40, R3 ;  /* 0xffffffc000097824 */ /* 0x000fe200078e0203 */
[----:B------:R-:W-:Y:S02]  /*0320*/  SHF.R.S32.HI R65, RZ, 0x1f, R64 ;  /* 0x0000001fff417819 */ /* 0x000fe40000011440 */
[----:B------:R-:W-:Y:S02]  /*0330*/  SHF.R.S32.HI R8, RZ, 0x4, R8 ;  /* 0x00000004ff087819 */ /* 0x000fe40000011408 */
[----:B------:R-:W-:Y:S01]  /*0340*/  ISETP.GE.AND P1, PT, R4, R9, PT ;  /* 0x000000090400720c */ /* 0x000fe20003f26270 */
[----:B--2---:R-:W-:Y:S01]  /*0350*/  IMAD.WIDE.U32 R6, R12, UR6, R64 ;  /* 0x000000060c067c25 */ /* 0x004fe2000f8e0040 */
[----:B------:R-:W-:-:S02]  /*0360*/  ISETP.GE.AND P4, PT, R8, R17, PT ;  /* 0x000000110800720c */ /* 0x000fc40003f86270 */
[-C--:B------:R-:W-:Y:S01]  /*0370*/  ISETP.GE.AND P0, PT, R10, R9.reuse, PT ;  /* 0x000000090a00720c */ /* 0x080fe20003f06270 */
[----:B------:R-:W-:Y:S01]  /*0380*/  IMAD.IADD R7, R7, 0x1, R5 ;  /* 0x0000000107077824 */ /* 0x000fe200078e0205 */
[----:B------:R-:W-:Y:S01]  /*0390*/  ISETP.GE.AND P2, PT, R8, R9, PT ;  /* 0x000000090800720c */ /* 0x000fe20003f46270 */
[----:B------:R-:W0:Y:S01]  /*03a0*/  LDC.64 R4, c[0x0][0x258] ;  /* 0x00009600ff047b82 */ /* 0x000e220000000a00 */
[C---:B-1----:R-:W-:Y:S01]  /*03b0*/  IMAD R12, R14.reuse, UR9, RZ ;  /* 0x000000090e0c7c24 */ /* 0x042fe2000f8e02ff */
[----:B------:R-:W-:Y:S01]  /*03c0*/  SHF.R.S32.HI R9, RZ, 0x1f, R8 ;  /* 0x0000001fff097819 */ /* 0x000fe20000011408 */
[----:B------:R-:W-:Y:S01]  /*03d0*/  IMAD.WIDE.U32 R6, R14, UR7, R6 ;  /* 0x000000070e067c25 */ /* 0x000fe2000f8e0006 */
[----:B------:R-:W-:-:S03]  /*03e0*/  IADD3 R10, R8, 0x10, RZ ;  /* 0x00000010080a7810 */ /* 0x000fc60007ffe0ff */
[----:B------:R-:W-:Y:S01]  /*03f0*/  IMAD R15, R15, UR7, R12 ;  /* 0x000000070f0f7c24 */ /* 0x000fe2000f8e020c */
[----:B------:R-:W-:Y:S01]  /*0400*/  ISETP.GE.AND P3, PT, R10, R17, PT ;  /* 0x000000110a00720c */ /* 0x000fe20003f66270 */
[----:B------:R-:W-:Y:S02]  /*0410*/  VIADD R16, R8, 0x20 ;  /* 0x0000002008107836 */ /* 0x000fe40000000000 */
[----:B------:R-:W-:Y:S01]  /*0420*/  IMAD.WIDE R66, R0, 0x40, R8 ;  /* 0x0000004000427825 */ /* 0x000fe200078e0208 */
[----:B------:R-:W-:Y:S01]  /*0430*/  IADD3 R15, R7, R15, RZ ;  /* 0x0000000f070f7210 */ /* 0x000fe20007ffe0ff */
[----:B------:R-:W-:Y:S08]  /*0440*/  @P4 BRA `(.L_x_1898) ;  /* 0x00000000003c4947 */ /* 0x000ff00003800000 */
[----:B------:R-:W-:Y:S01]  /*0450*/  ULDC.64 UR10, c[0x0][0x228] ;  /* 0x00008a00000a7ab9 */ /* 0x000fe20000000a00 */
[----:B------:R-:W-:Y:S01]  /*0460*/  IMAD.MOV.U32 R14, RZ, RZ, R6 ;  /* 0x000000ffff0e7224 */ /* 0x000fe200078e0006 */
[----:B------:R-:W-:Y:S01]  /*0470*/  ULDC.64 UR12, c[0x0][0x210] ;  /* 0x00008400000c7ab9 */ /* 0x000fe20000000a00 */
[----:B------:R-:W-:Y:S02]  /*0480*/  IMAD R11, R67, UR10, RZ ;  /* 0x0000000a430b7c24 */ /* 0x000fe4000f8e02ff */
[----:B------:R-:W-:Y:S02]  /*0490*/  VIADD R10, R64, 0x80 ;  /* 0x00000080400a7836 */ /* 0x000fe40000000000 */
[----:B------:R-:W-:Y:S01]  /*04a0*/  IMAD.WIDE.U32 R12, R66, UR10, R14 ;  /* 0x0000000a420c7c25 */ /* 0x000fe2000f8e000e */
[----:B------:R-:W-:Y:S02]  /*04b0*/  ULDC UR10, c[0x0][0x21c] ;  /* 0x00008700000a7ab9 */ /* 0x000fe40000000800 */
[----:B------:R-:W-:Y:S01]  /*04c0*/  ISETP.GE.AND P4, PT, R64, UR10, PT ;  /* 0x0000000a40007c0c */ /* 0x000fe2000bf86270 */
[----:B------:R-:W-:Y:S01]  /*04d0*/  IMAD R11, R66, UR11, R11 ;  /* 0x0000000b420b7c24 */ /* 0x000fe2000f8e020b */
[----:B------:R-:W-:-:S02]  /*04e0*/  ISETP.GE.AND P5, PT, R10, UR10, PT ;  /* 0x0000000a0a007c0c */ /* 0x000fc4000bfa6270 */
[----:B------:R-:W-:Y:S02]  /*04f0*/  LEA R10, P6, R12, UR12, 0x1 ;  /* 0x0000000c0c0a7c11 */ /* 0x000fe4000f8c08ff */
[----:B------:R-:W-:-:S04]  /*0500*/  IADD3 R11, R13, R11, RZ ;  /* 0x0000000b0d0b7210 */ /* 0x000fc80007ffe0ff */
[----:B------:R-:W-:-:S05]  /*0510*/  LEA.HI.X R11, R12, UR13, R11, 0x1, P6 ;  /* 0x0000000d0c0b7c11 */ /* 0x000fca000b0f0c0b */
[----:B------:R1:W5:Y:S04]  /*0520*/  @!P4 LDG.E.128 R72, desc[UR4][R10.64] ;  /* 0x000000040a48c981 */ /* 0x000368000c1e1d00 */
[----:B------:R1:W5:Y:S02]  /*0530*/  @!P5 LDG.E.128 R60, desc[UR4][R10.64+0x100] ;  /* 0x000100040a3cd981 */ /* 0x000364000c1e1d00 */
.L_x_1898:
[----:B------:R-:W-:Y:S05]  /*0540*/  BSYNC B0 ;  /* 0x0000000000007941 */ /* 0x000fea0003800000 */
.L_x_1897:
[----:B------:R-:W-:Y:S01]  /*0550*/  BSSY B0, `(.L_x_1899) ;  /* 0x000001a000007945 */ /* 0x000fe20003800000 */
[----:B------:R-:W-:Y:S02]  /*0560*/  ISETP.GE.AND P4, PT, R16, R17, PT ;  /* 0x000000111000720c */ /* 0x000fe40003f86270 */
[----:B------:R-:W-:Y:S02]  /*0570*/  CS2R R26, SRZ ;  /* 0x00000000001a7805 */ /* 0x000fe4000001ff00 */
[----:B------:R-:W-:Y:S02]  /*0580*/  CS2R R40, SRZ ;  /* 0x0000000000287805 */ /* 0x000fe4000001ff00 */
[----:B------:R-:W-:Y:S01]  /*0590*/  CS2R R42, SRZ ;  /* 0x00000000002a7805 */ /* 0x000fe2000001ff00 */
[----:B------:R-:W-:Y:S02]  /*05a0*/  IMAD R16, R68, UR8, RZ ;  /* 0x0000000844107c24 */ /* 0x000fe4000f8e02ff */
[----:B------:R-:W-:Y:S01]  /*05b0*/  VIADD R12, R8, 0x30 ;  /* 0x00000030080c7836 */ /* 0x000fe20000000000 */
[----:B------:R-:W-:Y:S06]  /*05c0*/  @P3 BRA `(.L_x_1900) ;  /* 0x0000000000483947 */ /* 0x000fec0003800000 */
[----:B------:R-:W-:Y:S01]  /*05d0*/  IADD3 R9, P3, R66, 0x10, RZ ;  /* 0x0000001042097810 */ /* 0x000fe20007f7e0ff */
[----:B------:R-:W-:Y:S01]  /*05e0*/  ULDC.64 UR10, c[0x0][0x228] ;  /* 0x00008a00000a7ab9 */ /* 0x000fe20000000a00 */
[----:B-1----:R-:W-:Y:S01]  /*05f0*/  IMAD.MOV.U32 R10, RZ, RZ, R6 ;  /* 0x000000ffff0a7224 */ /* 0x002fe200078e0006 */
[----:B------:R-:W-:Y:S01]  /*0600*/  IADD3 R13, R64, 0x80, RZ ;  /* 0x00000080400d7810 */ /* 0x000fe20007ffe0ff */
[----:B------:R-:W-:Y:S01]  /*0610*/  IMAD.MOV.U32 R11, RZ, RZ, R15 ;  /* 0x000000ffff0b7224 */ /* 0x000fe200078e000f */
[----:B------:R-:W-:Y:S01]  /*0620*/  ULDC.64 UR12, c[0x0][0x210] ;  /* 0x00008400000c7ab9 */ /* 0x000fe20000000a00 */
[----:B------:R-:W-:Y:S02]  /*0630*/  IMAD.X R8, RZ, RZ, R67, P3 ;  /* 0x000000ffff087224 */ /* 0x000fe400018e0643 */
[----:B------:R-:W-:-:S04]  /*0640*/  IMAD.WIDE.U32 R10, R9, UR10, R10 ;  /* 0x0000000a090a7c25 */ /* 0x000fc8000f8e000a */
[----:B------:R-:W-:Y:S01]  /*0650*/  IMAD R8, R8, UR10, RZ ;  /* 0x0000000a08087c24 */ /* 0x000fe2000f8e02ff */
[----:B------:R-:W-:Y:S02]  /*0660*/  ULDC UR10, c[0x0][0x21c] ;  /* 0x00008700000a7ab9 */ /* 0x000fe40000000800 */
[----:B------:R-:W-:Y:S01]  /*0670*/  ISETP.GE.AND P5, PT, R64, UR10, PT ;  /* 0x0000000a40007c0c */ /* 0x000fe2000bfa6270 */
[----:B------:R-:W-:Y:S01]  /*0680*/  IMAD R9, R9, UR11, R8 ;  /* 0x0000000b09097c24 */ /* 0x000fe2000f8e0208 */
[----:B------:R-:W-:Y:S02]  /*0690*/  ISETP.GE.AND P6, PT, R13, UR10, PT ;  /* 0x0000000a0d007c0c */ /* 0x000fe4000bfc6270 */
[----:B------:R-:W-:Y:S02]  /*06a0*/  LEA R8, P3, R10, UR12, 0x1 ;  /* 0x0000000c0a087c11 */ /* 0x000fe4000f8608ff */
[----:B------:R-:W-:-:S04]  /*06b0*/  IADD3 R9, R11, R9, RZ ;  /* 0x000000090b097210 */ /* 0x000fc80007ffe0ff */
[----:B------:R-:W-:-:S05]  /*06c0*/  LEA.HI.X R9, R10, UR13, R9, 0x1, P3 ;  /* 0x0000000d0a097c11 */ /* 0x000fca00098f0c09 */
[----:B------:R2:W5:Y:S04]  /*06d0*/  @!P5 LDG.E.128 R24, desc[UR4][R8.64] ;  /* 0x000000040818d981 */ /* 0x000568000c1e1d00 */
[----:B------:R2:W5:Y:S02]  /*06e0*/  @!P6 LDG.E.128 R40, desc[UR4][R8.64+0x100] ;  /* 0x000100040828e981 */ /* 0x000564000c1e1d00 */
.L_x_1900:
[----:B------:R-:W-:Y:S05]  /*06f0*/  BSYNC B0 ;  /* 0x0000000000007941 */ /* 0x000fea0003800000 */
.L_x_1899:
[----:B------:R-:W-:Y:S01]  /*0700*/  ISETP.GE.AND P3, PT, R12, R17, PT ;  /* 0x000000110c00720c */ /* 0x000fe20003f66270 */
[----:B------:R-:W-:Y:S01]  /*0710*/  IMAD R69, R69, UR6, R16 ;  /* 0x0000000645457c24 */ /* 0x000fe2000f8e0210 */
[----:B------:R-:W-:Y:S01]  /*0720*/  BSSY B0, `(.L_x_1901) ;  /* 0x000001f000007945 */ /* 0x000fe20003800000 */
        /* <DEDUP_REMOVED lines=9> */
[----:B0-----:R-:W-:Y:S02]  /*07c0*/  IMAD R32, R4, UR9, RZ ;  /* 0x0000000904207c24 */ /* 0x001fe4000f8e02ff */
[----:B------:R-:W-:Y:S01]  /*07d0*/  IMAD.IADD R69, R13, 0x1, R69 ;  /* 0x000000010d457824 */ /* 0x000fe200078e0245 */
[----:B------:R-:W-:Y:S06]  /*07e0*/  @P4 BRA `(.L_x_1902) ;  /* 0x0000000000484947 */ /* 0x000fec0003800000 */
[----:B--2---:R-:W-:Y:S01]  /*07f0*/  IADD3 R9, P4, R66, 0x20, RZ ;  /* 0x0000002042097810 */ /* 0x004fe20007f9e0ff */
        /* <DEDUP_REMOVED lines=17> */
.L_x_1902:
[----:B------:R-:W-:Y:S05]  /*0910*/  BSYNC B0 ;  /* 0x0000000000007941 */ /* 0x000fea0003800000 */
.L_x_1901:
[----:B------:R-:W-:Y:S04]  /*0920*/  BSSY B0, `(.L_x_1903) ;  /* 0x0000014000007945 */ /* 0x000fe80003800000 */
[----:B------:R-:W-:Y:S05]  /*0930*/  @P3 BRA `(.L_x_1904) ;  /* 0x0000000000483947 */ /* 0x000fea0003800000 */
[----:B------:R-:W-:Y:S01]  /*0940*/  IADD3 R7, P4, R66, 0x30, RZ ;  /* 0x0000003042077810 */ /* 0x000fe20007f9e0ff */
[----:B------:R-:W-:Y:S01]  /*0950*/  ULDC.64 UR10, c[0x0][0x228] ;  /* 0x00008a00000a7ab9 */ /* 0x000fe20000000a00 */
[----:B0-2---:R-:W-:Y:S01]  /*0960*/  MOV R9, R15 ;  /* 0x0000000f00097202 */ /* 0x005fe20000000f00 */
[----:B------:R-:W-:Y:S02]  /*0970*/  ULDC.64 UR12, c[0x0][0x210] ;  /* 0x00008400000c7ab9 */ /* 0x000fe40000000a00 */
[----:B------:R-:W-:-:S04]  /*0980*/  IMAD.X R8, RZ, RZ, R67, P4 ;  /* 0x000000ffff087224 */ /* 0x000fc800020e0643 */
[----:B-1----:R-:W-:Y:S02]  /*0990*/  IMAD R10, R8, UR10, RZ ;  /* 0x0000000a080a7c24 */ /* 0x002fe4000f8e02ff */
[----:B------:R-:W-:Y:S02]  /*09a0*/  IMAD.MOV.U32 R8, RZ, RZ, R6 ;  /* 0x000000ffff087224 */ /* 0x000fe400078e0006 */
[C---:B------:R-:W-:Y:S02]  /*09b0*/  VIADD R6, R64.reuse, 0x80 ;  /* 0x0000008040067836 */ /* 0x040fe40000000000 */
[C---:B------:R-:W-:Y:S01]  /*09c0*/  IMAD.WIDE.U32 R8, R7.reuse, UR10, R8 ;  /* 0x0000000a07087c25 */ /* 0x040fe2000f8e0008 */
[----:B------:R-:W-:Y:S02]  /*09d0*/  ULDC UR10, c[0x0][0x21c] ;  /* 0x00008700000a7ab9 */ /* 0x000fe40000000800 */
[----:B------:R-:W-:Y:S01]  /*09e0*/  ISETP.GE.AND P5, PT, R64, UR10, PT ;  /* 0x0000000a40007c0c */ /* 0x000fe2000bfa6270 */
[----:B------:R-:W-:Y:S01]  /*09f0*/  IMAD R7, R7, UR11, R10 ;  /* 0x0000000b07077c24 */ /* 0x000fe2000f8e020a */
[----:B------:R-:W-:-:S02]  /*0a00*/  ISETP.GE.AND P6, PT, R6, UR10, PT ;  /* 0x0000000a06007c0c */ /* 0x000fc4000bfc6270 */
[----:B------:R-:W-:Y:S01]  /*0a10*/  LEA R6, P4, R8, UR12, 0x1 ;  /* 0x0000000c08067c11 */ /* 0x000fe2000f8808ff */
[----:B------:R-:W-:-:S05]  /*0a20*/  IMAD.IADD R7, R9, 0x1, R7 ;  /* 0x0000000109077824 */ /* 0x000fca00078e0207 */
[----:B------:R-:W-:-:S05]  /*0a30*/  LEA.HI.X R7, R8, UR13, R7, 0x1, P4 ;  /* 0x0000000d08077c11 */ /* 0x000fca000a0f0c07 */
[----:B------:R3:W5:Y:S04]  /*0a40*/  @!P5 LDG.E.128 R20, desc[UR4][R6.64] ;  /* 0x000000040614d981 */ /* 0x000768000c1e1d00 */
[----:B------:R3:W5:Y:S02]  /*0a50*/  @!P6 LDG.E.128 R28, desc[UR4][R6.64+0x100] ;  /* 0x00010004061ce981 */ /* 0x000764000c1e1d00 */
.L_x_1904:
[----:B------:R-:W-:Y:S05]  /*0a60*/  BSYNC B0 ;  /* 0x0000000000007941 */ /* 0x000fea0003800000 */
.L_x_1903:
[----:B------:R-:W-:Y:S01]  /*0a70*/  MOV R68, R12 ;  /* 0x0000000c00447202 */ /* 0x000fe20000000f00 */
[----:B------:R-:W-:Y:S01]  /*0a80*/  IMAD R71, R5, UR7, R32 ;  /* 0x0000000705477c24 */ /* 0x000fe2000f8e0220 */
[----:B------:R-:W-:Y:S01]  /*0a90*/  BSSY B0, `(.L_x_1905) ;  /* 0x0000023000007945 */ /* 0x000fe20003800000 */
[----:B---3--:R-:W-:Y:S02]  /*0aa0*/  CS2R R6, SRZ ;  /* 0x0000000000067805 */ /* 0x008fe4000001ff00 */
[----:B------:R-:W-:Y:S01]  /*0ab0*/  CS2R R12, SRZ ;  /* 0x00000000000c7805 */ /* 0x000fe2000001ff00 */
[----:B------:R-:W-:Y:S01]  /*0ac0*/  IMAD.WIDE.U32 R68, R4, UR7, R68 ;  /* 0x0000000704447c25 */ /* 0x000fe2000f8e0044 */
[----:B------:R-:W-:Y:S02]  /*0ad0*/  CS2R R4, SRZ ;  /* 0x0000000000047805 */ /* 0x000fe4000001ff00 */
[----:B------:R-:W-:Y:S02]  /*0ae0*/  CS2R R14, SRZ ;  /* 0x00000000000e7805 */ /* 0x000fe4000001ff00 */
[----:B------:R-:W-:-:S02]  /*0af0*/  CS2R R52, SRZ ;  /* 0x0000000000347805 */ /* 0x000fc4000001ff00 */
[----:B------:R-:W-:Y:S02]  /*0b00*/  CS2R R54, SRZ ;  /* 0x0000000000367805 */ /* 0x000fe4000001ff00 */
[----:B0-2---:R-:W-:Y:S02]  /*0b10*/  CS2R R8, SRZ ;  /* 0x0000000000087805 */ /* 0x005fe4000001ff00 */
[----:B-1----:R-:W-:Y:S02]  /*0b20*/  CS2R R10, SRZ ;  /* 0x00000000000a7805 */ /* 0x002fe4000001ff00 */
        /* <DEDUP_REMOVED lines=8> */
[----:B------:R-:W-:Y:S01]  /*0bb0*/  IMAD.IADD R71, R69, 0x1, R71 ;  /* 0x0000000145477824 */ /* 0x000fe200078e0247 */
[----:B------:R-:W-:Y:S06]  /*0bc0*/  @P2 BRA `(.L_x_1906) ;  /* 0x00000000003c2947 */ /* 0x000fec0003800000 */
[----:B------:R-:W-:Y:S01]  /*0bd0*/  ULDC.64 UR8, c[0x0][0x248] ;  /* 0x0000920000087ab9 */ /* 0x000fe20000000a00 */
[----:B------:R-:W-:Y:S01]  /*0be0*/  MOV R70, R68 ;  /* 0x0000004400467202 */ /* 0x000fe20000000f00 */
[----:B------:R-:W-:Y:S01]  /*0bf0*/  IMAD R77, R67, UR8, RZ ;  /* 0x00000008434d7c24 */ /* 0x000fe2000f8e02ff */
[----:B------:R-:W-:Y:S01]  /*0c00*/  ULDC UR10, c[0x0][0x21c] ;  /* 0x00008700000a7ab9 */ /* 0x000fe20000000800 */
[C---:B------:R-:W-:Y:S01]  /*0c10*/  VIADD R76, R64.reuse, 0x80 ;  /* 0x00000080404c7836 */ /* 0x040fe20000000000 */
[----:B------:R-:W-:Y:S01]  /*0c20*/  ISETP.GE.AND P4, PT, R64, UR10, PT ;  /* 0x0000000a40007c0c */ /* 0x000fe2000bf86270 */
[----:B------:R-:W-:-:S03]  /*0c30*/  IMAD.WIDE.U32 R78, R66, UR8, R70 ;  /* 0x00000008424e7c25 */ /* 0x000fc6000f8e0046 */
[----:B------:R-:W-:Y:S01]  /*0c40*/  ISETP.GE.AND P5, PT, R76, UR10, PT ;  /* 0x0000000a4c007c0c */ /* 0x000fe2000bfa6270 */
[----:B------:R-:W-:Y:S01]  /*0c50*/  IMAD R77, R66, UR9, R77 ;  /* 0x00000009424d7c24 */ /* 0x000fe2000f8e024d */
[----:B------:R-:W-:Y:S02]  /*0c60*/  ULDC.64 UR8, c[0x0][0x240] ;  /* 0x0000900000087ab9 */ /* 0x000fe40000000a00 */
[----:B------:R-:W-:Y:S01]  /*0c70*/  LEA R76, P2, R78, UR8, 0x1 ;  /* 0x000000084e4c7c11 */ /* 0x000fe2000f8408ff */
[----:B------:R-:W-:-:S05]  /*0c80*/  IMAD.IADD R77, R79, 0x1, R77 ;  /* 0x000000014f4d7824 */ /* 0x000fca00078e024d */
[----:B------:R-:W-:-:S05]  /*0c90*/  LEA.HI.X R77, R78, UR9, R77, 0x1, P2 ;  /* 0x000000094e4d7c11 */ /* 0x000fca00090f0c4d */
[----:B------:R0:W5:Y:S04]  /*0ca0*/  @!P4 LDG.E.128 R4, desc[UR4][R76.64] ;  /* 0x000000044c04c981 */ /* 0x000168000c1e1d00 */
[----:B------:R0:W5:Y:S02]  /*0cb0*/  @!P5 LDG.E.128 R48, desc[UR4][R76.64+0x100] ;  /* 0x000100044c30d981 */ /* 0x000164000c1e1d00 */
.L_x_1906:
[----:B------:R-:W-:Y:S05]  /*0cc0*/  BSYNC B0 ;  /* 0x0000000000007941 */ /* 0x000fea0003800000 */
.L_x_1905:
[----:B------:R-:W-:Y:S04]  /*0cd0*/  BSSY B0, `(.L_x_1907) ;  /* 0x0000020000007945 */ /* 0x000fe80003800000 */
[----:B------:R-:W-:Y:S05]  /*0ce0*/  @P1 BRA `(.L_x_1908) ;  /* 0x0000000000781947 */ /* 0x000fea0003800000 */
[C---:B0-----:R-:W-:Y:S01]  /*0cf0*/  VIADD R76, R64.reuse, 0x80 ;  /* 0x00000080404c7836 */ /* 0x041fe20000000000 */
[----:B------:R-:W-:Y:S02]  /*0d00*/  ULDC UR8, c[0x0][0x21c] ;  /* 0x0000870000087ab9 */ /* 0x000fe40000000800 */
[----:B------:R-:W-:Y:S02]  /*0d10*/  ISETP.GE.AND P2, PT, R64, UR8, PT ;  /* 0x0000000840007c0c */ /* 0x000fe4000bf46270 */
[----:B------:R-:W-:-:S11]  /*0d20*/  ISETP.GE.AND P1, PT, R76, UR8, PT ;  /* 0x000000084c007c0c */ /* 0x000fd6000bf26270 */
[----:B------:R-:W0:Y:S01]  /*0d30*/  @!P2 LDC.64 R84, c[0x0][0x248] ;  /* 0x00009200ff54ab82 */ /* 0x000e220000000a00 */
[C---:B------:R-:W-:Y:S01]  /*0d40*/  @!P2 IADD3 R83, P4, R66.reuse, 0x10, RZ ;  /* 0x000000104253a810 */ /* 0x040fe20007f9e0ff */
[--C-:B------:R-:W-:Y:S01]  /*0d50*/  @!P2 IMAD.MOV.U32 R76, RZ, RZ, R68.reuse ;  /* 0x000000ffff4ca224 */ /* 0x100fe200078e0044 */
[----:B------:R-:W-:Y:S01]  /*0d60*/  @!P1 IADD3 R89, P5, R66, 0x10, RZ ;  /* 0x0000001042599810 */ /* 0x000fe20007fbe0ff */
[----:B------:R-:W-:Y:S01]  /*0d70*/  @!P1 IMAD.MOV.U32 R78, RZ, RZ, R68 ;  /* 0x000000ffff4e9224 */ /* 0x000fe200078e0044 */
[----:B------:R-:W-:Y:S02]  /*0d80*/  @!P2 IADD3.X R79, RZ, R67, RZ, P4, !PT ;  /* 0x00000043ff4fa210 */ /* 0x000fe400027fe4ff */
[----:B------:R-:W-:Y:S01]  /*0d90*/  @!P2 MOV R77, R71 ;  /* 0x00000047004da202 */ /* 0x000fe20000000f00 */
[----:B------:R-:W1:Y:S01]  /*0da0*/  @!P1 LDC.64 R90, c[0x0][0x248] ;  /* 0x00009200ff5a9b82 */ /* 0x000e620000000a00 */
[----:B------:R-:W-:-:S07]  /*0db0*/  @!P1 IMAD.X R81, RZ, RZ, R67, P5 ;  /* 0x000000ffff519224 */ /* 0x000fce00028e0643 */
[----:B------:R-:W2:Y:S08]  /*0dc0*/  @!P2 LDC.64 R86, c[0x0][0x240] ;  /* 0x00009000ff56ab82 */ /* 0x000eb00000000a00 */
[----:B------:R-:W3:Y:S01]  /*0dd0*/  @!P1 LDC.64 R92, c[0x0][0x240] ;  /* 0x00009000ff5c9b82 */ /* 0x000ee20000000a00 */
[-C--:B0-----:R-:W-:Y:S02]  /*0de0*/  @!P2 IMAD R82, R79, R84.reuse, RZ ;  /* 0x000000544f52a224 */ /* 0x081fe400078e02ff */
[----:B------:R-:W-:-:S04]  /*0df0*/  @!P2 IMAD.WIDE.U32 R76, R83, R84, R76 ;  /* 0x00000054534ca225 */ /* 0x000fc800078e004c */
[----:B------:R-:W-:Y:S02]  /*0e00*/  @!P1 IMAD.MOV.U32 R79, RZ, RZ, R71 ;  /* 0x000000ffff4f9224 */ /* 0x000fe400078e0047 */
[-C--:B-1----:R-:W-:Y:S02]  /*0e10*/  @!P1 IMAD R84, R81, R90.reuse, RZ ;  /* 0x0000005a51549224 */ /* 0x082fe400078e02ff */
[----:B------:R-:W-:-:S04]  /*0e20*/  @!P1 IMAD.WIDE.U32 R80, R89, R90, R78 ;  /* 0x0000005a59509225 */ /* 0x000fc800078e004e */
[----:B------:R-:W-:Y:S01]  /*0e30*/  @!P2 IMAD R79, R83, R85, R82 ;  /* 0x00000055534fa224 */ /* 0x000fe200078e0252 */
[----:B--2---:R-:W-:Y:S01]  /*0e40*/  @!P2 LEA R78, P4, R76, R86, 0x1 ;  /* 0x000000564c4ea211 */ /* 0x004fe200078808ff */
[----:B------:R-:W-:-:S03]  /*0e50*/  @!P1 IMAD R91, R89, R91, R84 ;  /* 0x0000005b595b9224 */ /* 0x000fc600078e0254 */
[----:B------:R-:W-:Y:S01]  /*0e60*/  @!P2 IADD3 R77, R77, R79, RZ ;  /* 0x0000004f4d4da210 */ /* 0x000fe20007ffe0ff */
[----:B------:R-:W-:Y:S01]  /*0e70*/  @!P1 IMAD.IADD R91, R81, 0x1, R91 ;  /* 0x00000001515b9824 */ /* 0x000fe200078e025b */
[----:B---3--:R-:W-:Y:S02]  /*0e80*/  @!P1 LEA R82, P5, R80, R92, 0x1 ;  /* 0x0000005c50529211 */ /* 0x008fe400078a08ff */
[----:B------:R-:W-:Y:S02]  /*0e90*/  @!P2 LEA.HI.X R79, R76, R87, R77, 0x1, P4 ;  /* 0x000000574c4fa211 */ /* 0x000fe400020f0c4d */
[----:B------:R-:W-:-:S03]  /*0ea0*/  @!P1 LEA.HI.X R83, R80, R93, R91, 0x1, P5 ;  /* 0x0000005d50539211 */ /* 0x000fc600028f0c5b */
[----:B------:R1:W5:Y:S04]  /*0eb0*/  @!P2 LDG.E.128 R12, desc[UR4][R78.64] ;  /* 0x000000044e0ca981 */ /* 0x000368000c1e1d00 */
[----:B------:R1:W5:Y:S02]  /*0ec0*/  @!P1 LDG.E.128 R44, desc[UR4][R82.64+0x100] ;  /* 0x00010004522c9981 */ /* 0x000364000c1e1d00 */
.L_x_1908:
[----:B------:R-:W-:Y:S05]  /*0ed0*/  BSYNC B0 ;  /* 0x0000000000007941 */ /* 0x000fea0003800000 */
.L_x_1907:
[----:B------:R-:W-:Y:S04]  /*0ee0*/  BSSY B0, `(.L_x_1909) ;  /* 0x0000020000007945 */ /* 0x000fe80003800000 */
[----:B------:R-:W-:Y:S05]  /*0ef0*/  @P0 BRA `(.L_x_1910) ;  /* 0x0000000000780947 */ /* 0x000fea0003800000 */
[C---:B0-----:R-:W-:Y:S01]  /*0f00*/  VIADD R76, R64.reuse, 0x80 ;  /* 0x00000080404c7836 */ /* 0x041fe20000000000 */
[----:B------:R-:W-:Y:S02]  /*0f10*/  ULDC UR8, c[0x0][0x21c] ;  /* 0x0000870000087ab9 */ /* 0x000fe40000000800 */
[----:B------:R-:W-:Y:S02]  /*0f20*/  ISETP.GE.AND P1, PT, R64, UR8, PT ;  /* 0x0000000840007c0c */ /* 0x000fe4000bf26270 */
[----:B------:R-:W-:-:S11]  /*0f30*/  ISETP.GE.AND P2, PT, R76, UR8, PT ;  /* 0x000000084c007c0c */ /* 0x000fd6000bf46270 */
[----:B------:R-:W0:Y:S01]  /*0f40*/  @!P1 LDC.64 R84, c[0x0][0x248] ;  /* 0x00009200ff549b82 */ /* 0x000e220000000a00 */
[C---:B-1----:R-:W-:Y:S01]  /*0f50*/  @!P1 IADD3 R83, P0, R66.reuse, 0x20, RZ ;  /* 0x0000002042539810 */ /* 0x042fe20007f1e0ff */
        /* <DEDUP_REMOVED lines=24> */
.L_x_1910:
[----:B------:R-:W-:Y:S05]  /*10e0*/  BSYNC B0 ;  /* 0x0000000000007941 */ /* 0x000fea0003800000 */
.L_x_1909:
[----:B------:R-:W-:Y:S04]  /*10f0*/  BSSY B0, `(.L_x_1911) ;  /* 0x0000014000007945 */ /* 0x000fe80003800000 */
[----:B------:R-:W-:Y:S05]  /*1100*/  @P3 BRA `(.L_x_1912) ;  /* 0x0000000000483947 */ /* 0x000fea0003800000 */
[----:B------:R-:W-:Y:S01]  /*1110*/  IADD3 R69, P0, R66, 0x30, RZ ;  /* 0x0000003042457810 */ /* 0x000fe20007f1e0ff */
[----:B------:R-:W-:Y:S01]  /*1120*/  ULDC.64 UR10, c[0x0][0x248] ;  /* 0x00009200000a7ab9 */ /* 0x000fe20000000a00 */
[----:B------:R-:W-:Y:S01]  /*1130*/  MOV R66, R68 ;  /* 0x0000004400427202 */ /* 0x000fe20000000f00 */
[----:B------:R-:W-:Y:S01]  /*1140*/  ULDC UR8, c[0x0][0x21c] ;  /* 0x0000870000087ab9 */ /* 0x000fe20000000800 */
[----:B------:R-:W-:Y:S01]  /*1150*/  LEA R2, R2, 0x80, 0x3 ;  /* 0x0000008002027811 */ /* 0x000fe200078e18ff */
[----:B------:R-:W-:Y:S01]  /*1160*/  IMAD.X R65, RZ, RZ, R67, P0 ;  /* 0x000000ffff417224 */ /* 0x000fe200000e0643 */
[----:B------:R-:W-:Y:S01]  /*1170*/  ISETP.GE.AND P2, PT, R64, UR8, PT ;  /* 0x0000000840007c0c */ /* 0x000fe2000bf46270 */
[----:B------:R-:W-:Y:S01]  /*1180*/  IMAD.MOV.U32 R67, RZ, RZ, R71 ;  /* 0x000000ffff437224 */ /* 0x000fe200078e0047 */
[----:B------:R-:W-:Y:S01]  /*1190*/  ISETP.GE.AND P0, PT, R2, UR8, PT ;  /* 0x0000000802007c0c */ /* 0x000fe2000bf06270 */
[----:B------:R-:W-:Y:S02]  /*11a0*/  IMAD R65, R65, UR10, RZ ;  /* 0x0000000a41417c24 */ /* 0x000fe4000f8e02ff */
[----:B------:R-:W-:-:S04]  /*11b0*/  IMAD.WIDE.U32 R66, R69, UR10, R66 ;  /* 0x0000000a45427c25 */ /* 0x000fc8000f8e0042 */
[----:B------:R-:W-:Y:S01]  /*11c0*/  IMAD R65, R69, UR11, R65 ;  /* 0x0000000b45417c24 */ /* 0x000fe2000f8e0241 */
[----:B------:R-:W-:Y:S02]  /*11d0*/  ULDC.64 UR10, c[0x0][0x240] ;  /* 0x00009000000a7ab9 */ /* 0x000fe40000000a00 */
[----:B------:R-:W-:Y:S01]  /*11e0*/  LEA R64, P1, R66, UR10, 0x1 ;  /* 0x0000000a42407c11 */ /* 0x000fe2000f8208ff */
[----:B------:R-:W-:-:S05]  /*11f0*/  IMAD.IADD R65, R67, 0x1, R65 ;  /* 0x0000000143417824 */ /* 0x000fca00078e0241 */
[----:B------:R-:W-:-:S05]  /*1200*/  LEA.HI.X R65, R66, UR11, R65, 0x1, P1 ;  /* 0x0000000b42417c11 */ /* 0x000fca00088f0c41 */
[----:B------:R3:W5:Y:S04]  /*1210*/  @!P2 LDG.E.128 R8, desc[UR4][R64.64] ;  /* 0x000000044008a981 */ /* 0x000768000c1e1d00 */
[----:B------:R3:W5:Y:S02]  /*1220*/  @!P0 LDG.E.128 R32, desc[UR4][R64.64+0x100] ;  /* 0x0001000440208981 */ /* 0x000764000c1e1d00 */
.L_x_1912:
[----:B------:R-:W-:Y:S05]  /*1230*/  BSYNC B0 ;  /* 0x0000000000007941 */ /* 0x000fea0003800000 */
.L_x_1911:
[----:B-----5:R-:W-:Y:S01]  /*1240*/  LOP3.LUT R67, R72, 0xffff0000, RZ, 0xc0, !PT ;  /* 0xffff000048437812 */ /* 0x020fe200078ec0ff */
[----:B------:R-:W-:Y:S01]  /*1250*/  IMAD.U32 R88, R54, 0x10000, RZ ;  /* 0x0001000036587824 */ /* 0x000fe200078e00ff */
[----:B------:R-:W-:Y:S01]  /*1260*/  LOP3.LUT R66, R4, 0xffff0000, RZ, 0xc0, !PT ;  /* 0xffff000004427812 */ /* 0x000fe200078ec0ff */
[C---:B------:R-:W-:Y:S01]  /*1270*/  IMAD.U32 R91, R55.reuse, 0x10000, RZ ;  /* 0x00010000375b7824 */ /* 0x040fe200078e00ff */
[----:B------:R-:W-:Y:S01]  /*1280*/  LOP3.LUT R93, R54, 0xffff0000, RZ, 0xc0, !PT ;  /* 0xffff0000365d7812 */ /* 0x000fe200078ec0ff */
[----:B------:R-:W-:Y:S01]  /*1290*/  IMAD.U32 R4, R4, 0x10000, RZ ;  /* 0x0001000004047824 */ /* 0x000fe200078e00ff */
[----:B------:R-:W-:Y:S01]  /*12a0*/  LOP3.LUT R90, R55, 0xffff0000, RZ, 0xc0, !PT ;  /* 0xffff0000375a7812 */ /* 0x000fe200078ec0ff */
[----:B------:R-:W-:Y:S01]  /*12b0*/  FMUL.FTZ R114, R67, R66 ;  /* 0x0000004243727220 */ /* 0x000fe20000410000 */
[C---:B------:R-:W-:Y:S01]  /*12c0*/  LOP3.LUT R54, R20.reuse, 0xffff0000, RZ, 0xc0, !PT ;  /* 0xffff000014367812 */ /* 0x040fe200078ec0ff */
[----:B------:R-:W-:Y:S01]  /*12d0*/  IMAD.U32 R2, R73, 0x10000, RZ ;  /* 0x0001000049027824 */ /* 0x000fe200078e00ff */
[----:B------:R-:W-:Y:S01]  /*12e0*/  SHF.L.U32 R55, R20, 0x10, RZ ;  /* 0x0000001014377819 */ /* 0x000fe200000006ff */
[----:B------:R-:W-:Y:S01]  /*12f0*/  IMAD.U32 R20, R21, 0x10000, RZ ;  /* 0x0001000015147824 */ /* 0x000fe200078e00ff */
[----:B---3--:R-:W-:Y:S01]  /*1300*/  SHF.L.U32 R65, R72, 0x10, RZ ;  /* 0x0000001048417819 */ /* 0x008fe200000006ff */
[----:B------:R-:W-:Y:S01]  /*1310*/  IMAD.U32 R72, R75, 0x10000, RZ ;  /* 0x000100004b487824 */ /* 0x000fe200078e00ff */
[----:B------:R-:W-:Y:S01]  /*1320*/  LOP3.LUT R92, R21, 0xffff0000, RZ, 0xc0, !PT ;  /* 0xffff0000155c7812 */ /* 0x000fe200078ec0ff */
[----:B------:R-:W-:Y:S01]  /*1330*/  IMAD.U32 R85, R14, 0x10000, RZ ;  /* 0x000100000e557824 */ /* 0x000fe200078e00ff */
[C---:B------:R-:W-:Y:S01]  /*1340*/  LOP3.LUT R21, R8.reuse, 0xffff0000, RZ, 0xc0, !PT ;  /* 0xffff000008157812 */ /* 0x040fe200078ec0ff */
[----:B------:R-:W-:Y:S01]  /*1350*/  FFMA.FTZ R65, R65, R4, R114 ;  /* 0x0000000441417223 */ /* 0x000fe20000010072 */
[----:B------:R-:W-:Y:S01]  /*1360*/  LOP3.LUT R64, R73, 0xffff0000, RZ, 0xc0, !PT ;  /* 0xffff000049407812 */ /* 0x000fe200078ec0ff */
[----:B------:R-:W-:Y:S01]  /*1370*/  IMAD.U32 R73, R7, 0x10000, RZ ;  /* 0x0001000007497824 */ /* 0x000fe200078e00ff */
[C---:B------:R-:W-:Y:S01]  /*1380*/  SHF.L.U32 R69, R5.reuse, 0x10, RZ ;  /* 0x0000001005457819 */ /* 0x040fe200000006ff */
[----:B------:R-:W-:Y:S01]  /*1390*/  IMAD.U32 R8, R8, 0x10000, RZ ;  /* 0x0001000008087824 */ /* 0x000fe200078e00ff */
[----:B------:R-:W-:Y:S01]  /*13a0*/  LOP3.LUT R71, R5, 0xffff0000, RZ, 0xc0, !PT ;  /* 0xffff000005477812 */ /* 0x000fe200078ec0ff */
[----:B------:R-:W-:Y:S01]  /*13b0*/  FMUL.FTZ R114, R54, R21 ;  /* 0x0000001536727220 */ /* 0x000fe20000410000 */
[----:B------:R-:W-:Y:S01]  /*13c0*/  LOP3.LUT R70, R75, 0xffff0000, RZ, 0xc0, !PT ;  /* 0xffff00004b467812 */ /* 0x000fe200078ec0ff */
[----:B------:R-:W-:Y:S01]  /*13d0*/  IMAD.U32 R115, R47, 0x10000, RZ ;  /* 0x000100002f737824 */ /* 0x000fe200078e00ff */
[----:B0-----:R-:W-:Y:S01]  /*13e0*/  LOP3.LUT R77, R7, 0xffff0000, RZ, 0xc0, !PT ;  /* 0xffff0000074d7812 */ /* 0x001fe200078ec0ff */
[----:B-12---:R-:W-:Y:S01]  /*13f0*/  IMAD.U32 R79, R12, 0x10000, RZ ;  /* 0x000100000c4f7824 */ /* 0x006fe200078e00ff */
[C---:B------:R-:W-:Y:S01]  /*1400*/  SHF.L.U32 R5, R6.reuse, 0x10, RZ ;  /* 0x0000001006057819 */ /* 0x040fe200000006ff */
[----:B------:R-:W-:Y:S01]  /*1410*/  FFMA.FTZ R55, R55, R8, R114 ;  /* 0x0000000837377223 */ /* 0x000fe20000010072 */
[----:B------:R-:W-:Y:S01]  /*1420*/  LOP3.LUT R75, R6, 0xffff0000, RZ, 0xc0, !PT ;  /* 0xffff0000064b7812 */ /* 0x000fe200078ec0ff */
[----:B------:R-:W-:Y:S01]  /*1430*/  IMAD.U32 R87, R53, 0x10000, RZ ;  /* 0x0001000035577824 */ /* 0x000fe200078e00ff */
[C---:B------:R-:W-:Y:S01]  /*1440*/  SHF.L.U32 R7, R25.reuse, 0x10, RZ ;  /* 0x0000001019077819 */ /* 0x040fe200000006ff */
[----:B------:R-:W-:Y:S01]  /*1450*/  FFMA.FTZ R69, R2, R69, R65 ;  /* 0x0000004502457223 */ /* 0x000fe20000010041 */
[----:B------:R-:W-:Y:S01]  /*1460*/  LOP3.LUT R76, R25, 0xffff0000, RZ, 0xc0, !PT ;  /* 0xffff0000194c7812 */ /* 0x000fe200078ec0ff */
[----:B------:R-:W-:Y:S01]  /*1470*/  IMAD.U32 R94, R22, 0x10000, RZ ;  /* 0x00010000165e7824 */ /* 0x000fe200078e00ff */
[----:B------:R-:W-:Y:S01]  /*1480*/  LOP3.LUT R83, R14, 0xffff0000, RZ, 0xc0, !PT ;  /* 0xffff00000e537812 */ /* 0x000fe200078ec0ff */
[----:B------:R-:W-:Y:S01]  /*1490*/  IMAD.U32 R14, R17, 0x10000, RZ ;  /* 0x00010000110e7824 */ /* 0x000fe200078e00ff */
[C---:B------:R-:W-:Y:S01]  /*14a0*/  LOP3.LUT R6, R24.reuse, 0xffff0000, RZ, 0xc0, !PT ;  /* 0xffff000018067812 */ /* 0x040fe200078ec0ff */
[----:B------:R-:W-:Y:S01]  /*14b0*/  IMAD.U32 R24, R24, 0x10000, RZ ;  /* 0x0001000018187824 */ /* 0x000fe200078e00ff */
[----:B------:R-:W-:Y:S01]  /*14c0*/  LOP3.LUT R25, R12, 0xffff0000, RZ, 0xc0, !PT ;  /* 0xffff00000c197812 */ /* 0x000fe200078ec0ff */
[----:B------:R-:W-:Y:S01]  /*14d0*/  IMAD.U32 R12, R13, 0x10000, RZ ;  /* 0x000100000d0c7824 */ /* 0x000fe200078e00ff */
[----:B------:R-:W-:Y:S01]  /*14e0*/  LOP3.LUT R86, R17, 0xffff0000, RZ, 0xc0, !PT ;  /* 0xffff000011567812 */ /* 0x000fe200078ec0ff */
[----:B------:R-:W-:Y:S01]  /*14f0*/  IMAD.U32 R68, R74, 0x10000, RZ ;  /* 0x000100004a447824 */ /* 0x000fe200078e00ff */
[----:B------:R-:W-:Y:S01]  /*1500*/  LOP3.LUT R82, R16, 0xffff0000, RZ, 0xc0, !PT ;  /* 0xffff000010527812 */ /* 0x000fe200078ec0ff */
[----:B------:R-:W-:Y:S01]  /*1510*/  FFMA.FTZ R69, R64, R71, R69 ;  /* 0x0000004740457223 */ /* 0x000fe20000010045 */
[----:B------:R-:W-:Y:S01]  /*1520*/  LOP3.LUT R17, R52, 0xffff0000, RZ, 0xc0, !PT ;  /* 0xffff000034117812 */ /* 0x000fe200078ec0ff */
[----:B------:R-:W-:Y:S01]  /*1530*/  IMAD.U32 R2, R28, 0x10000, RZ ;  /* 0x000100001c027824 */ /* 0x000fe200078e00ff */
[C---:B------:R-:W-:Y:S01]  /*1540*/  SHF.L.U32 R81, R15.reuse, 0x10, RZ ;  /* 0x000000100f517819 */ /* 0x040fe200000006ff */
[----:B------:R-:W-:Y:S01]  /*1550*/  FFMA.FTZ R5, R68, R5, R69 ;  /* 0x0000000544057223 */ /* 0x000fe20000010045 */
[----:B------:R-:W-:Y:S01]  /*1560*/  LOP3.LUT R84, R15, 0xffff0000, RZ, 0xc0, !PT ;  /* 0xffff00000f547812 */ /* 0x000fe200078ec0ff */
[----:B------:R-:W-:Y:S01]  /*1570*/  IMAD.U32 R15, R16, 0x10000, RZ ;  /* 0x00010000100f7824 */ /* 0x000fe200078e00ff */
[----:B------:R-:W-:Y:S01]  /*1580*/  SHF.L.U32 R95, R9, 0x10, RZ ;  /* 0x00000010095f7819 */ /* 0x000fe200000006ff */
[----:B------:R-:W-:Y:S01]  /*1590*/  FMUL.FTZ R82, R82, R17 ;  /* 0x0000001152527220 */ /* 0x000fe20000410000 */
[----:B------:R-:W-:Y:S01]  /*15a0*/  LOP3.LUT R112, R47, 0xffff0000, RZ, 0xc0, !PT ;  /* 0xffff00002f707812 */ /* 0x000fe200078ec0ff */
[----:B------:R-:W-:Y:S01]  /*15b0*/  FMUL.FTZ R47, R6, R25 ;  /* 0x00000019062f7220 */ /* 0x000fe20000410000 */
[----:B------:R-:W-:Y:S01]  /*15c0*/  SHF.L.U32 R16, R52, 0x10, RZ ;  /* 0x0000001034107819 */ /* 0x000fe200000006ff */
[----:B------:R-:W-:Y:S01]  /*15d0*/  FFMA.FTZ R55, R20, R95, R55 ;  /* 0x0000005f14377223 */ /* 0x000fe20000010037 */
[----:B------:R-:W-:Y:S01]  /*15e0*/  LOP3.LUT R97, R9, 0xffff0000, RZ, 0xc0, !PT ;  /* 0xffff000009617812 */ /* 0x000fe200078ec0ff */
[----:B------:R-:W-:Y:S01]  /*15f0*/  FFMA.FTZ R24, R24, R79, R47 ;  /* 0x0000004f18187223 */ /* 0x000fe2000001002f */
[----:B------:R-:W-:Y:S01]  /*1600*/  LOP3.LUT R13, R13, 0xffff0000, RZ, 0xc0, !PT ;  /* 0xffff00000d0d7812 */ /* 0x000fe200078ec0ff */
[----:B------:R-:W-:Y:S01]  /*1610*/  FFMA.FTZ R15, R15, R16, R82 ;  /* 0x000000100f0f7223 */ /* 0x000fe20000010052 */
[----:B------:R-:W-:Y:S01]  /*1620*/  SHF.L.U32 R101, R10, 0x10, RZ ;  /* 0x000000100a657819 */ /* 0x000fe200000006ff */
[----:B------:R-:W-:Y:S01]  /*1630*/  FFMA.FTZ R119, R7, R12, R24 ;  /* 0x0000000c07777223 */ /* 0x000fe20000010018 */
[----:B------:R-:W-:Y:S01]  /*1640*/  LOP3.LUT R89, R53, 0xffff0000, RZ, 0xc0, !PT ;  /* 0xffff000035597812 */ /* 0x000fe200078ec0ff */
[----:B------:R-:W-:Y:S01]  /*1650*/  FFMA.FTZ R55, R92, R97, R55 ;  /* 0x000000615c377223 */ /* 0x000fe20000010037 */
[----:B------:R-:W-:Y:S01]  /*1660*/  FFMA.FTZ R121, R14, R87, R15 ;  /* 0x000000570e797223 */ /* 0x000fe2000001000f */
[----:B------:R-:W-:Y:S01]  /*1670*/  SHF.L.U32 R80, R26, 0x10, RZ ;  /* 0x000000101a507819 */ /* 0x000fe200000006ff */
[----:B------:R-:W-:Y:S01]  /*1680*/  FFMA.FTZ R13, R76, R13, R119 ;  /* 0x0000000d4c0d7223 */ /* 0x000fe20000010077 */
[----:B------:R-:W-:Y:S01]  /*1690*/  LOP3.LUT R22, R22, 0xffff0000, RZ, 0xc0, !PT ;  /* 0xffff000016167812 */ /* 0x000fe200078ec0ff */
[----:B------:R-:W-:Y:S01]  /*16a0*/  FFMA.FTZ R55, R94, R101, R55 ;  /* 0x000000655e377223 */ /* 0x000fe20000010037 */
[----:B------:R-:W-:Y:S01]  /*16b0*/  LOP3.LUT R99, R10, 0xffff0000, RZ, 0xc0, !PT ;  /* 0xffff00000a637812 */ /* 0x000fe200078ec0ff */
[----:B------:R-:W-:-:S02]  /*16c0*/  IMAD.U32 R53, R18, 0x10000, RZ ;  /* 0x0001000012357824 */ /* 0x000fc400078e00ff */
[----:B------:R-:W-:Y:S01]  /*16d0*/  FFMA.FTZ R86, R86, R89, R121 ;  /* 0x0000005956567223 */ /* 0x000fe20000010079 */
[----:B------:R-:W-:Y:S01]  /*16e0*/  LOP3.LUT R74, R74, 0xffff0000, RZ, 0xc0, !PT ;  /* 0xffff00004a4a7812 */ /* 0x000fe200078ec0ff */
[----:B------:R-:W-:Y:S01]  /*16f0*/  IMAD.U32 R9, R23, 0x10000, RZ ;  /* 0x0001000017097824 */ /* 0x000fe200078e00ff */
[----:B------:R-:W-:Y:S01]  /*1700*/  LOP3.LUT R78, R26, 0xffff0000, RZ, 0xc0, !PT ;  /* 0xffff00001a4e7812 */ /* 0x000fe200078ec0ff */
[----:B------:R-:W-:Y:S01]  /*1710*/  IMAD.U32 R10, R11, 0x10000, RZ ;  /* 0x000100000b0a7824 */ /* 0x000fe200078e00ff */
[----:B------:R-:W-:Y:S01]  /*1720*/  LOP3.LUT R52, R18, 0xffff0000, RZ, 0xc0, !PT ;  /* 0xffff000012347812 */ /* 0x000fe200078ec0ff */
[----:B------:R-:W-:Y:S01]  /*1730*/  FFMA.FTZ R13, R80, R85, R13 ;  /* 0x00000055500d7223 */ /* 0x000fe2000001000d */
[----:B------:R-:W-:Y:S01]  /*1740*/  FFMA.FTZ R22, R22, R99, R55 ;  /* 0x0000006316167223 */ /* 0x000fe20000010037 */
[----:B------:R-:W-:Y:S01]  /*1750*/  FFMA.FTZ R53, R53, R88, R86 ;  /* 0x0000005835357223 */ /* 0x000fe20000010056 */
[----:B------:R-:W-:Y:S01]  /*1760*/  LOP3.LUT R23, R23, 0xffff0000, RZ, 0xc0, !PT ;  /* 0xffff000017177812 */ /* 0x000fe200078ec0ff */
[----:B------:R-:W-:Y:S01]  /*1770*/  FFMA.FTZ R5, R74, R75, R5 ;  /* 0x0000004b4a057223 */ /* 0x000fe20000010005 */
[----:B------:R-:W-:Y:S01]  /*1780*/  LOP3.LUT R98, R11, 0xffff0000, RZ, 0xc0, !PT ;  /* 0xffff00000b627812 */ /* 0x000fe200078ec0ff */
[----:B------:R-:W-:Y:S01]  /*1790*/  IMAD.U32 R26, R27, 0x10000, RZ ;  /* 0x000100001b1a7824 */ /* 0x000fe200078e00ff */
[----:B------:R-:W-:Y:S01]  /*17a0*/  SHF.L.U32 R18, R19, 0x10, RZ ;  /* 0x0000001013127819 */ /* 0x000fe200000006ff */
[----:B------:R-:W-:Y:S01]  /*17b0*/  FFMA.FTZ R13, R78, R83, R13 ;  /* 0x000000534e0d7223 */ /* 0x000fe2000001000d */
[----:B------:R-:W-:Y:S01]  /*17c0*/  FFMA.FTZ R10, R9, R10, R22 ;  /* 0x0000000a090a7223 */ /* 0x000fe20000010016 */
        /* <DEDUP_REMOVED lines=9> */
[----:B------:R-:W-:Y:S01]  /*1860*/  IMAD.U32 R11, R60, 0x10000, RZ ;  /* 0x000100003c0b7824 */ /* 0x000fe200078e00ff */
[C---:B------:R-:W-:Y:S01]  /*1870*/  SHF.L.U32 R109, R51.reuse, 0x10, RZ ;  /* 0x00000010336d7819 */ /* 0x040fe200000006ff */
[----:B------:R-:W-:Y:S01]  /*1880*/  FFMA.FTZ R70, R70, R77, R5 ;  /* 0x0000004d46467223 */ /* 0x000fe20000010005 */
[----:B------:R-:W-:Y:S01]  /*1890*/  LOP3.LUT R106, R51, 0xffff0000, RZ, 0xc0, !PT ;  /* 0xffff0000336a7812 */ /* 0x000fe200078ec0ff */
[----:B------:R-:W-:Y:S01]  /*18a0*/  IMAD.U32 R51, R40, 0x10000, RZ ;  /* 0x0001000028337824 */ /* 0x000fe200078e00ff */
[----:B------:R-:W-:Y:S01]  /*18b0*/  LOP3.LUT R28, R28, 0xffff0000, RZ, 0xc0, !PT ;  /* 0xffff00001c1c7812 */ /* 0x000fe200078ec0ff */
[----:B------:R-:W-:Y:S01]  /*18c0*/  IMAD.U32 R66, R44, 0x10000, RZ ;  /* 0x000100002c427824 */ /* 0x000fe200078e00ff */
[----:B------:R-:W-:Y:S01]  /*18d0*/  LOP3.LUT R87, R32, 0xffff0000, RZ, 0xc0, !PT ;  /* 0xffff000020577812 */ /* 0x000fe200078ec0ff */
[----:B------:R-:W-:Y:S01]  /*18e0*/  FFMA.FTZ R26, R27, R84, R26 ;  /* 0x000000541b1a7223 */ /* 0x000fe2000001001a */
[----:B------:R-:W-:Y:S01]  /*18f0*/  SHF.L.U32 R4, R56, 0x10, RZ ;  /* 0x0000001038047819 */ /* 0x000fe200000006ff */
[----:B------:R-:W-:Y:S01]  /*1900*/  FFMA.FTZ R23, R2, R117, R23 ;  /* 0x0000007502177223 */ /* 0x000fe20000010017 */
[----:B------:R-:W-:-:S02]  /*1910*/  IMAD.U32 R21, R36, 0x10000, RZ ;  /* 0x0001000024157824 */ /* 0x000fc400078e00ff */
[----:B------:R-:W-:Y:S01]  /*1920*/  FFMA.FTZ R19, R19, R90, R18 ;  /* 0x0000005a13137223 */ /* 0x000fe20000010012 */
[----:B------:R-:W-:Y:S01]  /*1930*/  LOP3.LUT R100, R60, 0xffff0000, RZ, 0xc0, !PT ;  /* 0xffff00003c647812 */ /* 0x000fe200078ec0ff */
[----:B------:R-:W-:Y:S01]  /*1940*/  FFMA.FTZ R11, R11, R104, R70 ;  /* 0x000000680b0b7223 */ /* 0x000fe20000010046 */
[----:B------:R-:W-:Y:S01]  /*1950*/  LOP3.LUT R107, R48, 0xffff0000, RZ, 0xc0, !PT ;  /* 0xffff0000306b7812 */ /* 0x000fe200078ec0ff */
[----:B------:R-:W-:Y:S01]  /*1960*/  IMAD.U32 R47, R37, 0x10000, RZ ;  /* 0x00010000252f7824 */ /* 0x000fe200078e00ff */
[----:B------:R-:W-:Y:S01]  /*1970*/  LOP3.LUT R108, R40, 0xffff0000, RZ, 0xc0, !PT ;  /* 0xffff0000286c7812 */ /* 0x000fe200078ec0ff */
[----:B------:R-:W-:Y:S01]  /*1980*/  IMAD.U32 R15, R33, 0x10000, RZ ;  /* 0x00010000210f7824 */ /* 0x000fe200078e00ff */
[----:B------:R-:W-:Y:S01]  /*1990*/  LOP3.LUT R113, R44, 0xffff0000, RZ, 0xc0, !PT ;  /* 0xffff00002c717812 */ /* 0x000fe200078ec0ff */
[----:B------:R-:W-:Y:S01]  /*19a0*/  FFMA.FTZ R51, R51, R66, R26 ;  /* 0x0000004233337223 */ /* 0x000fe2000001001a */
[----:B------:R-:W-:Y:S01]  /*19b0*/  LOP3.LUT R79, R36, 0xffff0000, RZ, 0xc0, !PT ;  /* 0xffff0000244f7812 */ /* 0x000fe200078ec0ff */
[----:B------:R-:W-:Y:S01]  /*19c0*/  FFMA.FTZ R23, R28, R87, R23 ;  /* 0x000000571c177223 */ /* 0x000fe20000010017 */
[----:B------:R-:W-:Y:S01]  /*19d0*/  SHF.L.U32 R8, R29, 0x10, RZ ;  /* 0x000000101d087819 */ /* 0x000fe200000006ff */
[----:B------:R-:W-:Y:S01]  /*19e0*/  FFMA.FTZ R19, R4, R21, R19 ;  /* 0x0000001504137223 */ /* 0x000fe20000010013 */
[----:B------:R-:W-:Y:S01]  /*19f0*/  LOP3.LUT R56, R56, 0xffff0000, RZ, 0xc0, !PT ;  /* 0xffff000038387812 */ /* 0x000fe200078ec0ff */
[----:B------:R-:W-:Y:S01]  /*1a00*/  IMAD.U32 R105, R49, 0x10000, RZ ;  /* 0x0001000031697824 */ /* 0x000fe200078e00ff */
[----:B------:R-:W-:Y:S01]  /*1a10*/  LOP3.LUT R36, R37, 0xffff0000, RZ, 0xc0, !PT ;  /* 0xffff000025247812 */ /* 0x000fe200078ec0ff */
[----:B------:R-:W-:Y:S01]  /*1a20*/  FFMA.FTZ R11, R100, R107, R11 ;  /* 0x0000006b640b7223 */ /* 0x000fe2000001000b */
[C---:B------:R-:W-:Y:S01]  /*1a30*/  SHF.L.U32 R16, R38.reuse, 0x10, RZ ;  /* 0x0000001026107819 */ /* 0x040fe200000006ff */
[----:B------:R-:W-:Y:S01]  /*1a40*/  IMAD.U32 R40, R41, 0x10000, RZ ;  /* 0x0001000029287824 */ /* 0x000fe200078e00ff */
[----:B------:R-:W-:Y:S01]  /*1a50*/  LOP3.LUT R37, R38, 0xffff0000, RZ, 0xc0, !PT ;  /* 0xffff000026257812 */ /* 0x000fe200078ec0ff */
[----:B------:R-:W-:Y:S01]  /*1a60*/  IMAD.U32 R38, R39, 0x10000, RZ ;  /* 0x0001000027267824 */ /* 0x000fe200078e00ff */
[----:B------:R-:W-:Y:S01]  /*1a70*/  SHF.L.U32 R60, R61, 0x10, RZ ;  /* 0x000000103d3c7819 */ /* 0x000fe200000006ff */
[----:B------:R-:W-:Y:S01]  /*1a80*/  FFMA.FTZ R51, R108, R113, R51 ;  /* 0x000000716c337223 */ /* 0x000fe20000010033 */
[----:B------:R-:W-:Y:S01]  /*1a90*/  LOP3.LUT R54, R39, 0xffff0000, RZ, 0xc0, !PT ;  /* 0xffff000027367812 */ /* 0x000fe200078ec0ff */
[----:B------:R-:W-:Y:S01]  /*1aa0*/  FFMA.FTZ R8, R8, R15, R23 ;  /* 0x0000000f08087223 */ /* 0x000fe20000010017 */
[----:B------:R-:W-:Y:S01]  /*1ab0*/  SHF.L.U32 R67, R45, 0x10, RZ ;  /* 0x000000102d437819 */ /* 0x000fe200000006ff */
[----:B------:R-:W-:Y:S01]  /*1ac0*/  IMAD.U32 R6, R57, 0x10000, RZ ;  /* 0x0001000039067824 */ /* 0x000fe200078e00ff */
[----:B------:R-:W-:Y:S01]  /*1ad0*/  LOP3.LUT R39, R29, 0xffff0000, RZ, 0xc0, !PT ;  /* 0xffff00001d277812 */ /* 0x000fe200078ec0ff */
        /* <DEDUP_REMOVED lines=11> */
[----:B------:R-:W-:Y:S01]  /*1b90*/  LOP3.LUT R57, R57, 0xffff0000, RZ, 0xc0, !PT ;  /* 0xffff000039397812 */ /* 0x000fe200078ec0ff */
[----:B------:R-:W-:Y:S01]  /*1ba0*/  FFMA.FTZ R6, R6, R47, R19 ;  /* 0x0000002f06067223 */ /* 0x000fe20000010013 */
[----:B------:R-:W-:Y:S01]  /*1bb0*/  IMAD.U32 R61, R62, 0x10000, RZ ;  /* 0x000100003e3d7824 */ /* 0x000fe200078e00ff */
[----:B------:R-:W-:Y:S01]  /*1bc0*/  SHF.L.U32 R41, R42, 0x10, RZ ;  /* 0x000000102a297819 */ /* 0x000fe200000006ff */
[----:B------:R-:W-:Y:S01]  /*1bd0*/  IMAD.U32 R48, R50, 0x10000, RZ ;  /* 0x0001000032307824 */ /* 0x000fe200078e00ff */
[----:B------:R-:W-:Y:S01]  /*1be0*/  LOP3.LUT R65, R30, 0xffff0000, RZ, 0xc0, !PT ;  /* 0xffff00001e417812 */ /* 0x000fe200078ec0ff */
[----:B------:R-:W-:Y:S01]  /*1bf0*/  FFMA.FTZ R102, R102, R49, R11 ;  /* 0x0000003166667223 */ /* 0x000fe2000001000b */
[----:B------:R-:W-:Y:S01]  /*1c00*/  LOP3.LUT R34, R34, 0xffff0000, RZ, 0xc0, !PT ;  /* 0xffff000022227812 */ /* 0x000fe200078ec0ff */
[----:B------:R-:W-:-:S02]  /*1c10*/  IMAD.U32 R44, R46, 0x10000, RZ ;  /* 0x000100002e2c7824 */ /* 0x000fc400078e00ff */
[----:B------:R-:W-:Y:S01]  /*1c20*/  FFMA.FTZ R110, R110, R45, R51 ;  /* 0x0000002d6e6e7223 */ /* 0x000fe20000010033 */
[----:B------:R-:W-:Y:S01]  /*1c30*/  FFMA.FTZ R8, R29, R14, R8 ;  /* 0x0000000e1d087223 */ /* 0x000fe20000010008 */
[----:B------:R-:W-:Y:S02]  /*1c40*/  IMAD.U32 R17, R58, 0x10000, RZ ;  /* 0x000100003a117824 */ /* 0x000fe400078e00ff */
[----:B------:R-:W-:Y:S01]  /*1c50*/  FFMA.FTZ R6, R57, R36, R6 ;  /* 0x0000002439067223 */ /* 0x000fe20000010006 */
[----:B------:R-:W-:Y:S01]  /*1c60*/  LOP3.LUT R103, R62, 0xffff0000, RZ, 0xc0, !PT ;  /* 0xffff00003e677812 */ /* 0x000fe200078ec0ff */
[----:B------:R-:W-:Y:S01]  /*1c70*/  FFMA.FTZ R48, R61, R48, R102 ;  /* 0x000000303d307223 */ /* 0x000fe20000010066 */
        /* <DEDUP_REMOVED lines=20> */
[----:B------:R-:W-:Y:S01]  /*1dc0*/  LOP3.LUT R43, R43, 0xffff0000, RZ, 0xc0, !PT ;  /* 0xffff00002b2b7812 */ /* 0x000fe200078ec0ff */
[----:B------:R-:W-:Y:S01]  /*1dd0*/  FFMA.FTZ R42, R42, R115, R111 ;  /* 0x000000732a2a7223 */ /* 0x000fe2000001006f */
[----:B------:R-:W-:Y:S01]  /*1de0*/  LOP3.LUT R59, R59, 0xffff0000, RZ, 0xc0, !PT ;  /* 0xffff00003b3b7812 */ /* 0x000fe200078ec0ff */
[----:B------:R-:W-:Y:S01]  /*1df0*/  FFMA.FTZ R12, R31, R12, R30 ;  /* 0x0000000c1f0c7223 */ /* 0x000fe2000001001e */
[----:B------:R-:W-:Y:S01]  /*1e00*/  FFMA.FTZ R38, R25, R38, R58 ;  /* 0x0000002619267223 */ /* 0x000fe2000001003a */
[----:B------:R-:W-:Y:S01]  /*1e10*/  FFMA.FTZ R62, R63, R106, R62 ;  /* 0x0000006a3f3e7223 */ /* 0x000fe2000001003e */
[----:B------:R-:W-:Y:S01]  /*1e20*/  FFMA.FTZ R42, R43, R112, R42 ;  /* 0x000000702b2a7223 */ /* 0x000fe2000001002a */
[----:B------:R-:W0:Y:S01]  /*1e30*/  S2R R21, SR_TID.X ;  /* 0x0000000000157919 */ /* 0x000e220000002100 */
[----:B------:R-:W-:Y:S01]  /*1e40*/  FFMA.FTZ R38, R59, R54, R38 ;  /* 0x000000363b267223 */ /* 0x000fe20000010026 */
[----:B------:R-:W1:Y:S01]  /*1e50*/  LDC.64 R16, c[0x0][0x2d0] ;  /* 0x0000b400ff107b82 */ /* 0x000e620000000a00 */
[----:B------:R-:W-:Y:S01]  /*1e60*/  USHF.R.S32.HI UR12, URZ, 0x1f, UR6 ;  /* 0x0000001f3f0c7899 */ /* 0x000fe20008011406 */
[----:B------:R-:W2:Y:S01]  /*1e70*/  SHFL.BFLY PT, R11, R12, 0x8, 0x1f ;  /* 0x0d001f000c0b7f89 */ /* 0x000ea200000e0000 */
[----:B------:R-:W-:Y:S01]  /*1e80*/  USHF.R.S32.HI UR13, URZ, 0x1f, UR7 ;  /* 0x0000001f3f0d7899 */ /* 0x000fe20008011407 */
[----:B------:R-:W-:Y:S02]  /*1e90*/  BSSY B0, `(.L_x_1913) ;  /* 0x000005e000007945 */ /* 0x000fe40003800000 */
[----:B------:R-:W3:Y:S02]  /*1ea0*/  SHFL.BFLY PT, R5, R62, 0x8, 0x1f ;  /* 0x0d001f003e057f89 */ /* 0x000ee400000e0000 */
[----:B------:R-:W4:Y:S02]  /*1eb0*/  LDC.64 R18, c[0x0][0x2d8] ;  /* 0x0000b600ff127b82 */ /* 0x000f240000000a00 */
[----:B------:R-:W0:Y:S04]  /*1ec0*/  SHFL.BFLY PT, R7, R42, 0x8, 0x1f ;  /* 0x0d001f002a077f89 */ /* 0x000e2800000e0000 */
[----:B------:R-:W0:Y:S01]  /*1ed0*/  SHFL.BFLY PT, R9, R38, 0x8, 0x1f ;  /* 0x0d001f0026097f89 */ /* 0x000e2200000e0000 */
[----:B--2---:R-:W-:Y:S01]  /*1ee0*/  FADD.FTZ R13, R12, R11 ;  /* 0x0000000b0c0d7221 */ /* 0x004fe20000010000 */
[----:B---3--:R-:W-:-:S04]  /*1ef0*/  FADD.FTZ R5, R62, R5 ;  /* 0x000000053e057221 */ /* 0x008fc80000010000 */
[----:B------:R-:W2:Y:S01]  /*1f00*/  SHFL.BFLY PT, R14, R13, 0x4, 0x1f ;  /* 0x0c801f000d0e7f89 */ /* 0x000ea200000e0000 */
[----:B0-----:R-:W-:-:S03]  /*1f10*/  FADD.FTZ R4, R42, R7 ;  /* 0x000000072a047221 */ /* 0x001fc60000010000 */
[----:B------:R-:W0:Y:S01]  /*1f20*/  SHFL.BFLY PT, R2, R5, 0x4, 0x1f ;  /* 0x0c801f0005027f89 */ /* 0x000e2200000e0000 */
[----:B------:R-:W-:-:S03]  /*1f30*/  FADD.FTZ R8, R38, R9 ;  /* 0x0000000926087221 */ /* 0x000fc60000010000 */
[----:B------:R-:W3:Y:S04]  /*1f40*/  SHFL.BFLY PT, R7, R4, 0x4, 0x1f ;  /* 0x0c801f0004077f89 */ /* 0x000ee800000e0000 */
[----:B------:R-:W1:Y:S01]  /*1f50*/  SHFL.BFLY PT, R9, R8, 0x4, 0x1f ;  /* 0x0c801f0008097f89 */ /* 0x000e6200000e0000 */
[----:B--2---:R-:W-:Y:S01]  /*1f60*/  FADD.FTZ R14, R13, R14 ;  /* 0x0000000e0d0e7221 */ /* 0x004fe20000010000 */
[----:B0-----:R-:W-:-:S04]  /*1f70*/  FADD.FTZ R2, R5, R2 ;  /* 0x0000000205027221 */ /* 0x001fc80000010000 */
[----:B------:R-:W0:Y:S01]  /*1f80*/  SHFL.BFLY PT, R15, R14, 0x2, 0x1f ;  /* 0x0c401f000e0f7f89 */ /* 0x000e2200000e0000 */
[----:B------:R-:W-:Y:S02]  /*1f90*/  IMAD.SHL.U32 R5, R0, 0x4000, RZ ;  /* 0x0000400000057824 */ /* 0x000fe400078e00ff */
[----:B---3--:R-:W-:Y:S01]  /*1fa0*/  FADD.FTZ R6, R4, R7 ;  /* 0x0000000704067221 */ /* 0x008fe20000010000 */
[----:B------:R-:W-:Y:S01]  /*1fb0*/  IMAD.SHL.U32 R4, R21, 0x4, RZ ;  /* 0x0000000415047824 */ /* 0x000fe200078e00ff */
[----:B------:R-:W2:Y:S01]  /*1fc0*/  SHFL.BFLY PT, R7, R2, 0x2, 0x1f ;  /* 0x0c401f0002077f89 */ /* 0x000ea200000e0000 */
[----:B-1----:R-:W-:-:S03]  /*1fd0*/  FADD.FTZ R10, R8, R9 ;  /* 0x00000009080a7221 */ /* 0x002fc60000010000 */
[----:B------:R-:W1:Y:S01]  /*1fe0*/  SHFL.BFLY PT, R9, R6, 0x2, 0x1f ;  /* 0x0c401f0006097f89 */ /* 0x000e6200000e0000 */
[----:B------:R-:W-:Y:S02]  /*1ff0*/  SHF.R.S32.HI R8, RZ, 0x1f, R4 ;  /* 0x0000001fff087819 */ /* 0x000fe40000011404 */
[C---:B------:R-:W-:Y:S01]  /*2000*/  IADD3 R4, P0, R5.reuse, R4, RZ ;  /* 0x0000000405047210 */ /* 0x040fe20007f1e0ff */
[----:B------:R-:W3:Y:S03]  /*2010*/  SHFL.BFLY PT, R11, R10, 0x2, 0x1f ;  /* 0x0c401f000a0b7f89 */ /* 0x000ee600000e0000 */
[----:B------:R-:W-:-:S03]  /*2020*/  LEA.HI.X.SX32 R5, R5, R8, 0x1, P0 ;  /* 0x0000000805057211 */ /* 0x000fc600000f0eff */
[----:B------:R-:W-:-:S04]  /*2030*/  IMAD.WIDE.U32 R4, R16, UR6, R4 ;  /* 0x0000000610047c25 */ /* 0x000fc8000f8e0004 */
[----:B0-----:R-:W-:Y:S01]  /*2040*/  FADD.FTZ R15, R14, R15 ;  /* 0x0000000f0e0f7221 */ /* 0x001fe20000010000 */
[----:B------:R-:W-:Y:S01]  /*2050*/  SHF.R.S32.HI R14, RZ, 0x1f, R21 ;  /* 0x0000001fff0e7819 */ /* 0x000fe20000011415 */
[----:B--2---:R-:W-:Y:S01]  /*2060*/  FADD.FTZ R7, R2, R7 ;  /* 0x0000000702077221 */ /* 0x004fe20000010000 */
[----:B------:R-:W-:Y:S02]  /*2070*/  IMAD R2, R16, UR12, RZ ;  /* 0x0000000c10027c24 */ /* 0x000fe4000f8e02ff */
[----:B------:R-:W-:Y:S01]  /*2080*/  LEA.HI R20, R14, R21, RZ, 0x4 ;  /* 0x000000150e147211 */ /* 0x000fe200078f20ff */
[----:B------:R-:W0:Y:S01]  /*2090*/  SHFL.BFLY PT, R12, R15, 0x1, 0x1f ;  /* 0x0c201f000f0c7f89 */ /* 0x000e2200000e0000 */
[----:B-1----:R-:W-:Y:S01]  /*20a0*/  FADD.FTZ R6, R6, R9 ;  /* 0x0000000906067221 */ /* 0x002fe20000010000 */
[----:B------:R-:W-:Y:S01]  /*20b0*/  IADD3 R9, R3, 0x3f, RZ ;  /* 0x0000003f03097810 */ /* 0x000fe20007ffe0ff */
[----:B------:R-:W-:Y:S01]  /*20c0*/  IMAD R17, R17, UR6, R2 ;  /* 0x0000000611117c24 */ /* 0x000fe2000f8e0202 */
[----:B------:R-:W-:Y:S01]  /*20d0*/  LOP3.LUT R16, R20, 0xfffffff0, RZ, 0xc0, !PT ;  /* 0xfffffff014107812 */ /* 0x000fe200078ec0ff */
[----:B---3--:R-:W-:Y:S01]  /*20e0*/  FADD.FTZ R10, R10, R11 ;  /* 0x0000000b0a0a7221 */ /* 0x008fe20000010000 */
[----:B------:R-:W1:Y:S01]  /*20f0*/  SHFL.BFLY PT, R2, R7, 0x1, 0x1f ;  /* 0x0c201f0007027f89 */ /* 0x000e6200000e0000 */
[--C-:B------:R-:W-:Y:S01]  /*2100*/  SHF.R.S32.HI R8, RZ, 0x1f, R9.reuse ;  /* 0x0000001fff087819 */ /* 0x100fe20000011409 */
[----:B------:R-:W-:-:S02]  /*2110*/  IMAD R14, R0, -0x40, R9 ;  /* 0xffffffc0000e7824 */ /* 0x000fc400078e0209 */
[----:B------:R-:W2:Y:S01]  /*2120*/  SHFL.BFLY PT, R11, R6, 0x1, 0x1f ;  /* 0x0c201f00060b7f89 */ /* 0x000ea200000e0000 */
[----:B------:R-:W-:Y:S01]  /*2130*/  IMAD.IADD R16, R21, 0x1, -R16 ;  /* 0x0000000115107824 */ /* 0x000fe200078e0a10 */
[----:B------:R-:W-:Y:S01]  /*2140*/  LEA.HI R8, R8, R9, RZ, 0x6 ;  /* 0x0000000908087211 */ /* 0x000fe200078f30ff */
[----:B------:R-:W-:Y:S01]  /*2150*/  IMAD.IADD R5, R5, 0x1, R17 ;  /* 0x0000000105057824 */ /* 0x000fe200078e0211 */
[----:B------:R-:W3:Y:S02]  /*2160*/  SHFL.BFLY PT, R13, R10, 0x1, 0x1f ;  /* 0x0c201f000a0d7f89 */ /* 0x000ee400000e0000 */
[----:B------:R-:W-:Y:S02]  /*2170*/  ISETP.NE.AND P1, PT, R16, RZ, PT ;  /* 0x000000ff1000720c */ /* 0x000fe40003f25270 */
[----:B------:R-:W-:-:S04]  /*2180*/  LOP3.LUT R8, R8, 0xffffffc0, RZ, 0xc0, !PT ;  /* 0xffffffc008087812 */ /* 0x000fc800078ec0ff */
[----:B------:R-:W-:Y:S01]  /*2190*/  IADD3 R8, R14, R8, -R9 ;  /* 0x000000080e087210 */ /* 0x000fe20007ffe809 */
[C---:B----4-:R-:W-:Y:S02]  /*21a0*/  IMAD R14, R18.reuse, UR13, RZ ;  /* 0x0000000d120e7c24 */ /* 0x050fe4000f8e02ff */
[----:B0-----:R-:W-:Y:S01]  /*21b0*/  FADD.FTZ R15, R15, R12 ;  /* 0x0000000c0f0f7221 */ /* 0x001fe20000010000 */
[----:B------:R-:W-:Y:S01]  /*21c0*/  ISETP.GE.AND P0, PT, R21, R8, PT ;  /* 0x000000081500720c */ /* 0x000fe20003f06270 */
[----:B------:R-:W-:Y:S02]  /*21d0*/  IMAD R17, R19, UR7, R14 ;  /* 0x0000000713117c24 */ /* 0x000fe4000f8e020e */
[----:B------:R-:W-:Y:S01]  /*21e0*/  IMAD.WIDE.U32 R8, R18, UR7, R4 ;  /* 0x0000000712087c25 */ /* 0x000fe2000f8e0004 */
[----:B------:R-:W-:-:S03]  /*21f0*/  ISETP.GT.OR P0, PT, R21, 0x3f, P0 ;  /* 0x0000003f1500780c */ /* 0x000fc60000704670 */
[----:B-1----:R-:W-:Y:S01]  /*2200*/  FADD.FTZ R14, R7, R2 ;  /* 0x00000002070e7221 */ /* 0x002fe20000010000 */
[----:B--2---:R-:W-:Y:S01]  /*2210*/  FADD.FTZ R16, R6, R11 ;  /* 0x0000000b06107221 */ /* 0x004fe20000010000 */
[----:B------:R-:W-:Y:S01]  /*2220*/  IADD3 R17, R9, R17, RZ ;  /* 0x0000001109117210 */ /* 0x000fe20007ffe0ff */
[----:B------:R-:W-:Y:S02]  /*2230*/  IMAD.SHL.U32 R6, R0, 0x40, RZ ;  /* 0x0000004000067824 */ /* 0x000fe400078e00ff */
[----:B---3--:R-:W-:Y:S01]  /*2240*/  FADD.FTZ R18, R10, R13 ;  /* 0x0000000d0a127221 */ /* 0x008fe20000010000 */
[----:B------:R-:W-:Y:S06]  /*2250*/  @P1 BRA `(.L_x_1914) ;  /* 0x0000000000841947 */ /* 0x000fec0003800000 */
[----:B------:R-:W0:Y:S01]  /*2260*/  LDC.64 R10, c[0x0][0x278] ;  /* 0x00009e00ff0a7b82 */ /* 0x000e220000000a00 */
[----:B------:R-:W-:Y:S01]  /*2270*/  SHF.R.S32.HI R7, RZ, 0x1f, R6 ;  /* 0x0000001fff077819 */ /* 0x000fe20000011406 */
[----:B------:R-:W-:Y:S01]  /*2280*/  ULDC.64 UR8, c[0x0][0x260] ;  /* 0x0000980000087ab9 */ /* 0x000fe20000000a00 */
[----:B------:R-:W-:-:S05]  /*2290*/  SHF.R.S32.HI R19, RZ, 0x4, R20 ;  /* 0x00000004ff137819 */ /* 0x000fca0000011414 */
[----:B------:R-:W1:Y:S01]  /*22a0*/  LDC.64 R12, c[0x0][0x280] ;  /* 0x0000a000ff0c7b82 */ /* 0x000e620000000a00 */
[C---:B0-----:R-:W-:Y:S02]  /*22b0*/  IMAD R2, R10.reuse, UR12, RZ ;  /* 0x0000000c0a027c24 */ /* 0x041fe4000f8e02ff */
[----:B------:R-:W-:-:S04]  /*22c0*/  IMAD.WIDE.U32 R4, R10, UR6, R6 ;  /* 0x000000060a047c25 */ /* 0x000fc8000f8e0006 */
[----:B------:R-:W-:Y:S02]  /*22d0*/  IMAD R11, R11, UR6, R2 ;  /* 0x000000060b0b7c24 */ /* 0x000fe4000f8e0202 */
[C---:B-1----:R-:W-:Y:S02]  /*22e0*/  IMAD R2, R12.reuse, UR13, RZ ;  /* 0x0000000d0c027c24 */ /* 0x042fe4000f8e02ff */
[----:B------:R-:W-:Y:S02]  /*22f0*/  IMAD.IADD R5, R5, 0x1, R11 ;  /* 0x0000000105057824 */ /* 0x000fe400078e020b */
[----:B------:R-:W-:Y:S01]  /*2300*/  IMAD R11, R13, UR7, R2 ;  /* 0x000000070d0b7c24 */ /* 0x000fe2000f8e0202 */
[----:B------:R-:W-:Y:S01]  /*2310*/  SHF.R.S32.HI R2, RZ, 0x1f, R19 ;  /* 0x0000001fff027819 */ /* 0x000fe20000011413 */
[----:B------:R-:W-:-:S04]  /*2320*/  IMAD.WIDE.U32 R4, R12, UR7, R4 ;  /* 0x000000070c047c25 */ /* 0x000fc8000f8e0004 */
[----:B------:R-:W-:Y:S01]  /*2330*/  IMAD R10, R0, -0x40, R3 ;  /* 0xffffffc0000a7824 */ /* 0x000fe200078e0203 */
[----:B------:R-:W-:-:S04]  /*2340*/  IADD3 R3, P1, R19, R4, RZ ;  /* 0x0000000413037210 */ /* 0x000fc80007f3e0ff */
[----:B------:R-:W-:Y:S01]  /*2350*/  IADD3.X R4, R2, R5, R11, P1, !PT ;  /* 0x0000000502047210 */ /* 0x000fe20000ffe40b */
[C---:B------:R-:W-:Y:S01]  /*2360*/  VIADD R11, R19.reuse, 0x10 ;  /* 0x00000010130b7836 */ /* 0x040fe20000000000 */
[CC--:B------:R-:W-:Y:S02]  /*2370*/  ISETP.GE.AND P4, PT, R19.reuse, R10.reuse, PT ;  /* 0x0000000a1300720c */ /* 0x0c0fe40003f86270 */
[C---:B------:R-:W-:Y:S01]  /*2380*/  IADD3 R5, R19.reuse, 0x30, RZ ;  /* 0x0000003013057810 */ /* 0x040fe20007ffe0ff */
[----:B------:R-:W-:Y:S01]  /*2390*/  VIADD R19, R19, 0x20 ;  /* 0x0000002013137836 */ /* 0x000fe20000000000 */
[----:B------:R-:W-:Y:S02]  /*23a0*/  LEA R2, P5, R3, UR8, 0x2 ;  /* 0x0000000803027c11 */ /* 0x000fe4000f8a10ff */
[-C--:B------:R-:W-:Y:S02]  /*23b0*/  ISETP.GE.AND P1, PT, R5, R10.reuse, PT ;  /* 0x0000000a0500720c */ /* 0x080fe40003f26270 */
[----:B------:R-:W-:-:S02]  /*23c0*/  ISETP.GE.AND P3, PT, R11, R10, PT ;  /* 0x0000000a0b00720c */ /* 0x000fc40003f66270 */
[----:B------:R-:W-:Y:S02]  /*23d0*/  ISETP.GE.AND P2, PT, R19, R10, PT ;  /* 0x0000000a1300720c */ /* 0x000fe40003f46270 */
[----:B------:R-:W-:Y:S02]  /*23e0*/  LEA.HI.X R3, R3, UR9, R4, 0x2, P5 ;  /* 0x0000000903037c11 */ /* 0x000fe4000a8f1404 */
[----:B------:R-:W-:Y:S02]  /*23f0*/  FSEL R5, R14, RZ, !P4 ;  /* 0x000000ff0e057208 */ /* 0x000fe40006000000 */
[----:B------:R-:W-:Y:S02]  /*2400*/  FSEL R11, R16, RZ, !P3 ;  /* 0x000000ff100b7208 */ /* 0x000fe40005800000 */
[----:B------:R-:W-:Y:S01]  /*2410*/  FSEL R13, R18, RZ, !P2 ;  /* 0x000000ff120d7208 */ /* 0x000fe20005000000 */
[----:B------:R0:W-:Y:S01]  /*2420*/  STG.E desc[UR4][R2.64], R5 ;  /* 0x0000000502007986 */ /* 0x0001e2000c101904 */
[----:B------:R-:W-:-:S03]  /*2430*/  FSEL R15, R15, RZ, !P1 ;  /* 0x000000ff0f0f7208 */ /* 0x000fc60004800000 */
[----:B------:R0:W-:Y:S04]  /*2440*/  STG.E desc[UR4][R2.64+0x40], R11 ;  /* 0x0000400b02007986 */ /* 0x0001e8000c101904 */
[----:B------:R0:W-:Y:S04]  /*2450*/  STG.E desc[UR4][R2.64+0x80], R13 ;  /* 0x0000800d02007986 */ /* 0x0001e8000c101904 */
[----:B------:R0:W-:Y:S02]  /*2460*/  STG.E desc[UR4][R2.64+0xc0], R15 ;  /* 0x0000c00f02007986 */ /* 0x0001e4000c101904 */
.L_x_1914:
[----:B------:R-:W-:Y:S05]  /*2470*/  BSYNC B0 ;  /* 0x0000000000007941 */ /* 0x000fea0003800000 */
.L_x_1913:
[----:B------:R-:W-:Y:S04]  /*2480*/  BSSY B0, `(.L_x_1915) ;  /* 0x0000016000007945 */ /* 0x000fe80003800000 */
[----:B------:R-:W-:Y:S05]  /*2490*/  @P0 BRA `(.L_x_1916) ;  /* 0x0000000000500947 */ /* 0x000fea0003800000 */
[----:B0-----:R-:W0:Y:S01]  /*24a0*/  LDC.64 R10, c[0x0][0x2a8] ;  /* 0x0000aa00ff0a7b82 */ /* 0x001e220000000a00 */
[----:B------:R-:W-:Y:S01]  /*24b0*/  SHF.R.S32.HI R3, RZ, 0x1f, R21 ;  /* 0x0000001fff037819 */ /* 0x000fe20000011415 */
[----:B------:R-:W-:Y:S01]  /*24c0*/  ULDC.64 UR8, c[0x0][0x2a0] ;  /* 0x0000a80000087ab9 */ /* 0x000fe20000000a00 */
[----:B------:R-:W-:-:S04]  /*24d0*/  IADD3 R2, P0, R6, R21, RZ ;  /* 0x0000001506027210 */ /* 0x000fc80007f1e0ff */
[----:B------:R-:W-:Y:S01]  /*24e0*/  LEA.HI.X.SX32 R3, R6, R3, 0x1, P0 ;  /* 0x0000000306037211 */ /* 0x000fe200000f0eff */
[----:B------:R-:W1:Y:S01]  /*24f0*/  LDC.64 R12, c[0x0][0x2b0] ;  /* 0x0000ac00ff0c7b82 */ /* 0x000e620000000a00 */
[C---:B------:R-:W-:Y:S01]  /*2500*/  FMUL.FTZ R6, R96.reuse, 1.4426950216293334961 ;  /* 0x3fb8aa3b60067820 */ /* 0x040fe20000410000 */
[----:B------:R-:W-:Y:S01]  /*2510*/  FSETP.NEU.FTZ.AND P0, PT, R96, -INF , PT ;  /* 0xff8000006000780b */ /* 0x000fe20003f1d000 */
[C---:B0-----:R-:W-:Y:S02]  /*2520*/  IMAD R4, R10.reuse, UR12, RZ ;  /* 0x0000000c0a047c24 */ /* 0x041fe4000f8e02ff */
[----:B------:R-:W-:-:S04]  /*2530*/  IMAD.WIDE.U32 R2, R10, UR6, R2 ;  /* 0x000000060a027c25 */ /* 0x000fc8000f8e0002 */
[----:B------:R-:W-:Y:S02]  /*2540*/  IMAD R5, R11, UR6, R4 ;  /* 0x000000060b057c24 */ /* 0x000fe4000f8e0204 */
[----:B-1----:R-:W-:-:S03]  /*2550*/  IMAD R4, R12, UR13, RZ ;  /* 0x0000000d0c047c24 */ /* 0x002fc6000f8e02ff */
[----:B------:R-:W-:Y:S01]  /*2560*/  IADD3 R3, R3, R5, RZ ;  /* 0x0000000503037210 */ /* 0x000fe20007ffe0ff */
[----:B------:R-:W-:Y:S02]  /*2570*/  IMAD R5, R13, UR7, R4 ;  /* 0x000000070d057c24 */ /* 0x000fe4000f8e0204 */
[----:B------:R-:W-:-:S04]  /*2580*/  IMAD.WIDE.U32 R2, R12, UR7, R2 ;  /* 0x000000070c027c25 */ /* 0x000fc8000f8e0002 */
[----:B------:R-:W-:Y:S01]  /*2590*/  IMAD.IADD R3, R3, 0x1, R5 ;  /* 0x0000000103037824 */ /* 0x000fe200078e0205 */
[----:B------:R-:W-:-:S04]  /*25a0*/  LEA R4, P1, R2, UR8, 0x2 ;  /* 0x0000000802047c11 */ /* 0x000fc8000f8210ff */
[----:B------:R-:W-:Y:S02]  /*25b0*/  LEA.HI.X R5, R2, UR9, R3, 0x2, P1 ;  /* 0x0000000902057c11 */ /* 0x000fe400088f1403 */
[----:B------:R-:W-:-:S05]  /*25c0*/  FSEL R3, R6, RZ, P0 ;  /* 0x000000ff06037208 */ /* 0x000fca0000000000 */
[----:B------:R1:W-:Y:S02]  /*25d0*/  STG.E desc[UR4][R4.64], R3 ;  /* 0x0000000304007986 */ /* 0x0003e4000c101904 */
.L_x_1916:
[----:B------:R-:W-:Y:S05]  /*25e0*/  BSYNC B0 ;  /* 0x0000000000007941 */ /* 0x000fea0003800000 */
.L_x_1915:
[----:B------:R-:W-:Y:S01]  /*25f0*/  ULDC.64 UR10, c[0x0][0x2e8] ;  /* 0x0000ba00000a7ab9 */ /* 0x000fe20000000a00 */
[----:B------:R-:W-:Y:S01]  /*2600*/  ULDC.64 UR8, c[0x0][0x2b8] ;  /* 0x0000ae0000087ab9 */ /* 0x000fe20000000a00 */
[----:B------:R-:W-:Y:S02]  /*2610*/  ISETP.NE.U32.AND P0, PT, RZ, UR10, PT ;  /* 0x0000000aff007c0c */ /* 0x000fe4000bf05070 */
[C---:B0-----:R-:W-:Y:S02]  /*2620*/  LEA R2, P1, R8.reuse, UR8, 0x2 ;  /* 0x0000000808027c11 */ /* 0x041fe4000f8210ff */
[----:B------:R-:W-:Y:S02]  /*2630*/  ISETP.NE.AND.EX P0, PT, RZ, UR11, PT, P0 ;  /* 0x0000000bff007c0c */ /* 0x000fe4000bf05300 */
[----:B-1----:R-:W-:Y:S02]  /*2640*/  LEA.HI.X R3, R8, UR9, R17, 0x2, P1 ;  /* 0x0000000908037c11 */ /* 0x002fe400088f1411 */
[----:B------:R-:W-:-:S03]  /*2650*/  ISETP.NE.OR P0, PT, R21, RZ, !P0 ;  /* 0x000000ff1500720c */ /* 0x000fc60004705670 */
[----:B------:R0:W-:Y:S04]  /*2660*/  STG.E.128 desc[UR4][R2.64], RZ ;  /* 0x000000ff02007986 */ /* 0x0001e8000c101d04 */
        /* <DEDUP_REMOVED lines=14> */
[----:B------:R0:W-:Y:S01]  /*2750*/  STG.E.128 desc[UR4][R2.64+0xf000], RZ ;  /* 0x00f000ff02007986 */ /* 0x0001e2000c101d04 */
[----:B------:R-:W-:Y:S05]  /*2760*/  @P0 EXIT ;  /* 0x000000000000094d */ /* 0x000fea0003800000 */
[----:B------:R-:W1:Y:S08]  /*2770*/  LDC R5, c[0x0][0x2e0] ;  /* 0x0000b800ff057b82 */ /* 0x000e700000000800 */
[----:B------:R-:W2:Y:S08]  /*2780*/  LDC R7, c[0x0][0x220] ;  /* 0x00008800ff077b82 */ /* 0x000eb00000000800 */
[----:B0-----:R-:W0:Y:S01]  /*2790*/  LDC.64 R2, c[0x0][0x2e8] ;  /* 0x0000ba00ff027b82 */ /* 0x001e220000000a00 */
[----:B-1----:R-:W-:-:S04]  /*27a0*/  IMAD R0, R0, R5, UR7 ;  /* 0x0000000700007e24 */ /* 0x002fc8000f8e0205 */
[----:B--2---:R-:W-:-:S04]  /*27b0*/  IMAD R5, R0, R7, UR6 ;  /* 0x0000000600057e24 */ /* 0x004fc8000f8e0207 */
[----:B0-----:R-:W-:-:S05]  /*27c0*/  IMAD.WIDE R2, R5, 0x4, R2 ;  /* 0x0000000405027825 */ /* 0x001fca00078e0202 */
[----:B------:R-:W-:Y:S01]  /*27d0*/  STG.E desc[UR4][R2.64], RZ ;  /* 0x000000ff02007986 */ /* 0x000fe2000c101904 */
[----:B------:R-:W-:Y:S05]  /*27e0*/  EXIT ;  /* 0x000000000000794d */ /* 0x000fea0003800000 */
.L_x_1917:
        /* <DEDUP_REMOVED lines=9> */
.L_x_2219:


//--------------------- .text._ZN7cutlass13device_kernelIN5flash11enable_sm90INS1_16FlashAttnBwdSm90INS1_25CollectiveMainloopBwdSm90ILi2ELi1ELi1EN4cute5tupleIJNS5_1CILi1EEES8_S8_EEENS6_IJNS7_ILi64EEENS7_ILi80EEENS7_ILi256EEEEEENS_10bfloat16_tEfNS_4arch4Sm90ELb1ELb0ELb0ELb1ELb0ELb0ELb1ELb1ELi2ELi1ELi1ELi1ELb0EEENS1_21CollectiveEpilogueBwdISD_SE_SG_Li256ELb1ELb1ELi2EEENS1_25SingleTileBwdLPTSchedulerILb1ELi80ELb0EEEEEEEEEvNT_6ParamsE --------------------------
	.section	.text._ZN7cutlass13device_kernelIN5flash11enable_sm90INS1_16FlashAttnBwdSm90INS1_25CollectiveMainloopBwdSm90ILi2ELi1ELi1EN4cute5tupleIJNS5_1CILi1EEES8_S8_EEENS6_IJNS7_ILi64EEENS7_ILi80EEENS7_ILi256EEEEEENS_10bfloat16_tEfNS_4arch4Sm90ELb1ELb0ELb0ELb1ELb0ELb0ELb1ELb1ELi2ELi1ELi1ELi1ELb0EEENS1_21CollectiveEpilogueBwdISD_SE_SG_Li256ELb1ELb1ELi2EEENS1_25SingleTileBwdLPTSchedulerILb1ELi80ELb0EEEEEEEEEvNT_6ParamsE,"ax",@progbits
	.align	128
.text._ZN7cutlass13device_kernelIN5flash11enable_sm90INS1_16FlashAttnBwdSm90INS1_25CollectiveMainloopBwdSm90ILi2ELi1ELi1EN4cute5tupleIJNS5_1CILi1EEES8_S8_EEENS6_IJNS7_ILi64EEENS7_ILi80EEENS7_ILi256EEEEEENS_10bfloat16_tEfNS_4arch4Sm90ELb1ELb0ELb0ELb1ELb0ELb0ELb1ELb1ELi2ELi1ELi1ELi1ELb0EEENS1_21CollectiveEpilogueBwdISD_SE_SG_Li256ELb1ELb1ELi2EEENS1_25SingleTileBwdLPTSchedulerILb1ELi80ELb0EEEEEEEEEvNT_6ParamsE:
        .type           _ZN7cutlass13device_kernelIN5flash11enable_sm90INS1_16FlashAttnBwdSm90INS1_25CollectiveMainloopBwdSm90ILi2ELi1ELi1EN4cute5tupleIJNS5_1CILi1EEES8_S8_EEENS6_IJNS7_ILi64EEENS7_ILi80EEENS7_ILi256EEEEEENS_10bfloat16_tEfNS_4arch4Sm90ELb1ELb0ELb0ELb1ELb0ELb0ELb1ELb1ELi2ELi1ELi1ELi1ELb0EEENS1_21CollectiveEpilogueBwdISD_SE_SG_Li256ELb1ELb1ELi2EEENS1_25SingleTileBwdLPTSchedulerILb1ELi80ELb0EEEEEEEEEvNT_6ParamsE,@function
        .size           _ZN7cutlass13device_kernelIN5flash11enable_sm90INS1_16FlashAttnBwdSm90INS1_25CollectiveMainloopBwdSm90ILi2ELi1ELi1EN4cute5tupleIJNS5_1CILi1EEES8_S8_EEENS6_IJNS7_ILi64EEENS7_ILi80EEENS7_ILi256EEEEEENS_10bfloat16_tEfNS_4arch4Sm90ELb1ELb0ELb0ELb1ELb0ELb0ELb1ELb1ELi2ELi1ELi1ELi1ELb0EEENS1_21CollectiveEpilogueBwdISD_SE_SG_Li256ELb1ELb1ELi2EEENS1_25SingleTileBwdLPTSchedulerILb1ELi80ELb0EEEEEEEEEvNT_6ParamsE,(.L_x_2220 - _ZN7cutlass13device_kernelIN5flash11enable_sm90INS1_16FlashAttnBwdSm90INS1_25CollectiveMainloopBwdSm90ILi2ELi1ELi1EN4cute5tupleIJNS5_1CILi1EEES8_S8_EEENS6_IJNS7_ILi64EEENS7_ILi80EEENS7_ILi256EEEEEENS_10bfloat16_tEfNS_4arch4Sm90ELb1ELb0ELb0ELb1ELb0ELb0ELb1ELb1ELi2ELi1ELi1ELi1ELb0EEENS1_21CollectiveEpilogueBwdISD_SE_SG_Li256ELb1ELb1ELi2EEENS1_25SingleTileBwdLPTSchedulerILb1ELi80ELb0EEEEEEEEEvNT_6ParamsE)
        .other          _ZN7cutlass13device_kernelIN5flash11enable_sm90INS1_16FlashAttnBwdSm90INS1_25CollectiveMainloopBwdSm90ILi2ELi1ELi1EN4cute5tupleIJNS5_1CILi1EEES8_S8_EEENS6_IJNS7_ILi64EEENS7_ILi80EEENS7_ILi256EEEEEENS_10bfloat16_tEfNS_4arch4Sm90ELb1ELb0ELb0ELb1ELb0ELb0ELb1ELb1ELi2ELi1ELi1ELi1ELb0EEENS1_21CollectiveEpilogueBwdISD_SE_SG_Li256ELb1ELb1ELi2EEENS1_25SingleTileBwdLPTSchedulerILb1ELi80ELb0EEEEEEEEEvNT_6ParamsE,@"STO_CUDA_ENTRY STV_DEFAULT"
_ZN7cutlass13device_kernelIN5flash11enable_sm90INS1_16FlashAttnBwdSm90INS1_25CollectiveMainloopBwdSm90ILi2ELi1ELi1EN4cute5tupleIJNS5_1CILi1EEES8_S8_EEENS6_IJNS7_ILi64EEENS7_ILi80EEENS7_ILi256EEEEEENS_10bfloat16_tEfNS_4arch4Sm90ELb1ELb0ELb0ELb1ELb0ELb0ELb1ELb1ELi2ELi1ELi1ELi1ELb0EEENS1_21CollectiveEpilogueBwdISD_SE_SG_Li256ELb1ELb1ELi2EEENS1_25SingleTileBwdLPTSchedulerILb1ELi80ELb0EEEEEEEEEvNT_6ParamsE:
        /* <DEDUP_REMOVED lines=24> */
.L_x_1919:
[----:B------:R-:W-:Y:S05]  /*0180*/  BSYNC B0 ;  /* 0x0000000000007941 */ /* 0x000fea0003800000 */
.L_x_1918:
        /* <DEDUP_REMOVED lines=39> */
.L_x_1920:
        /* <DEDUP_REMOVED lines=20> */
.L_x_1921:
[----:B------:R-:W-:Y:S01]  /*0540*/  PLOP3.LUT P0, PT, PT, PT, UP0, 0x80, 0x0 ;  /* 0x000000000000781c */ /* 0x000fe20003f0f008 */
[----:B------:R-:W-:Y:S01]  /*0550*/  NOP ;  /* 0x0000000000007918 */ /* 0x000fe20000000000 */
[----:B------:R-:W-:Y:S01]  /*0560*/  BSSY B0, `(.L_x_1922) ;  /* 0x0000efd000007945 */ /* 0x000fe20003800000 */
[----:B------:R-:W-:Y:S01]  /*0570*/  LOP3.LUT R11, R21, 0x7f, RZ, 0xc0, !PT ;  /* 0x0000007f150b7812 */ /* 0x000fe200078ec0ff */
[----:B01234-:R-:W-:Y:S09]  /*0580*/  BAR.SYNC.DEFER_BLOCKING 0x0 ;  /* 0x0000000000007b1d */ /* 0x01fff20000010000 */
[----:B------:R-:W-:Y:S05]  /*0590*/  @!P0 BRA `(.L_x_1923) ;  /* 0x000000c8009c8947 */ /* 0x000fea0003800000 */
.L_x_1924:
        /* <DEDUP_REMOVED lines=26> */
[----:B------:R0:W-:Y:S01]  /*0740*/  STL [R1], R2 ;  /* 0x0000000201007387 */ /* 0x0001e20000100800 */
[----:B------:R-:W-:Y:S05]  /*0750*/  BRA `(.L_x_1926) ;  /* 0x0000000000287947 */ /* 0x000fea0003800000 */
.L_x_1925:
        /* <DEDUP_REMOVED lines=9> */
[----:B------:R1:W-:Y:S06]  /*07f0*/  STL [R1], R2 ;  /* 0x0000000201007387 */ /* 0x0003ec0000100800 */
.L_x_1926:
[----:B------:R-:W2:Y:S01]  /*0800*/  LDC R237, c[0x0][0x8b8] ;  /* 0x00022e00ffed7b82 */ /* 0x000ea20000000800 */
[----:B------:R-:W-:Y:S01]  /*0810*/  IADD3 R0, -R0, UR10, RZ ;  /* 0x0000000a00007c10 */ /* 0x000fe2000fffe1ff */
[----:B------:R-:W-:Y:S02]  /*0820*/  ULDC.64 UR4, c[0x0][0x8f8] ;  /* 0x00023e0000047ab9 */ /* 0x000fe40000000a00 */
[----:B------:R-:W-:-:S04]  /*0830*/  ISETP.NE.U32.AND P0, PT, RZ, UR4, PT ;  /* 0x00000004ff007c0c */ /* 0x000fc8000bf05070 */
[----:B------:R-:W3:Y:S01]  /*0840*/  LDC R5, c[0x0][0x8c4] ;  /* 0x00023100ff057b82 */ /* 0x000ee20000000800 */
[----:B------:R-:W-:Y:S02]  /*0850*/  ISETP.NE.AND.EX P0, PT, RZ, UR5, PT, P0 ;  /* 0x00000005ff007c0c */ /* 0x000fe4000bf05300 */
[----:B--2---:R-:W-:Y:S01]  /*0860*/  ISETP.NE.AND P1, PT, R237, 0x1, PT ;  /* 0x00000001ed00780c */ /* 0x004fe20003f25270 */
[----:B---3--:R-:W-:-:S04]  /*0870*/  IMAD R5, R5, UR6, R0 ;  /* 0x0000000605057c24 */ /* 0x008fc8000f8e0200 */
[----:B------:R-:W-:-:S08]  /*0880*/  IMAD.MOV.U32 R231, RZ, RZ, R5 ;  /* 0x000000ffffe77224 */ /* 0x000fd000078e0005 */
[----:B01----:R-:W0:Y:S08]  /*0890*/  @P1 LDC R2, c[0x0][0x8bc] ;  /* 0x00022f00ff021b82 */ /* 0x003e300000000800 */
[----:B------:R-:W1:Y:S01]  /*08a0*/  @P1 LDC R3, c[0x0][0x8c0] ;  /* 0x00023000ff031b82 */ /* 0x000e620000000800 */
[----:B0-----:R-:W-:-:S05]  /*08b0*/  @P1 IMAD.HI.U32 R0, R5, R2, RZ ;  /* 0x0000000205001227 */ /* 0x001fca00078e00ff */
[----:B-1----:R-:W-:-:S05]  /*08c0*/  @P1 SHF.R.U32.HI R231, RZ, R3, R0 ;  /* 0x00000003ffe71219 */ /* 0x002fca0000011600 */
[----:B------:R-:W-:-:S04]  /*08d0*/  IMAD.MOV R0, RZ, RZ, -R231 ;  /* 0x000000ffff007224 */ /* 0x000fc800078e0ae7 */
[----:B------:R-:W-:Y:S01]  /*08e0*/  IMAD R237, R237, R0, R5 ;  /* 0x00000000eded7224 */ /* 0x000fe200078e0205 */
[----:B------:R-:W-:Y:S06]  /*08f0*/  @!P0 BRA `(.L_x_1927) ;  /* 0x0000000000148947 */ /* 0x000fec0003800000 */
[----:B------:R-:W0:Y:S01]  /*0900*/  LDC.64 R2, c[0x0][0x8f8] ;  /* 0x00023e00ff027b82 */ /* 0x000e220000000a00 */
[----:B------:R-:W-:Y:S01]  /*0910*/  ULDC.64 UR4, c[0x0][0x208] ;  /* 0x0000820000047ab9 */ /* 0x000fe20000000a00 */
[----:B0-----:R-:W-:-:S05]  /*0920*/  IMAD.WIDE R2, R231, 0x4, R2 ;  /* 0x00000004e7027825 */ /* 0x001fca00078e0202 */
[----:B------:R1:W5:Y:S01]  /*0930*/  LDG.E R0, desc[UR4][R2.64] ;  /* 0x0000000402007981 */ /* 0x000362000c1e1900 */
[----:B------:R-:W-:Y:S05]  /*0940*/  BRA `(.L_x_1928) ;  /* 0x0000000000307947 */ /* 0x000fea0003800000 */
.L_x_1927:
        /* <DEDUP_REMOVED lines=11> */
.L_x_1929:
[----:B------:R-:W0:Y:S02]  /*0a00*/  LDC R0, c[0x0][0x8ec] ;  /* 0x00023b00ff007b82 */ /* 0x000e240000000800 */
.L_x_1928:
[----:B------:R-:W2:Y:S01]  /*0a10*/  LDL R8, [R1] ;  /* 0x0000000001087983 */ /* 0x000ea20000100800 */
[----:B0----5:R-:W-:-:S04]  /*0a20*/  VIADD R0, R0, 0x4f ;  /* 0x0000004f00007836 */ /* 0x021fc80000000000 */
[----:B------:R-:W-:-:S05]  /*0a30*/  IMAD.HI R0, R0, 0x66666667, RZ ;  /* 0x6666666700007827 */ /* 0x000fca00078e02ff */
[----:B-1----:R-:W-:-:S04]  /*0a40*/  SHF.R.U32.HI R3, RZ, 0x1f, R0 ;  /* 0x0000001fff037819 */ /* 0x002fc80000011600 */
[----:B------:R-:W-:Y:S02]  /*0a50*/  LEA.HI.SX32 R3, R0, R3, 0x1b ;  /* 0x0000000300037211 */ /* 0x000fe400078fdaff */
[----:B--2---:R-:W-:-:S13]  /*0a60*/  R2UR UR4, R8 ;  /* 0x00000000080472ca */ /* 0x004fda00000e0000 */
[----:B------:R-:W-:-:S04]  /*0a70*/  ISETP.LE.AND P0, PT, R3, UR4, PT ;  /* 0x0000000403007c0c */ /* 0x000fc8000bf03270 */
        /* <DEDUP_REMOVED lines=12> */
[----:B------:R-:W0:Y:S06]  /*0b40*/  @P0 LDC.64 R4, c[0x0][0x780] ;  /* 0x0001e000ff040b82 */ /* 0x000e2c0000000a00 */
[----:B------:R-:W2:Y:S01]  /*0b50*/  @P1 LDG.E R0, desc[UR4][R6.64] ;  /* 0x0000000406001981 */ /* 0x000ea2000c1e1900 */
[----:B0-----:R-:W-:-:S06]  /*0b60*/  @P0 IMAD.WIDE R2, R231, 0x4, R4 ;  /* 0x00000004e7020825 */ /* 0x001fcc00078e0204 */
        /* <DEDUP_REMOVED lines=19> */
.L_x_1931:
[----:B------:R-:W-:Y:S01]  /*0ca0*/  SHF.R.S32.HI R2, RZ, 0x1f, R237 ;  /* 0x0000001fff027819 */ /* 0x000fe200000114ed */
[----:B------:R-:W-:Y:S01]  /*0cb0*/  ULDC UR5, c[0x0][0x290] ;  /* 0x0000a40000057ab9 */ /* 0x000fe20000000800 */
[----:B------:R-:W-:-:S03]  /*0cc0*/  @P1 LOP3.LUT R0, R5, 0xffffc000, RZ, 0xc0, !PT ;  /* 0xffffc00005001812 */ /* 0x000fc600078ec0ff */
[----:B------:R0:W-:Y:S01]  /*0cd0*/  STL [R1+0x4], R2 ;  /* 0x0000040201007387 */ /* 0x0001e20000100800 */
[----:B------:R-:W-:Y:S05]  /*0ce0*/  @!P2 BRA `(.L_x_1932) ;  /* 0x000000000018a947 */ /* 0x000fea0003800000 */
[----:B0-----:R-:W0:Y:S01]  /*0cf0*/  LDC.64 R2, c[0x0][0x788] ;  /* 0x0001e200ff027b82 */ /* 0x001e220000000a00 */
[----:B------:R-:W-:Y:S01]  /*0d00*/  ULDC.64 UR6, c[0x0][0x208] ;  /* 0x0000820000067ab9 */ /* 0x000fe20000000a00 */
[----:B0-----:R-:W-:-:S06]  /*0d10*/  IMAD.WIDE R2, R231, 0x4, R2 ;  /* 0x00000004e7027825 */ /* 0x001fcc00078e0202 */
[----:B------:R-:W2:Y:S02]  /*0d20*/  LDG.E R2, desc[UR6][R2.64] ;  /* 0x0000000602027981 */ /* 0x000ea4000c1e1900 */
[----:B--2---:R-:W-:Y:S01]  /*0d30*/  R2UR UR5, R2 ;  /* 0x00000000020572ca */ /* 0x004fe200000e0000 */
[----:B------:R-:W-:-:S14]  /*0d40*/  BRA `(.L_x_1933) ;  /* 0x0000000000307947 */ /* 0x000fdc0003800000 */
.L_x_1932:
[----:B------:R-:W-:Y:S02]  /*0d50*/  ULDC.64 UR6, c[0x0][0x778] ;  /* 0x0001de0000067ab9 */ /* 0x000fe40000000a00 */
[----:B------:R-:W-:-:S04]  /*0d60*/  ISETP.NE.U32.AND P0, PT, RZ, UR6, PT ;  /* 0x00000006ff007c0c */ /* 0x000fc8000bf05070 */
[----:B------:R-:W-:-:S13]  /*0d70*/  ISETP.NE.AND.EX P0, PT, RZ, UR7, PT, P0 ;  /* 0x00000007ff007c0c */ /* 0x000fda000bf05300 */
[----:B------:R-:W-:Y:S05]  /*0d80*/  @!P0 BRA `(.L_x_1933) ;  /* 0x0000000000208947 */ /* 0x000fea0003800000 */
[----:B0-----:R-:W0:Y:S01]  /*0d90*/  LDC.64 R2, c[0x0][0x778] ;  /* 0x0001de00ff027b82 */ /* 0x001e220000000a00 */
[----:B------:R-:W-:Y:S01]  /*0da0*/  ULDC.64 UR6, c[0x0][0x208] ;  /* 0x0000820000067ab9 */ /* 0x000fe20000000a00 */
[----:B0-----:R-:W-:-:S05]  /*0db0*/  IMAD.WIDE R2, R231, 0x4, R2 ;  /* 0x00000004e7027825 */ /* 0x001fca00078e0202 */
[----:B------:R-:W2:Y:S04]  /*0dc0*/  LDG.E R5, desc[UR6][R2.64] ;  /* 0x0000000602057981 */ /* 0x000ea8000c1e1900 */
[----:B------:R-:W3:Y:S01]  /*0dd0*/  LDG.E R4, desc[UR6][R2.64+0x4] ;  /* 0x0000040602047981 */ /* 0x000ee2000c1e1900 */
[----:B--2---:R-:W-:Y:S02]  /*0de0*/  R2UR UR5, R5 ;  /* 0x00000000050572ca */ /* 0x004fe400000e0000 */
[----:B---3--:R-:W-:-:S13]  /*0df0*/  R2UR UR6, R4 ;  /* 0x00000000040672ca */ /* 0x008fda00000e0000 */
[----:B------:R-:W-:-:S12]  /*0e00*/  UIADD3 UR5, -UR5, UR6, URZ ;  /* 0x0000000605057290 */ /* 0x000fd8000fffe13f */
.L_x_1933:
        /* <DEDUP_REMOVED lines=102> */
[----:B0-----:R-:W-:-:S04]  /*1470*/  SHF.R.S32.HI R2, RZ, 0x1f, R21 ;  /* 0x0000001fff027819 */ /* 0x001fc80000011415 */
[CC--:B------:R-:W-:Y:S02]  /*1480*/  LEA.HI R3, R2.reuse, R21.reuse, RZ, 0x7 ;  /* 0x0000001502037211 */ /* 0x0c0fe400078f38ff */
[CC--:B------:R-:W-:Y:S02]  /*1490*/  LEA.HI R6, R2.reuse, R21.reuse, RZ, 0x5 ;  /* 0x0000001502067211 */ /* 0x0c0fe400078f28ff */
[----:B------:R-:W-:Y:S02]  /*14a0*/  LEA.HI R7, R2, R21, RZ, 0x4 ;  /* 0x0000001502077211 */ /* 0x000fe400078f20ff */
[----:B------:R-:W-:Y:S02]  /*14b0*/  LOP3.LUT R2, R3, 0xffffff80, RZ, 0xc0, !PT ;  /* 0xffffff8003027812 */ /* 0x000fe400078ec0ff */
[----:B------:R-:W-:-:S03]  /*14c0*/  LOP3.LUT R8, R7, 0xffffff0, RZ, 0xc0, !PT ;  /* 0x0ffffff007087812 */ /* 0x000fc600078ec0ff */
[C---:B------:R-:W-:Y:S02]  /*14d0*/  IMAD.IADD R7, R21.reuse, 0x1, -R2 ;  /* 0x0000000115077824 */ /* 0x040fe400078e0a02 */
[----:B------:R-:W-:Y:S01]  /*14e0*/  IMAD.IADD R21, R21, 0x1, -R8 ;  /* 0x0000000115157824 */ /* 0x000fe200078e0a08 */
[----:B-1----:R-:W-:Y:S02]  /*14f0*/  LEA R225, R4, R225, 0x18 ;  /* 0x000000e104e17211 */ /* 0x002fe400078ec0ff */
        /* <DEDUP_REMOVED lines=21> */
.L_x_1935:
[----:B------:R-:W2:Y:S04]  /*1650*/  LDL R4, [R1+0x8] ;  /* 0x0000080001047983 */ /* 0x000ea80000100800 */
[----:B------:R-:W0:Y:S04]  /*1660*/  LDL R14, [R1+0x4] ;  /* 0x00000400010e7983 */ /* 0x000e280000100800 */
[----:B------:R-:W3:Y:S01]  /*1670*/  LDL R12, [R1] ;  /* 0x00000000010c7983 */ /* 0x000ee20000100800 */
        /* <DEDUP_REMOVED lines=99> */
[----:B0-----:R-:W-:-:S03]  /*1cb0*/  IMAD R10, R14, UR6, RZ ;  /* 0x000000060e0a7c24 */ /* 0x001fc6000f8e02ff */
[----:B------:R-:W-:Y:S01]  /*1cc0*/  SEL R0, R0, RZ, !P1 ;  /* 0x000000ff00007207 */ /* 0x000fe20004800000 */
[----:B------:R-:W-:-:S04]  /*1cd0*/  IMAD.WIDE.U32 R4, R237, UR6, R4 ;  /* 0x00000006ed047c25 */ /* 0x000fc8000f8e0004 */
[----:B------:R-:W-:Y:S01]  /*1ce0*/  IMAD R7, R237, UR7, R10 ;  /* 0x00000007ed077c24 */ /* 0x000fe2000f8e020a */
[----:B------:R-:W-:Y:S02]  /*1cf0*/  ULDC.64 UR6, c[0x0][0x2e0] ;  /* 0x0000b80000067ab9 */ /* 0x000fe40000000a00 */
[----:B------:R-:W-:Y:S02]  /*1d00*/  IMAD R0, R0, UR6, RZ ;  /* 0x0000000600007c24 */ /* 0x000fe4000f8e02ff */
[----:B------:R-:W-:Y:S02]  /*1d10*/  IMAD.IADD R5, R5, 0x1, R7 ;  /* 0x0000000105057824 */ /* 0x000fe400078e0207 */
[C---:B------:R-:W-:Y:S02]  /*1d20*/  IMAD R7, R233.reuse, UR7, R0 ;  /* 0x00000007e9077c24 */ /* 0x040fe4000f8e0200 */
[----:B------:R-:W-:Y:S01]  /*1d30*/  IMAD.WIDE.U32 R232, R233, UR6, R4 ;  /* 0x00000006e9e87c25 */ /* 0x000fe2000f8e0004 */
[----:B---3--:R-:W-:-:S02]  /*1d40*/  R2UR UR6, R12 ;  /* 0x000000000c0672ca */ /* 0x008fc400000e0000 */
[----:B------:R-:W-:-:S04]  /*1d50*/  LEA.HI R9, R9, R6, RZ, 0x3 ;  /* 0x0000000609097211 */ /* 0x000fc800078f18ff */
[----:B------:R-:W-:Y:S01]  /*1d60*/  LOP3.LUT R9, R9, 0xfffffff8, RZ, 0xc0, !PT ;  /* 0xfffffff809097812 */ /* 0x000fe200078ec0ff */
[----:B------:R-:W-:-:S06]  /*1d70*/  ULOP3.LUT UR7, UR8, 0x1, URZ, 0xfc, !UPT ;  /* 0x0000000108077892 */ /* 0x000fcc000f8efc3f */
[----:B------:R-:W-:Y:S01]  /*1d80*/  UIMAD UR5, UR6, -0x50, UR5 ;  /* 0xffffffb0060578a4 */ /* 0x000fe2000f8e0205 */
[----:B------:R-:W-:-:S03]  /*1d90*/  IMAD.IADD R9, R6, 0x1, -R9 ;  /* 0x0000000106097824 */ /* 0x000fc600078e0a09 */
[----:B------:R-:W-:Y:S01]  /*1da0*/  UIADD3 UR4, -UR4, 0x1, UR5 ;  /* 0x0000000104047890 */ /* 0x000fe2000fffe105 */
[----:B------:R-:W-:Y:S01]  /*1db0*/  IMAD.SHL.U32 R0, R21, 0x8, RZ ;  /* 0x0000000815007824 */ /* 0x000fe200078e00ff */
[C---:B------:R-:W-:Y:S01]  /*1dc0*/  IADD3 R230, -R229.reuse, UR5, RZ ;  /* 0x00000005e5e67c10 */ /* 0x040fe2000fffe1ff */
[----:B------:R-:W-:Y:S02]  /*1dd0*/  IMAD R227, R2, 0x10, R9 ;  /* 0x0000001002e37824 */ /* 0x000fe400078e0209 */
[----:B------:R-:W-:Y:S01]  /*1de0*/  IMAD.U32 R235, RZ, RZ, UR7 ;  /* 0x00000007ffeb7e24 */ /* 0x000fe2000f8e00ff */
[----:B------:R-:W-:Y:S01]  /*1df0*/  IADD3 R229, -R229, UR4, RZ ;  /* 0x00000004e5e57c10 */ /* 0x000fe2000fffe1ff */
[----:B------:R-:W-:Y:S02]  /*1e00*/  IMAD.MOV.U32 R2, RZ, RZ, RZ ;  /* 0x000000ffff027224 */ /* 0x000fe400078e00ff */
[----:B------:R-:W-:Y:S02]  /*1e10*/  IMAD R0, R0, 0x2, R225 ;  /* 0x0000000200007824 */ /* 0x000fe400078e02e1 */
[----:B------:R-:W-:-:S07]  /*1e20*/  IMAD.IADD R234, R233, 0x1, R7 ;  /* 0x00000001e9ea7824 */ /* 0x000fce00078e0207 */
.L_x_1947:
[----:B------:R-:W-:-:S13]  /*1e30*/  R2UR UR4, R235 ;  /* 0x00000000eb0472ca */ /* 0x000fda00000e0000 */
[----:B------:R-:W-:-:S06]  /*1e40*/  UISETP.NE.AND UP0, UPT, UR4, 0x3, UPT ;  /* 0x000000030400788c */ /* 0x000fcc000bf05270 */
[----:B------:R-:W-:-:S13]  /*1e50*/  PLOP3.LUT P0, PT, PT, PT, UP0, 0x80, 0x0 ;  /* 0x000000000000781c */ /* 0x000fda0003f0f008 */
[----:B------:R-:W-:Y:S05]  /*1e60*/  @!P0 BRA `(.L_x_1937) ;  /* 0x0000000000048947 */ /* 0x000fea0003800000 */
[----:B------:R-:W-:Y:S01]  /*1e70*/  BPT.TRAP 0x1 ;  /* 0x000000040000795c */ /* 0x000fe20000300000 */
.L_x_1937:
[----:B------:R-:W-:Y:S01]  /*1e80*/  IMAD R224, R2, 0x8, R225 ;  /* 0x0000000802e07824 */ /* 0x000fe200078e02e1 */
[----:B------:R-:W-:-:S04]  /*1e90*/  SHF.L.U32 R7, R228, 0x1f, RZ ;  /* 0x0000001fe4077819 */ /* 0x000fc800000006ff */
[----:B------:R0:W1:Y:S01]  /*1ea0*/  SYNCS.PHASECHK.TRANS64.TRYWAIT P1, [R224+URZ+0x31610], R7 ;  /* 0x03161007e00075a7 */ /* 0x000062000802017f */
[----:B------:R-:W-:Y:S05]  /*1eb0*/  @!P0 BRA `(.L_x_1938) ;  /* 0x0000000000048947 */ /* 0x000fea0003800000 */
[----:B------:R-:W-:Y:S01]  /*1ec0*/  BPT.TRAP 0x1 ;  /* 0x000000040000795c */ /* 0x000fe20000300000 */
.L_x_1938:
        /* <DEDUP_REMOVED lines=11> */
.L_x_1939:
        /* <DEDUP_REMOVED lines=438> */
.L_x_1941:
[----:B------:R-:W-:-:S04]  /*3ae0*/  SHF.L.U32 R8, R226, 0x1f, RZ ;  /* 0x0000001fe2087819 */ /* 0x000fc800000006ff */
[----:B------:R0:W3:Y:S01]  /*3af0*/  SYNCS.PHASECHK.TRANS64.TRYWAIT P1, [R225+URZ+0x31630], R8 ;  /* 0x03163008e10075a7 */ /* 0x0000e2000802017f */
[----:B------:R-:W-:Y:S05]  /*3b00*/  @!P0 BRA `(.L_x_1942) ;  /* 0x0000000000048947 */ /* 0x000fea0003800000 */
[----:B------:R-:W-:Y:S01]  /*3b10*/  BPT.TRAP 0x1 ;  /* 0x000000040000795c */ /* 0x000fe20000300000 */
.L_x_1942:
        /* <DEDUP_REMOVED lines=11> */
.L_x_1943:
[C---:B------:R-:W-:Y:S01]  /*3bd0*/  VIADD R7, R5.reuse, 0x80 ;  /* 0x0000008005077836 */ /* 0x040fe20000000000 */
[----:B------:R-:W-:Y:S01]  /*3be0*/  R2UR UR4, R6 ;  /* 0x00000000060472ca */ /* 0x000fe200000e0000 */
[C---:B0--3--:R-:W-:Y:S01]  /*3bf0*/  VIADD R8, R5.reuse, 0x180 ;  /* 0x0000018005087836 */ /* 0x049fe20000000000 */
        /* <DEDUP_REMOVED lines=12> */
[----:B------:R-:W-:Y:S01]  /*3cc0*/  IMAD.U32 R14, RZ, RZ, UR60 ;  /* 0x0000003cff0e7e24 */ /* 0x000fe2000f8e00ff */
[----:B------:R-:W-:Y:S01]  /*3cd0*/  HGMMA.64x8x16.F32.BF16 R44, gdesc[UR4], RZ, !UPT ;  /* 0x00000000042c79f0 */ /* 0x000fe2000c7018ff */
[----:B------:R-:W-:Y:S01]  /*3ce0*/  UMOV UR7, 0x40000000 ;  /* 0x4000000000077882 */ /* 0x000fe20000000000 */
[----:B------:R-:W-:Y:S01]  /*3cf0*/  UMOV UR6, UR8 ;  /* 0x0000000800067c82 */ /* 0x000fe20008000000 */
[----:B------:R-:W-:Y:S01]  /*3d00*/  IMAD R14, R14, 0x40, R227 ;  /* 0x000000400e0e7824 */ /* 0x000fe200078e02e3 */
[----:B------:R-:W-:Y:S01]  /*3d10*/  HGMMA.64x8x16.F32.BF16 R48, gdesc[UR4], RZ, !UPT ;  /* 0x00000000043079f0 */ /* 0x000fe2000c7018ff */
[----:B------:R-:W-:Y:S01]  /*3d20*/  UMOV UR7, 0x40000000 ;  /* 0x4000000000077882 */ /* 0x000fe20000000000 */
[----:B------:R-:W-:Y:S01]  /*3d30*/  VIADD R20, R225, 0x2c500 ;  /* 0x0002c500e1147836 */ /* 0x000fe20000000000 */
[----:B------:R-:W-:Y:S01]  /*3d40*/  UMOV UR59, 0x40 ;  /* 0x00000040003b7882 */ /* 0x000fe20000000000 */
[----:B------:R-:W-:Y:S01]  /*3d50*/  UMOV UR6, UR9 ;  /* 0x0000000900067c82 */ /* 0x000fe20008000000 */
[----:B------:R-:W-:Y:S01]  /*3d60*/  VIADDMNMX R11, R14, R229, R230, PT ;  /* 0x000000e50e0b7246 */ /* 0x000fe200038001e6 */
[----:B------:R-:W-:Y:S01]  /*3d70*/  HGMMA.64x8x16.F32.BF16 R52, gdesc[UR4], RZ, !UPT ;  /* 0x00000000043479f0 */ /* 0x000fe2000c7018ff */
[----:B------:R-:W-:Y:S01]  /*3d80*/  UMOV UR6, UR10 ;  /* 0x0000000a00067c82 */ /* 0x000fe20008000000 */
[----:B------:R-:W-:Y:S01]  /*3d90*/  UMOV UR7, 0x40000000 ;  /* 0x4000000000077882 */ /* 0x000fe20000000000 */
[C---:B------:R-:W-:Y:S01]  /*3da0*/  ISETP.GT.AND P1, PT, R11.reuse, RZ, PT ;  /* 0x000000ff0b00720c */ /* 0x040fe20003f24270 */
[----:B------:R-:W-:Y:S01]  /*3db0*/  HGMMA.64x8x16.F32.BF16 R216, gdesc[UR4], RZ, !UPT ;  /* 0x0000000004d879f0 */ /* 0x000fe2000c7018ff */
[----:B------:R-:W-:Y:S01]  /*3dc0*/  UMOV UR6, UR11 ;  /* 0x0000000b00067c82 */ /* 0x000fe20008000000 */
[----:B------:R-:W-:Y:S01]  /*3dd0*/  UMOV UR7, 0x40000000 ;  /* 0x4000000000077882 */ /* 0x000fe20000000000 */
[----:B------:R-:W-:Y:S01]  /*3de0*/  ISETP.GT.AND P3, PT, R11, 0x41, PT ;  /* 0x000000410b00780c */ /* 0x000fe20003f64270 */
[----:B------:R-:W-:Y:S01]  /*3df0*/  HGMMA.64x8x16.F32.BF16 R220, gdesc[UR4], RZ, !UPT ;  /* 0x0000000004dc79f0 */ /* 0x000fe2000c7018ff */
[----:B------:R-:W-:Y:S01]  /*3e00*/  R2UR UR6, R7 ;  /* 0x00000000070672ca */ /* 0x000fe200000e0000 */
[----:B------:R-:W-:Y:S01]  /*3e10*/  VIADD R7, R6, 0x2 ;  /* 0x0000000206077836 */ /* 0x000fe20000000000 */
[----:B------:R-:W-:Y:S01]  /*3e20*/  UMOV UR7, 0x40000000 ;  /* 0x4000000000077882 */ /* 0x000fe20000000000 */
[----:B------:R-:W-:Y:S01]  /*3e30*/  UMOV UR5, 0x40000040 ;  /* 0x4000004000057882 */ /* 0x000fe20000000000 */
[----:B------:R-:W-:Y:S01]  /*3e40*/  IADD3 R15, R229, 0x8, R14 ;  /* 0x00000008e50f7810 */ /* 0x000fe20007ffe00e */
[----:B------:R-:W-:Y:S01]  /*3e50*/  IMAD R4, R3, 0x2000, R4 ;  /* 0x0000200003047824 */ /* 0x000fe200078e0204 */
[----:B------:R-:W-:Y:S01]  /*3e60*/  R2UR UR4, R7 ;  /* 0x00000000070472ca */ /* 0x000fe200000e0000 */
[----:B------:R-:W-:Y:S01]  /*3e70*/  VIADD R7, R5, 0x82 ;  /* 0x0000008205077836 */ /* 0x000fe20000000000 */
[----:B------:R-:W-:Y:S01]  /*3e80*/  VIMNMX R19, R230, R15, PT ;  /* 0x0000000fe6137248 */ /* 0x000fe20003fe0100 */
[----:B------:R-:W-:Y:S01]  /*3e90*/  UMOV UR17, UR57 ;  /* 0x0000003900117c82 */ /* 0x000fe20008000000 */
[----:B------:R-:W-:Y:S01]  /*3ea0*/  ISETP.GT.AND P2, PT, R11, 0x40, PT ;  /* 0x000000400b00780c */ /* 0x000fe20003f44270 */
[----:B------:R-:W-:Y:S01]  /*3eb0*/  UMOV UR19, 0x40 ;  /* 0x0000004000137882 */ /* 0x000fe20000000000 */
[----:B------:R-:W-:Y:S01]  /*3ec0*/  R2UR UR8, R7 ;  /* 0x00000000070872ca */ /* 0x000fe200000e0000 */
[----:B------:R-:W-:Y:S01]  /*3ed0*/  VIADD R7, R5, 0x102 ;  /* 0x0000010205077836 */ /* 0x000fe20000000000 */
[C---:B------:R-:W-:Y:S01]  /*3ee0*/  ISETP.GT.AND P4, PT, R19.reuse, 0x11, PT ;  /* 0x000000111300780c */ /* 0x040fe20003f84270 */
[----:B------:R-:W-:Y:S01]  /*3ef0*/  UMOV UR13, UR57 ;  /* 0x00000039000d7c82 */ /* 0x000fe20008000000 */
[----:B------:R-:W-:Y:S01]  /*3f00*/  ISETP.GT.AND P5, PT, R19, 0x40, PT ;  /* 0x000000401300780c */ /* 0x000fe20003fa4270 */
[----:B------:R-:W-:Y:S01]  /*3f10*/  UMOV UR15, 0x40 ;  /* 0x00000040000f7882 */ /* 0x000fe20000000000 */
[----:B------:R-:W-:Y:S01]  /*3f20*/  R2UR UR9, R7 ;  /* 0x00000000070972ca */ /* 0x000fe200000e0000 */
[----:B------:R-:W-:Y:S01]  /*3f30*/  VIADD R7, R5, 0x182 ;  /* 0x0000018205077836 */ /* 0x000fe20000000000 */
[----:B------:R-:W-:Y:S01]  /*3f40*/  ISETP.GT.AND P6, PT, R19, 0x41, PT ;  /* 0x000000411300780c */ /* 0x000fe20003fc4270 */
[----:B------:R-:W-:Y:S01]  /*3f50*/  UMOV UR45, 0x40000040 ;  /* 0x40000040002d7882 */ /* 0x000fe20000000000 */
[----:B------:R-:W-:Y:S01]  /*3f60*/  SHF.R.U32.HI R20, RZ, 0x4, R20 ;  /* 0x00000004ff147819 */ /* 0x000fe20000011614 */
[----:B------:R-:W-:Y:S01]  /*3f70*/  UMOV UR47, 0x40 ;  /* 0x00000040002f7882 */ /* 0x000fe20000000000 */
[----:B------:R-:W-:Y:S01]  /*3f80*/  R2UR UR10, R7 ;  /* 0x00000000070a72ca */ /* 0x000fe200000e0000 */
[----:B------:R-:W-:Y:S01]  /*3f90*/  VIADD R7, R5, 0x202 ;  /* 0x0000020205077836 */ /* 0x000fe20000000000 */
[----:B------:R-:W-:Y:S01]  /*3fa0*/  UMOV UR53, UR45 ;  /* 0x0000002d00357c82 */ /* 0x000fe20008000000 */
        /* <DEDUP_REMOVED lines=36> */
[----:B------:R-:W-:Y:S01]  /*41f0*/  UMOV UR21, UR25 ;  /* 0x0000001900157c82 */ /* 0x000fe20008000000 */
[----:B------:R-:W-:-:S02]  /*4200*/  UMOV UR23, 0x40 ;  /* 0x0000004000177882 */ /* 0x000fc40000000000 */
        /* <DEDUP_REMOVED lines=360> */
[----:B------:R-:W-:Y:S01]  /*5890*/  UMOV UR8, UR4 ;  /* 0x0000000400087c82 */ /* 0x000fe20008000000 */
[----:B------:R-:W-:Y:S01]  /*58a0*/  HGMMA.64x8x16.F32.BF16 R48, gdesc[UR4], R48 ;  /* 0x00000000043079f0 */ /* 0x000fe20008701830 */
[----:B------:R-:W-:Y:S01]  /*58b0*/  UMOV UR6, UR9 ;  /* 0x0000000900067c82 */ /* 0x000fe20008000000 */
[----:B------:R-:W-:Y:S01]  /*58c0*/  UMOV UR7, 0x40000000 ;  /* 0x4000000000077882 */ /* 0x000fe20000000000 */
[----:B------:R-:W-:Y:S01]  /*58d0*/  UMOV UR9, UR5 ;  /* 0x0000000500097c82 */ /* 0x000fe20008000000 */
[----:B------:R-:W-:Y:S04]  /*58e0*/  HGMMA.64x8x16.F32.BF16 R52, gdesc[UR4], R52 ;  /* 0x00000000043479f0 */ /* 0x000fe80008701834 */
[----:B------:R-:W-:Y:S01]  /*58f0*/  UMOV UR6, UR12 ;  /* 0x0000000c00067c82 */ /* 0x000fe20008000000 */
[----:B------:R-:W-:Y:S01]  /*5900*/  UMOV UR7, 0x40000000 ;  /* 0x4000000000077882 */ /* 0x000fe20000000000 */
[----:B------:R-:W-:Y:S01]  /*5910*/  HGMMA.64x8x16.F32.BF16 R216, gdesc[UR8], R216 ;  /* 0x0000000008d879f0 */ /* 0x000fe200087018d8 */
[----:B------:R-:W-:-:S03]  /*5920*/  UMOV UR11, UR19 ;  /* 0x00000013000b7c82 */ /* 0x000fc60008000000 */
[----:B------:R-:W-:Y:S01]  /*5930*/  HGMMA.64x8x16.F32.BF16 R220, gdesc[UR4], R220, gsb0 ;  /* 0x0000000004dc79f0 */ /* 0x000fe200080018dc */
[----:B------:R-:W-:Y:S02]  /*5940*/  ULDC UR4, c[0x0][0x744] ;  /* 0x0001d10000047ab9 */ /* 0x000fe40000000800 */
[----:B------:R-:W-:Y:S02]  /*5950*/  WARPGROUP.DEPBAR.LE gsb0, 0x1 ;  /* 0x00008000000079c5 */ /* 0x000fe40000010100 */
[----:B------:R-:W-:Y:S02]  /*5960*/  FSEL R24, R24, -INF , P1 ;  /* 0xff80000018187808 */ /* 0x000fe40000800000 */
[----:B------:R-:W-:Y:S02]  /*5970*/  ISETP.GT.AND P1, PT, R11, 0x1, PT ;  /* 0x000000010b00780c */ /* 0x000fe40003f24270 */
[----:B------:R-:W-:Y:S01]  /*5980*/  FSEL R40, R40, -INF , P2 ;  /* 0xff80000028287808 */ /* 0x000fe20001000000 */
[----:B-1----:R-:W-:Y:S01]  /*5990*/  FFMA.FTZ R7, R24, UR4, -R13 ;  /* 0x0000000418077c23 */ /* 0x002fe2000801080d */
[----:B------:R-:W-:-:S02]  /*59a0*/  FSEL R6, R25, -INF , P1 ;  /* 0xff80000019067808 */ /* 0x000fc40000800000 */
[----:B------:R-:W-:Y:S01]  /*59b0*/  ISETP.GT.AND P1, PT, R11, 0x10, PT ;  /* 0x000000100b00780c */ /* 0x000fe20003f24270 */
[--C-:B------:R-:W-:Y:S01]  /*59c0*/  FFMA.FTZ R40, R40, UR4, -R13.reuse ;  /* 0x0000000428287c23 */ /* 0x100fe2000801080d */
[----:B------:R-:W-:Y:S01]  /*59d0*/  ISETP.GT.AND P2, PT, R19, 0x1, PT ;  /* 0x000000011300780c */ /* 0x000fe20003f44270 */
[--C-:B------:R-:W-:Y:S01]  /*59e0*/  FFMA.FTZ R12, R6, UR4, -R13.reuse ;  /* 0x00000004060c7c23 */ /* 0x100fe2000801080d */
[----:B------:R-:W-:Y:S01]  /*59f0*/  FSEL R28, R28, -INF , P1 ;  /* 0xff8000001c1c7808 */ /* 0x000fe20000800000 */
[----:B------:R-:W-:Y:S01]  /*5a00*/  MUFU.EX2 R7, R7 ;  /* 0x0000000700077308 */ /* 0x000fe20000000800 */
[----:B------:R-:W-:Y:S02]  /*5a10*/  ISETP.GT.AND P1, PT, R11, 0x11, PT ;  /* 0x000000110b00780c */ /* 0x000fe40003f24270 */
[----:B------:R-:W-:Y:S01]  /*5a20*/  FSEL R27, R27, -INF , P2 ;  /* 0xff8000001b1b7808 */ /* 0x000fe20001000000 */
[----:B------:R-:W-:Y:S01]  /*5a30*/  FFMA.FTZ R6, R28, UR4, -R13 ;  /* 0x000000041c067c23 */ /* 0x000fe2000801080d */
[----:B------:R-:W-:-:S02]  /*5a40*/  FSEL R8, R29, -INF , P1 ;  /* 0xff8000001d087808 */ /* 0x000fc40000800000 */
[----:B------:R-:W-:Y:S01]  /*5a50*/  ISETP.GT.AND P1, PT, R11, 0x20, PT ;  /* 0x000000200b00780c */ /* 0x000fe20003f24270 */
[--C-:B--2---:R-:W-:Y:S01]  /*5a60*/  FFMA.FTZ R22, R27, UR4, -R10.reuse ;  /* 0x000000041b167c23 */ /* 0x104fe2000801080a */
[----:B------:R-:W-:Y:S01]  /*5a70*/  FSEL R31, R31, -INF , P4 ;  /* 0xff8000001f1f7808 */ /* 0x000fe20002000000 */
[--C-:B------:R-:W-:Y:S01]  /*5a80*/  FFMA.FTZ R9, R8, UR4, -R13.reuse ;  /* 0x0000000408097c23 */ /* 0x100fe2000801080d */
[----:B------:R-:W-:Y:S01]  /*5a90*/  FSEL R32, R32, -INF , P1 ;  /* 0xff80000020207808 */ /* 0x000fe20000800000 */
[----:B------:R-:W0:Y:S01]  /*5aa0*/  MUFU.EX2 R12, R12 ;  /* 0x0000000c000c7308 */ /* 0x000e220000000800 */
[----:B------:R-:W-:Y:S01]  /*5ab0*/  ISETP.GT.AND P1, PT, R11, 0x21, PT ;  /* 0x000000210b00780c */ /* 0x000fe20003f24270 */
[----:B------:R-:W-:Y:S01]  /*5ac0*/  FFMA.FTZ R24, R31, UR4, -R10 ;  /* 0x000000041f187c23 */ /* 0x000fe2000801080a */
[----:B------:R-:W-:Y:S01]  /*5ad0*/  ISETP.GT.AND P2, PT, R19, 0x21, PT ;  /* 0x000000211300780c */ /* 0x000fe20003f44270 */
[----:B------:R-:W-:Y:S01]  /*5ae0*/  FFMA.FTZ R5, R32, UR4, -R13 ;  /* 0x0000000420057c23 */ /* 0x000fe2000801080d */
[----:B------:R-:W-:-:S02]  /*5af0*/  FSEL R8, R33, -INF , P1 ;  /* 0xff80000021087808 */ /* 0x000fc40000800000 */
[----:B------:R-:W-:Y:S01]  /*5b00*/  ISETP.GT.AND P1, PT, R11, 0x30, PT ;  /* 0x000000300b00780c */ /* 0x000fe20003f24270 */
[----:B------:R-:W-:Y:S01]  /*5b10*/  MUFU.EX2 R22, R22 ;  /* 0x0000001600167308 */ /* 0x000fe20000000800 */
[----:B------:R-:W-:Y:S01]  /*5b20*/  ISETP.GT.AND P4, PT, R19, 0x31, PT ;  /* 0x000000311300780c */ /* 0x000fe20003f84270 */
[--C-:B------:R-:W-:Y:S01]  /*5b30*/  FFMA.FTZ R8, R8, UR4, -R13.reuse ;  /* 0x0000000408087c23 */ /* 0x100fe2000801080d */
[----:B------:R-:W-:Y:S02]  /*5b40*/  FSEL R36, R36, -INF , P1 ;  /* 0xff80000024247808 */ /* 0x000fe40000800000 */
[----:B------:R-:W-:Y:S02]  /*5b50*/  ISETP.GT.AND P1, PT, R11, 0x31, PT ;  /* 0x000000310b00780c */ /* 0x000fe40003f24270 */
[----:B------:R-:W-:Y:S01]  /*5b60*/  FSEL R29, R35, -INF , P2 ;  /* 0xff800000231d7808 */ /* 0x000fe20001000000 */
[--C-:B------:R-:W-:Y:S01]  /*5b70*/  FFMA.FTZ R11, R36, UR4, -R13.reuse ;  /* 0x00000004240b7c23 */ /* 0x100fe2000801080d */
[----:B------:R-:W-:Y:S01]  /*5b80*/  FSEL R16, R37, -INF , P1 ;  /* 0xff80000025107808 */ /* 0x000fe20000800000 */
[----:B------:R-:W-:Y:S01]  /*5b90*/  MUFU.EX2 R6, R6 ;  /* 0x0000000600067308 */ /* 0x000fe20000000800 */
[----:B------:R-:W-:Y:S01]  /*5ba0*/  ISETP.GT.AND P1, PT, R19, RZ, PT ;  /* 0x000000ff1300720c */ /* 0x000fe20003f24270 */
[----:B------:R-:W-:Y:S01]  /*5bb0*/  FFMA.FTZ R29, R29, UR4, -R10 ;  /* 0x000000041d1d7c23 */ /* 0x000fe2000801080a */
[----:B------:R-:W-:Y:S01]  /*5bc0*/  FSEL R25, R39, -INF , P4 ;  /* 0xff80000027197808 */ /* 0x000fe20002000000 */
[----:B------:R-:W-:Y:S01]  /*5bd0*/  FFMA.FTZ R14, R16, UR4, -R13 ;  /* 0x00000004100e7c23 */ /* 0x000fe2000801080d */
[----:B------:R-:W-:-:S02]  /*5be0*/  FSEL R16, R41, -INF , P3 ;  /* 0xff80000029107808 */ /* 0x000fc40001800000 */
[----:B------:R-:W-:Y:S01]  /*5bf0*/  ISETP.GT.AND P3, PT, R19, 0x10, PT ;  /* 0x000000101300780c */ /* 0x000fe20003f64270 */
[--C-:B------:R-:W-:Y:S01]  /*5c00*/  FFMA.FTZ R25, R25, UR4, -R10.reuse ;  /* 0x0000000419197c23 */ /* 0x100fe2000801080a */
[----:B------:R-:W-:Y:S01]  /*5c10*/  FSEL R21, R26, -INF , P1 ;  /* 0xff8000001a157808 */ /* 0x000fe20000800000 */
[----:B------:R-:W-:Y:S01]  /*5c20*/  FFMA.FTZ R18, R16, UR4, -R13 ;  /* 0x0000000410127c23 */ /* 0x000fe2000801080d */
[----:B------:R-:W-:Y:S01]  /*5c30*/  IMAD R16, R227, 0x4, R225 ;  /* 0x00000004e3107824 */ /* 0x000fe200078e02e1 */
[----:B------:R-:W-:Y:S01]  /*5c40*/  FSEL R17, R30, -INF , P3 ;  /* 0xff8000001e117808 */ /* 0x000fe20001800000 */
[----:B------:R-:W-:Y:S01]  /*5c50*/  MUFU.EX2 R9, R9 ;  /* 0x0000000900097308 */ /* 0x000fe20000000800 */
[C---:B------:R-:W-:Y:S02]  /*5c60*/  ISETP.GT.AND P3, PT, R19.reuse, 0x30, PT ;  /* 0x000000301300780c */ /* 0x040fe40003f64270 */
[----:B------:R-:W1:Y:S01]  /*5c70*/  LDS R15, [R16+0x2c300] ;  /* 0x02c30000100f7984 */ /* 0x000e620000000800 */
[----:B------:R-:W-:Y:S01]  /*5c80*/  ISETP.GT.AND P1, PT, R19, 0x20, PT ;  /* 0x000000201300780c */ /* 0x000fe20003f24270 */
[----:B------:R-:W-:Y:S01]  /*5c90*/  FFMA.FTZ R19, R21, UR4, -R10 ;  /* 0x0000000415137c23 */ /* 0x000fe2000801080a */
[----:B------:R-:W-:Y:S01]  /*5ca0*/  FSEL R23, R38, -INF , P3 ;  /* 0xff80000026177808 */ /* 0x000fe20001800000 */
[----:B------:R-:W2:Y:S01]  /*5cb0*/  LDS R16, [R16+0x2c320] ;  /* 0x02c3200010107984 */ /* 0x000ea20000000800 */
[----:B------:R-:W-:Y:S01]  /*5cc0*/  FSEL R21, R34, -INF , P1 ;  /* 0xff80000022157808 */ /* 0x000fe20000800000 */
[----:B------:R-:W-:-:S02]  /*5cd0*/  WARPGROUP.DEPBAR.LE gsb0, 0x0 ;  /* 0x00008000000079c5 */ /* 0x000fc40000010000 */
[----:B------:R-:W-:Y:S01]  /*5ce0*/  FSEL R27, R42, -INF , P5 ;  /* 0xff8000002a1b7808 */ /* 0x000fe20002800000 */
[--C-:B------:R-:W-:Y:S01]  /*5cf0*/  FFMA.FTZ R30, R23, UR4, -R10.reuse ;  /* 0x00000004171e7c23 */ /* 0x100fe2000801080a */
[----:B------:R-:W-:Y:S01]  /*5d00*/  FSEL R43, R43, -INF , P6 ;  /* 0xff8000002b2b7808 */ /* 0x000fe20003000000 */
[--C-:B------:R-:W-:Y:S01]  /*5d10*/  FFMA.FTZ R17, R17, UR4, -R10.reuse ;  /* 0x0000000411117c23 */ /* 0x100fe2000801080a */
[----:B------:R-:W-:Y:S01]  /*5d20*/  LOP3.LUT R26, R20, 0x3fff, RZ, 0xc0, !PT ;  /* 0x00003fff141a7812 */ /* 0x000fe200078ec0ff */
[--C-:B------:R-:W-:Y:S01]  /*5d30*/  FFMA.FTZ R28, R21, UR4, -R10.reuse ;  /* 0x00000004151c7c23 */ /* 0x100fe2000801080a */
[--C-:B------:R-:W-:Y:S01]  /*5d40*/  FFMA.FTZ R23, R27, UR4, -R10.reuse ;  /* 0x000000041b177c23 */ /* 0x100fe2000801080a */
[----:B------:R-:W-:Y:S01]  /*5d50*/  FFMA.FTZ R20, R43, UR4, -R10 ;  /* 0x000000042b147c23 */ /* 0x000fe2000801080a */
[----:B------:R-:W3:Y:S01]  /*5d60*/  MUFU.EX2 R19, R19 ;  /* 0x0000001300137308 */ /* 0x000ee20000000800 */
[----:B------:R-:W-:-:S04]  /*5d70*/  LOP3.LUT R10, R26, 0x80000, RZ, 0xfc, !PT ;  /* 0x000800001a0a7812 */ /* 0x000fc800078efcff */
[C---:B------:R-:W-:Y:S01]  /*5d80*/  R2UR UR58, R10.reuse ;  /* 0x000000000a3a72ca */ /* 0x040fe200000e0000 */
[----:B------:R-:W-:Y:S02]  /*5d90*/  VIADD R31, R10, 0x180 ;  /* 0x000001800a1f7836 */ /* 0x000fe40000000000 */
[----:B------:R-:W-:Y:S03]  /*5da0*/  MUFU.EX2 R8, R8 ;  /* 0x0000000800087308 */ /* 0x000fe60000000800 */
[----:B------:R-:W-:-:S05]  /*5db0*/  R2UR UR6, R31 ;  /* 0x000000001f0672ca */ /* 0x000fca00000e0000 */
[----:B------:R4:W-:Y:S08]  /*5dc0*/  MUFU.EX2 R21, R17 ;  /* 0x0000001100157308 */ /* 0x0009f00000000800 */
[----:B------:R-:W5:Y:S01]  /*5dd0*/  MUFU.EX2 R24, R24 ;  /* 0x0000001800187308 */ /* 0x000f620000000800 */
[----:B----4-:R-:W-:Y:S02]  /*5de0*/  VIADD R17, R10, 0x80 ;  /* 0x000000800a117836 */ /* 0x010fe40000000000 */
[--C-:B-1----:R-:W-:Y:S01]  /*5df0*/  FADD.FTZ R44, R44, -R15.reuse ;  /* 0x8000000f2c2c7221 */ /* 0x102fe20000010000 */
[--C-:B------:R-:W-:Y:S01]  /*5e00*/  FADD.FTZ R27, R48, -R15.reuse ;  /* 0x8000000f301b7221 */ /* 0x100fe20000010000 */
[--C-:B--2---:R-:W-:Y:S01]  /*5e10*/  FADD.FTZ R46, R46, -R16.reuse ;  /* 0x800000102e2e7221 */ /* 0x104fe20000010000 */
[--C-:B------:R-:W-:Y:S01]  /*5e20*/  FADD.FTZ R47, R47, -R16.reuse ;  /* 0x800000102f2f7221 */ /* 0x100fe20000010000 */
[----:B------:R-:W-:Y:S01]  /*5e30*/  R2UR UR4, R17 ;  /* 0x00000000110472ca */ /* 0x000fe200000e0000 */
[----:B------:R-:W-:Y:S01]  /*5e40*/  VIADD R17, R10, 0x100 ;  /* 0x000001000a117836 */ /* 0x000fe20000000000 */
[----:B------:R-:W1:Y:S01]  /*5e50*/  MUFU.EX2 R5, R5 ;  /* 0x0000000500057308 */ /* 0x000e620000000800 */
[--C-:B------:R-:W-:Y:S01]  /*5e60*/  FADD.FTZ R50, R50, -R16.reuse ;  /* 0x8000001032327221 */ /* 0x100fe20000010000 */
[--C-:B------:R-:W-:Y:S01]  /*5e70*/  FADD.FTZ R51, R51, -R16.reuse ;  /* 0x8000001033337221 */ /* 0x100fe20000010000 */
[--C-:B------:R-:W-:Y:S01]  /*5e80*/  FADD.FTZ R33, R54, -R16.reuse ;  /* 0x8000001036217221 */ /* 0x100fe20000010000 */
[----:B------:R-:W-:Y:S01]  /*5e90*/  R2UR UR5, R17 ;  /* 0x00000000110572ca */ /* 0x000fe200000e0000 */
[--C-:B------:R-:W-:Y:S01]  /*5ea0*/  FADD.FTZ R32, R55, -R16.reuse ;  /* 0x8000001037207221 */ /* 0x100fe20000010000 */
[--C-:B------:R-:W-:Y:S01]  /*5eb0*/  FADD.FTZ R31, R218, -R16.reuse ;  /* 0x80000010da1f7221 */ /* 0x100fe20000010000 */
[--C-:B------:R-:W-:Y:S01]  /*5ec0*/  FADD.FTZ R219, R219, -R16.reuse ;  /* 0x80000010dbdb7221 */ /* 0x100fe20000010000 */
[----:B------:R-:W-:Y:S01]  /*5ed0*/  MUFU.EX2 R28, R28 ;  /* 0x0000001c001c7308 */ /* 0x000fe20000000800 */
[--C-:B------:R-:W-:Y:S01]  /*5ee0*/  FADD.FTZ R222, R222, -R16.reuse ;  /* 0x80000010dede7221 */ /* 0x100fe20000010000 */
[----:B------:R-:W-:Y:S01]  /*5ef0*/  FADD.FTZ R223, R223, -R16 ;  /* 0x80000010dfdf7221 */ /* 0x000fe20000010000 */
[--C-:B------:R-:W-:Y:S01]  /*5f00*/  FADD.FTZ R26, R49, -R15.reuse ;  /* 0x8000000f311a7221 */ /* 0x100fe20000010000 */
[--C-:B------:R-:W-:Y:S01]  /*5f10*/  FADD.FTZ R53, R53, -R15.reuse ;  /* 0x8000000f35357221 */ /* 0x100fe20000010000 */
[----:B0-----:R-:W-:Y:S01]  /*5f20*/  F2FP.BF16.F32.PACK_AB R16, R12, R7 ;  /* 0x000000070c10723e */ /* 0x001fe200000010ff */
[--C-:B------:R-:W-:Y:S01]  /*5f30*/  FADD.FTZ R45, R45, -R15.reuse ;  /* 0x8000000f2d2d7221 */ /* 0x100fe20000010000 */
[----:B---3--:R-:W-:Y:S01]  /*5f40*/  F2FP.BF16.F32.PACK_AB R17, R22, R19 ;  /* 0x000000131611723e */ /* 0x008fe200000010ff */
[----:B------:R-:W-:Y:S01]  /*5f50*/  BAR.SYNC.DEFER_BLOCKING 0x9, 0x100 ;  /* 0x0244000000007b1d */ /* 0x000fe20000010000 */
[--C-:B------:R-:W-:Y:S01]  /*5f60*/  FADD.FTZ R220, R220, -R15.reuse ;  /* 0x8000000fdcdc7221 */ /* 0x100fe20000010000 */
[----:B------:R-:W-:Y:S01]  /*5f70*/  FMUL.FTZ R44, R7, R44 ;  /* 0x0000002c072c7220 */ /* 0x000fe20000410000 */
[----:B------:R-:W-:Y:S01]  /*5f80*/  FMUL.FTZ R27, R6, R27 ;  /* 0x0000001b061b7220 */ /* 0x000fe20000410000 */
[C---:B------:R-:W-:Y:S01]  /*5f90*/  FMUL.FTZ R26, R9.reuse, R26 ;  /* 0x0000001a091a7220 */ /* 0x040fe20000410000 */
[----:B------:R-:W-:Y:S01]  /*5fa0*/  F2FP.BF16.F32.PACK_AB R6, R9, R6 ;  /* 0x000000060906723e */ /* 0x000fe200000010ff */
[----:B------:R-:W0:Y:S01]  /*5fb0*/  MUFU.EX2 R29, R29 ;  /* 0x0000001d001d7308 */ /* 0x000e220000000800 */
[----:B-----5:R-:W-:Y:S01]  /*5fc0*/  F2FP.BF16.F32.PACK_AB R7, R24, R21 ;  /* 0x000000151807723e */ /* 0x020fe200000010ff */
[----:B------:R-:W-:Y:S01]  /*5fd0*/  FMUL.FTZ R53, R8, R53 ;  /* 0x0000003508357220 */ /* 0x000fe20000410000 */
[----:B------:R-:W-:Y:S01]  /*5fe0*/  FMUL.FTZ R45, R12, R45 ;  /* 0x0000002d0c2d7220 */ /* 0x000fe20000410000 */
[----:B-1----:R-:W-:Y:S01]  /*5ff0*/  F2FP.BF16.F32.PACK_AB R8, R8, R5 ;  /* 0x000000050808723e */ /* 0x002fe200000010ff */
[--C-:B------:R-:W-:Y:S01]  /*6000*/  FADD.FTZ R52, R52, -R15.reuse ;  /* 0x8000000f34347221 */ /* 0x100fe20000010000 */
[--C-:B------:R-:W-:Y:S01]  /*6010*/  FADD.FTZ R217, R217, -R15.reuse ;  /* 0x8000000fd9d97221 */ /* 0x100fe20000010000 */
[--C-:B------:R-:W-:Y:S01]  /*6020*/  FADD.FTZ R216, R216, -R15.reuse ;  /* 0x8000000fd8d87221 */ /* 0x100fe20000010000 */
[----:B------:R-:W1:Y:S01]  /*6030*/  MUFU.EX2 R11, R11 ;  /* 0x0000000b000b7308 */ /* 0x000e620000000800 */
[----:B------:R-:W-:Y:S01]  /*6040*/  FMUL.FTZ R52, R5, R52 ;  /* 0x0000003405347220 */ /* 0x000fe20000410000 */
[----:B------:R-:W-:Y:S01]  /*6050*/  SHF.R.U32.HI R5, RZ, 0x4, R4 ;  /* 0x00000004ff057819 */ /* 0x000fe20000011604 */
[----:B------:R-:W-:Y:S01]  /*6060*/  FADD.FTZ R15, R221, -R15 ;  /* 0x8000000fdd0f7221 */ /* 0x000fe20000010000 */
[----:B------:R-:W-:Y:S01]  /*6070*/  FMUL.FTZ R19, R19, R46 ;  /* 0x0000002e13137220 */ /* 0x000fe20000410000 */
[----:B------:R-:W-:Y:S01]  /*6080*/  FMUL.FTZ R22, R22, R47 ;  /* 0x0000002f16167220 */ /* 0x000fe20000410000 */
[----:B------:R-:W-:Y:S01]  /*6090*/  FMUL.FTZ R50, R21, R50 ;  /* 0x0000003215327220 */ /* 0x000fe20000410000 */
[----:B------:R-:W-:Y:S01]  /*60a0*/  FMUL.FTZ R51, R24, R51 ;  /* 0x0000003318337220 */ /* 0x000fe20000410000 */
[----:B------:R-:W2:Y:S01]  /*60b0*/  MUFU.EX2 R14, R14 ;  /* 0x0000000e000e7308 */ /* 0x000ea20000000800 */
[C---:B0-----:R-:W-:Y:S01]  /*60c0*/  F2FP.BF16.F32.PACK_AB R9, R29.reuse, R28 ;  /* 0x0000001c1d09723e */ /* 0x041fe200000010ff */
[----:B------:R2:W-:Y:S01]  /*60d0*/  STSM.16.M88.2 [R0+0x2c500], R16 ;  /* 0x02c5001000007844 */ /* 0x0005e20000000100 */
[----:B------:R-:W-:Y:S01]  /*60e0*/  FMUL.FTZ R33, R28, R33 ;  /* 0x000000211c217220 */ /* 0x000fe20000410000 */
[----:B------:R-:W-:Y:S01]  /*60f0*/  FMUL.FTZ R32, R29, R32 ;  /* 0x000000201d207220 */ /* 0x000fe20000410000 */
[----:B------:R-:W-:Y:S01]  /*6100*/  LOP3.LUT R5, R5, 0x3fff, RZ, 0xc0, !PT ;  /* 0x00003fff05057812 */ /* 0x000fe200078ec0ff */
[----:B------:R0:W-:Y:S01]  /*6110*/  STSM.16.M88.2 [R0+0x2cd00], R6 ;  /* 0x02cd000600007844 */ /* 0x0001e20000000100 */
[----:B------:R-:W-:Y:S01]  /*6120*/  F2FP.BF16.F32.PACK_AB R19, R22, R19 ;  /* 0x000000131613723e */ /* 0x000fe200000010ff */
[----:B------:R-:W3:Y:S01]  /*6130*/  MUFU.EX2 R13, R40 ;  /* 0x00000028000d7308 */ /* 0x000ee20000000800 */
[----:B-1----:R-:W-:Y:S01]  /*6140*/  FMUL.FTZ R216, R11, R216 ;  /* 0x000000d80bd87220 */ /* 0x002fe20000410000 */
[----:B------:R1:W-:Y:S01]  /*6150*/  STSM.16.M88.2 [R0+0x2d500], R8 ;  /* 0x02d5000800007844 */ /* 0x0003e20000000100 */
[----:B------:R-:W-:Y:S01]  /*6160*/  F2FP.BF16.F32.PACK_AB R26, R26, R27 ;  /* 0x0000001b1a1a723e */ /* 0x000fe200000010ff */
[----:B------:R-:W-:Y:S01]  /*6170*/  UMOV UR18, UR4 ;  /* 0x0000000400127c82 */ /* 0x000fe20008000000 */
[----:B------:R-:W-:Y:S01]  /*6180*/  F2FP.BF16.F32.PACK_AB R27, R51, R50 ;  /* 0x00000032331b723e */ /* 0x000fe200000010ff */
[----:B------:R-:W-:Y:S01]  /*6190*/  UMOV UR10, UR18 ;  /* 0x00000012000a7c82 */ /* 0x000fe20008000000 */
[----:B------:R-:W-:Y:S01]  /*61a0*/  F2FP.BF16.F32.PACK_AB R52, R53, R52 ;  /* 0x000000343534723e */ /* 0x000fe200000010ff */
[----:B------:R-:W4:Y:S01]  /*61b0*/  MUFU.EX2 R18, R18 ;  /* 0x0000001200127308 */ /* 0x000f220000000800 */
[C---:B--2---:R-:W-:Y:S01]  /*61c0*/  F2FP.BF16.F32.PACK_AB R16, R14.reuse, R11 ;  /* 0x0000000b0e10723e */ /* 0x044fe200000010ff */
[----:B------:R-:W-:Y:S01]  /*61d0*/  FMUL.FTZ R217, R14, R217 ;  /* 0x000000d90ed97220 */ /* 0x000fe20000410000 */
[----:B------:R-:W-:Y:S01]  /*61e0*/  F2FP.BF16.F32.PACK_AB R53, R32, R33 ;  /* 0x000000212035723e */ /* 0x000fe200000010ff */
[C---:B0-----:R-:W-:Y:S01]  /*61f0*/  VIADD R6, R10.reuse, 0x200 ;  /* 0x000002000a067836 */ /* 0x041fe20000000000 */
[----:B------:R-:W-:Y:S01]  /*6200*/  R2UR UR56, R5 ;  /* 0x00000000053872ca */ /* 0x000fe200000e0000 */
[----:B------:R-:W-:Y:S01]  /*6210*/  UMOV UR14, UR5 ;  /* 0x00000005000e7c82 */ /* 0x000fe20008000000 */
[----:B------:R-:W-:Y:S01]  /*6220*/  VIADD R7, R10, 0x10 ;  /* 0x000000100a077836 */ /* 0x000fe20000000000 */
[----:B------:R-:W0:Y:S01]  /*6230*/  MUFU.EX2 R30, R30 ;  /* 0x0000001e001e7308 */ /* 0x000e220000000800 */
[----:B---3--:R-:W-:Y:S01]  /*6240*/  FMUL.FTZ R220, R13, R220 ;  /* 0x000000dc0ddc7220 */ /* 0x008fe20000410000 */
[----:B------:R-:W-:Y:S01]  /*6250*/  R2UR UR7, R6 ;  /* 0x00000000060772ca */ /* 0x000fe200000e0000 */
[----:B------:R-:W-:Y:S01]  /*6260*/  VIADD R6, R5, 0x80 ;  /* 0x0000008005067836 */ /* 0x000fe20000000000 */
[----:B------:R-:W-:Y:S01]  /*6270*/  R2UR UR46, R7 ;  /* 0x00000000072e72ca */ /* 0x000fe200000e0000 */
[----:B------:R-:W-:Y:S01]  /*6280*/  VIADD R7, R10, 0x110 ;  /* 0x000001100a077836 */ /* 0x000fe20000000000 */
[----:B------:R-:W-:Y:S01]  /*6290*/  MOV R11, UR59 ;  /* 0x0000003b000b7c02 */ /* 0x000fe20008000f00 */
[----:B-1----:R-:W-:Y:S01]  /*62a0*/  VIADD R8, R5, 0x180 ;  /* 0x0000018005087836 */ /* 0x002fe20000000000 */
[----:B------:R-:W1:Y:S01]  /*62b0*/  MUFU.EX2 R25, R25 ;  /* 0x0000001900197308 */ /* 0x000e620000000800 */
[C---:B----4-:R-:W-:Y:S01]  /*62c0*/  F2FP.BF16.F32.PACK_AB R12, R18.reuse, R13 ;  /* 0x0000000d120c723e */ /* 0x050fe200000010ff */
[----:B------:R-:W-:Y:S01]  /*62d0*/  FMUL.FTZ R15, R18, R15 ;  /* 0x0000000f120f7220 */ /* 0x000fe20000410000 */
[----:B------:R-:W-:Y:S01]  /*62e0*/  F2FP.BF16.F32.PACK_AB R18, R45, R44 ;  /* 0x0000002c2d12723e */ /* 0x000fe200000010ff */
[----:B------:R-:W-:Y:S01]  /*62f0*/  UMOV UR16, UR56 ;  /* 0x0000003800107c82 */ /* 0x000fe20008000000 */
[----:B------:R-:W-:Y:S01]  /*6300*/  UMOV UR12, UR56 ;  /* 0x00000038000c7c82 */ /* 0x000fe20008000000 */
[----:B------:R-:W-:Y:S01]  /*6310*/  R2UR UR44, R6 ;  /* 0x00000000062c72ca */ /* 0x000fe200000e0000 */
[----:B------:R-:W-:Y:S01]  /*6320*/  VIADD R6, R10, 0x90 ;  /* 0x000000900a067836 */ /* 0x000fe20000000000 */
[----:B------:R-:W2:Y:S01]  /*6330*/  MUFU.EX2 R23, R23 ;  /* 0x0000001700177308 */ /* 0x000ea20000000800 */
[----:B0-----:R-:W-:Y:S01]  /*6340*/  FMUL.FTZ R31, R30, R31 ;  /* 0x0000001f1e1f7220 */ /* 0x001fe20000410000 */
[----:B------:R-:W-:Y:S01]  /*6350*/  F2FP.BF16.F32.PACK_AB R220, R15, R220 ;  /* 0x000000dc0fdc723e */ /* 0x000fe200000010ff */
[----:B------:R-:W-:Y:S01]  /*6360*/  VIADD R4, R4, 0xffff0000 ;  /* 0xffff000004047836 */ /* 0x000fe20000000000 */
[----:B------:R-:W-:Y:S01]  /*6370*/  R2UR UR4, R6 ;  /* 0x00000000060472ca */ /* 0x000fe200000e0000 */
[C---:B------:R-:W-:Y:S01]  /*6380*/  VIADD R6, R10.reuse, 0x190 ;  /* 0x000001900a067836 */ /* 0x040fe20000000000 */
[----:B------:R-:W-:Y:S01]  /*6390*/  R2UR UR54, R7 ;  /* 0x00000000073672ca */ /* 0x000fe200000e0000 */
[----:B------:R-:W-:Y:S01]  /*63a0*/  VIADD R7, R10, 0x20 ;  /* 0x000000200a077836 */ /* 0x000fe20000000000 */
[----:B------:R-:W0:Y:S01]  /*63b0*/  MUFU.EX2 R20, R20 ;  /* 0x0000001400147308 */ /* 0x000e220000000800 */
[C---:B-1----:R-:W-:Y:S01]  /*63c0*/  F2FP.BF16.F32.PACK_AB R17, R25.reuse, R30 ;  /* 0x0000001e1911723e */ /* 0x042fe200000010ff */
[----:B------:R-:W-:Y:S01]  /*63d0*/  FMUL.FTZ R14, R25, R219 ;  /* 0x000000db190e7220 */ /* 0x000fe20000410000 */
[----:B------:R-:W-:Y:S01]  /*63e0*/  F2FP.BF16.F32.PACK_AB R30, R217, R216 ;  /* 0x000000d8d91e723e */ /* 0x000fe200000010ff */
[----:B------:R-:W-:Y:S01]  /*63f0*/  UMOV UR52, UR44 ;  /* 0x0000002c00347c82 */ /* 0x000fe20008000000 */
[----:B------:R-:W-:Y:S01]  /*6400*/  R2UR UR50, R6 ;  /* 0x00000000063272ca */ /* 0x000fe200000e0000 */
[----:B------:R-:W-:Y:S01]  /*6410*/  STSM.16.M88.2 [R0+0x2dd00], R16 ;  /* 0x02dd001000007844 */ /* 0x000fe20000000100 */
[----:B------:R-:W-:Y:S01]  /*6420*/  F2FP.BF16.F32.PACK_AB R31, R14, R31 ;  /* 0x0000001f0e1f723e */ /* 0x000fe200000010ff */
[----:B------:R-:W-:-:S02]  /*6430*/  VIADD R6, R10, 0x210 ;  /* 0x000002100a067836 */ /* 0x000fc40000000000 */
[----:B--2---:R-:W-:Y:S01]  /*6440*/  FMUL.FTZ R222, R23, R222 ;  /* 0x000000de17de7220 */ /* 0x004fe20000410000 */
[----:B------:R-:W-:Y:S01]  /*6450*/  MOV R9, UR58 ;  /* 0x0000003a00097c02 */ /* 0x000fe20008000f00 */
[----:B------:R-:W-:Y:S01]  /*6460*/  UMOV UR48, UR44 ;  /* 0x0000002c00307c82 */ /* 0x000fe20008000000 */
[----:B------:R-:W-:Y:S01]  /*6470*/  UMOV UR40, UR44 ;  /* 0x0000002c00287c82 */ /* 0x000fe20008000000 */
[----:B------:R-:W-:Y:S01]  /*6480*/  R2UR UR42, R6 ;  /* 0x00000000062a72ca */ /* 0x000fe200000e0000 */
[----:B------:R-:W-:Y:S01]  /*6490*/  VIADD R6, R5, 0x100 ;  /* 0x0000010005067836 */ /* 0x000fe20000000000 */
[----:B------:R-:W-:Y:S01]  /*64a0*/  R2UR UR26, R7 ;  /* 0x00000000071a72ca */ /* 0x000fe200000e0000 */
[----:B------:R-:W-:Y:S01]  /*64b0*/  VIADD R7, R10, 0x120 ;  /* 0x000001200a077836 */ /* 0x000fe20000000000 */
[C---:B0-----:R-:W-:Y:S01]  /*64c0*/  F2FP.BF16.F32.PACK_AB R13, R20.reuse, R23 ;  /* 0x00000017140d723e */ /* 0x041fe200000010ff */
[----:B------:R-:W-:Y:S01]  /*64d0*/  FMUL.FTZ R223, R20, R223 ;  /* 0x000000df14df7220 */ /* 0x000fe20000410000 */
[----:B------:R-:W-:Y:S01]  /*64e0*/  R2UR UR24, R6 ;  /* 0x00000000061872ca */ /* 0x000fe200000e0000 */
[----:B------:R-:W-:Y:S01]  /*64f0*/  VIADD R6, R10, 0xa0 ;  /* 0x000000a00a067836 */ /* 0x000fe20000000000 */
[----:B------:R-:W-:Y:S01]  /*6500*/  R2UR UR34, R7 ;  /* 0x00000000072272ca */ /* 0x000fe200000e0000 */
[----:B------:R0:W-:Y:S01]  /*6510*/  STSM.16.M88.2 [R0+0x2e500], R12 ;  /* 0x02e5000c00007844 */ /* 0x0001e20000000100 */
[----:B------:R-:W-:Y:S01]  /*6520*/  F2FP.BF16.F32.PACK_AB R221, R223, R222 ;  /* 0x000000dedfdd723e */ /* 0x000fe200000010ff */
[----:B------:R-:W-:Y:S01]  /*6530*/  VIADD R7, R225, 0x2ed00 ;  /* 0x0002ed00e1077836 */ /* 0x000fe20000000000 */
[----:B------:R-:W-:Y:S01]  /*6540*/  R2UR UR38, R6 ;  /* 0x00000000062672ca */ /* 0x000fe200000e0000 */
[----:B------:R1:W-:Y:S06]  /*6550*/  MEMBAR.ALL.CTA ;  /* 0x0000000000007992 */ /* 0x0003ec0000008000 */
[----:B-1----:R-:W1:Y:S01]  /*6560*/  FENCE.VIEW.ASYNC.S ;  /* 0x00000000000073c6 */ /* 0x002e620000000000 */
[C---:B------:R-:W-:Y:S01]  /*6570*/  VIADD R6, R10.reuse, 0x1a0 ;  /* 0x000001a00a067836 */ /* 0x040fe20000000000 */
[----:B------:R-:W-:Y:S01]  /*6580*/  MOV R21, UR55 ;  /* 0x0000003700157c02 */ /* 0x000fe20008000f00 */
[----:B------:R-:W-:Y:S01]  /*6590*/  VIADD R25, R10, 0xb0 ;  /* 0x000000b00a197836 */ /* 0x000fe20000000000 */
[----:B------:R-:W-:-:S02]  /*65a0*/  SHF.R.U32.HI R7, RZ, 0x4, R7 ;  /* 0x00000004ff077819 */ /* 0x000fc40000011607 */
        /* <DEDUP_REMOVED lines=8> */
[----:B------:R-:W-:Y:S01]  /*6630*/  MOV R22, UR54 ;  /* 0x0000003600167c02 */ /* 0x000fe20008000f00 */
[----:B0-----:R-:W-:Y:S01]  /*6640*/  VIADD R13, R10, 0x30 ;  /* 0x000000300a0d7836 */ /* 0x001fe20000000000 */
[----:B------:R-:W-:-:S02]  /*6650*/  SHF.R.U32.HI R4, RZ, 0x4, R4 ;  /* 0x00000004ff047819 */ /* 0x000fc40000011604 */
[----:B------:R-:W-:Y:S01]  /*6660*/  SHF.R.U32.HI R6, RZ, 0x4, R6 ;  /* 0x00000004ff067819 */ /* 0x000fe20000011606 */
[----:B-1----:R-:W-:Y:S06]  /*6670*/  BAR.SYNC.DEFER_BLOCKING 0x9, 0x100 ;  /* 0x0244000000007b1d */ /* 0x002fec0000010000 */
[----:B------:R0:W-:Y:S04]  /*6680*/  STSM.16.M88.2 [R0+0x2ed00], R18 ;  /* 0x02ed001200007844 */ /* 0x0001e80000000100 */
        /* <DEDUP_REMOVED lines=28> */
[----:B------:R-:W-:Y:S01]  /*6850*/  VIADD R25, R10, 0x130 ;  /* 0x000001300a197836 */ /* 0x000fe20000000000 */
[----:B------:R-:W-:Y:S01]  /*6860*/  UMOV UR12, UR14 ;  /* 0x0000000e000c7c82 */ /* 0x000fe20008000000 */
[----:B------:R-:W-:Y:S01]  /*6870*/  MOV R12, UR56 ;  /* 0x00000038000c7c02 */ /* 0x000fe20008000f00 */
[----:B------:R-:W-:Y:S01]  /*6880*/  UMOV UR56, UR12 ;  /* 0x0000000c00387c82 */ /* 0x000fe20008000000 */
[----:B------:R-:W-:Y:S01]  /*6890*/  MOV R15, UR58 ;  /* 0x0000003a000f7c02 */ /* 0x000fe20008000f00 */
[----:B------:R-:W-:Y:S01]  /*68a0*/  UMOV UR58, UR10 ;  /* 0x0000000a003a7c82 */ /* 0x000fe20008000000 */
[----:B------:R-:W-:Y:S01]  /*68b0*/  R2UR UR10, R25 ;  /* 0x00000000190a72ca */ /* 0x000fe200000e0000 */
[----:B------:R-:W-:Y:S01]  /*68c0*/  UMOV UR57, UR19 ;  /* 0x0000001300397c82 */ /* 0x000fe20008000000 */
[----:B------:R-:W-:Y:S01]  /*68d0*/  UMOV UR13, UR15 ;  /* 0x0000000f000d7c82 */ /* 0x000fe20008000000 */
[----:B------:R-:W-:Y:S01]  /*68e0*/  MOV R16, UR59 ;  /* 0x0000003b00107c02 */ /* 0x000fe20008000f00 */
[----:B------:R-:W-:Y:S01]  /*68f0*/  UMOV UR59, UR11 ;  /* 0x0000000b003b7c82 */ /* 0x000fe20008000000 */
[----:B------:R-:W-:Y:S01]  /*6900*/  MOV R14, UR57 ;  /* 0x00000039000e7c02 */ /* 0x000fe20008000f00 */
[----:B------:R-:W-:Y:S01]  /*6910*/  UMOV UR7, 0x40 ;  /* 0x0000004000077882 */ /* 0x000fe20000000000 */
[----:B------:R-:W-:Y:S01]  /*6920*/  MOV R17, UR56 ;  /* 0x0000003800117c02 */ /* 0x000fe20008000f00 */
[----:B------:R-:W-:Y:S01]  /*6930*/  UMOV UR57, UR13 ;  /* 0x0000000d00397c82 */ /* 0x000fe20008000000 */
[----:B------:R-:W-:Y:S01]  /*6940*/  UMOV UR11, 0x40 ;  /* 0x00000040000b7882 */ /* 0x000fe20000000000 */
[----:B------:R-:W-:Y:S01]  /*6950*/  UMOV UR15, 0x40 ;  /* 0x00000040000f7882 */ /* 0x000fe20000000000 */
[----:B0-----:R-:W-:Y:S01]  /*6960*/  MOV R19, UR59 ;  /* 0x0000003b00137c02 */ /* 0x001fe20008000f00 */
[----:B------:R-:W-:Y:S01]  /*6970*/  UMOV UR59, 0x8 ;  /* 0x00000008003b7882 */ /* 0x000fe20000000000 */
[----:B------:R-:W-:Y:S01]  /*6980*/  MOV R20, UR58 ;  /* 0x0000003a00147c02 */ /* 0x000fe20008000f00 */
[----:B------:R-:W-:Y:S01]  /*6990*/  IMAD.U32 R223, RZ, RZ, UR59 ;  /* 0x0000003bffdf7e24 */ /* 0x000fe2000f8e00ff */
[----:B------:R-:W-:Y:S01]  /*69a0*/  MOV R18, UR57 ;  /* 0x0000003900127c02 */ /* 0x000fe20008000f00 */
[----:B------:R-:W-:Y:S01]  /*69b0*/  UMOV UR57, 0x40000040 ;  /* 0x4000004000397882 */ /* 0x000fe20000000000 */
[----:B------:R-:W-:Y:S04]  /*69c0*/  HGMMA.64x16x16.F32.BF16 R136, gdesc[UR44].tnspA.tnspB, R136 ;  /* 0x602000002c8879f0 */ /* 0x000fe80008701888 */
[----:B------:R-:W-:Y:S01]  /*69d0*/  HGMMA.64x16x16.F32.BF16 R152, gdesc[UR16].tnspA.tnspB, R152 ;  /* 0x60200000109879f0 */ /* 0x000fe20008701898 */
[----:B------:R-:W-:Y:S01]  /*69e0*/  R2UR UR16, R8 ;  /* 0x00000000081072ca */ /* 0x000fe200000e0000 */
[----:B------:R-:W-:Y:S01]  /*69f0*/  UMOV UR17, 0x40000040 ;  /* 0x4000004000117882 */ /* 0x000fe20000000000 */
[----:B------:R-:W-:Y:S01]  /*6a00*/  R2UR UR18, R13 ;  /* 0x000000000d1272ca */ /* 0x000fe200000e0000 */
[----:B------:R-:W-:Y:S01]  /*6a10*/  UMOV UR19, 0x40 ;  /* 0x0000004000137882 */ /* 0x000fe20000000000 */
[----:B------:R-:W-:Y:S01]  /*6a20*/  HGMMA.64x16x16.F32.BF16 R168, gdesc[UR52].tnspA.tnspB, R168 ;  /* 0x6020000034a879f0 */ /* 0x000fe200087018a8 */
[----:B------:R-:W-:Y:S01]  /*6a30*/  LOP3.LUT R8, R7, 0x3fff, RZ, 0xc0, !PT ;  /* 0x00003fff07087812 */ /* 0x000fe200078ec0ff */
[----:B------:R-:W-:Y:S01]  /*6a40*/  VIADD R7, R10, 0x1b0 ;  /* 0x000001b00a077836 */ /* 0x000fe20000000000 */
[----:B------:R-:W-:Y:S01]  /*6a50*/  LOP3.LUT R13, R6, 0x3fff, RZ, 0xc0, !PT ;  /* 0x00003fff060d7812 */ /* 0x000fe200078ec0ff */
[----:B------:R-:W-:Y:S01]  /*6a60*/  HGMMA.64x16x16.F32.BF16 R184, gdesc[UR48].tnspA.tnspB, R184 ;  /* 0x6020000030b879f0 */ /* 0x000fe200087018b8 */
[----:B------:R-:W-:Y:S01]  /*6a70*/  VIADD R10, R10, 0x230 ;  /* 0x000002300a0a7836 */ /* 0x000fe20000000000 */
[----:B------:R-:W-:Y:S01]  /*6a80*/  UMOV UR52, UR8 ;  /* 0x0000000800347c82 */ /* 0x000fe20008000000 */
[----:B------:R-:W-:Y:S01]  /*6a90*/  R2UR UR12, R13 ;  /* 0x000000000d0c72ca */ /* 0x000fe200000e0000 */
[----:B------:R-:W-:Y:S01]  /*6aa0*/  UMOV UR53, UR9 ;  /* 0x0000000900357c82 */ /* 0x000fe20008000000 */
[----:B------:R-:W-:Y:S01]  /*6ab0*/  R2UR UR14, R7 ;  /* 0x00000000070e72ca */ /* 0x000fe200000e0000 */
[----:B------:R-:W-:Y:S01]  /*6ac0*/  HGMMA.64x16x16.F32.BF16 R200, gdesc[UR40].tnspA.tnspB, R200 ;  /* 0x6020000028c879f0 */ /* 0x000fe200087018c8 */
[----:B------:R-:W-:Y:S01]  /*6ad0*/  UMOV UR4, UR16 ;  /* 0x0000001000047c82 */ /* 0x000fe20008000000 */
        /* <DEDUP_REMOVED lines=9> */
[----:B------:R-:W-:Y:S01]  /*6b70*/  UMOV UR12, UR16 ;  /* 0x00000010000c7c82 */ /* 0x000fe20008000000 */
[----:B------:R-:W-:Y:S01]  /*6b80*/  UMOV UR55, 0x40 ;  /* 0x0000004000377882 */ /* 0x000fe20000000000 */
[C---:B------:R-:W-:Y:S01]  /*6b90*/  LOP3.LUT R6, R8.reuse, 0x400000, RZ, 0xfc, !PT ;  /* 0x0040000008067812 */ /* 0x040fe200078efcff */
[----:B------:R-:W-:Y:S01]  /*6ba0*/  VIADD R7, R13, 0x80 ;  /* 0x000000800d077836 */ /* 0x000fe20000000000 */
[----:B------:R-:W-:Y:S01]  /*6bb0*/  LOP3.LUT R8, R8, 0x80000, RZ, 0xfc, !PT ;  /* 0x0008000008087812 */ /* 0x000fe200078efcff */
[----:B------:R-:W-:Y:S01]  /*6bc0*/  HGMMA.64x16x16.F32.BF16 R136, gdesc[UR24].tnspA.tnspB, R136 ;  /* 0x60200000188879f0 */ /* 0x000fe20008701888 */
[----:B------:R-:W-:-:S03]  /*6bd0*/  UMOV UR25, 0x40000040 ;  /* 0x4000004000197882 */ /* 0x000fc60000000000 */
        /* <DEDUP_REMOVED lines=35> */
[----:B-1----:R-:W-:-:S06]  /*6e10*/  WARPGROUP.ARRIVE ;  /* 0x00000000000079c5 */ /* 0x002fcc0000000000 */
[----:B------:R-:W-:Y:S01]  /*6e20*/  HGMMA.64x64x16.F32.BF16 R24, gdesc[UR56].tnspA, RZ, !UPT ;  /* 0x20e00000381879f0 */ /* 0x000fe2000c7018ff */
[----:B------:R-:W-:Y:S01]  /*6e30*/  UMOV UR56, UR4 ;  /* 0x0000000400387c82 */ /* 0x000fe20008000000 */
[----:B------:R-:W-:Y:S01]  /*6e40*/  UMOV UR57, 0x40000040 ;  /* 0x4000004000397882 */ /* 0x000fe20000000000 */
[----:B------:R-:W-:Y:S01]  /*6e50*/  UMOV UR58, UR5 ;  /* 0x00000005003a7c82 */ /* 0x000fe20008000000 */
[----:B------:R-:W-:Y:S01]  /*6e60*/  UMOV UR59, 0x8 ;  /* 0x00000008003b7882 */ /* 0x000fe20000000000 */
[----:B--2---:R-:W-:Y:S01]  /*6e70*/  IMAD.U32 R220, RZ, RZ, UR58 ;  /* 0x0000003affdc7e24 */ /* 0x004fe2000f8e00ff */
        /* <DEDUP_REMOVED lines=23> */
[----:B------:R-:W-:Y:S01]  /*6ff0*/  VIADD R7, R13, 0x200 ;  /* 0x000002000d077836 */ /* 0x000fe20000000000 */
[----:B------:R-:W-:Y:S01]  /*7000*/  HGMMA.64x64x16.F32.BF16 R24, gdesc[UR56].tnspA, R24 ;  /* 0x20e00000381879f0 */ /* 0x000fe20008701818 */
[----:B------:R-:W-:-:S08]  /*7010*/  R2UR UR59, R16 ;  /* 0x00000000103b72ca */ /* 0x000fd000000e0000 */
        /* <DEDUP_REMOVED lines=30> */
[----:B------:R-:W-:-:S02]  /*7200*/  VIADD R6, R5, 0x480 ;  /* 0x0000048005067836 */ /* 0x000fc40000000000 */
[----:B------:R-:W-:-:S10]  /*7210*/  VIADD R9, R8, 0x210 ;  /* 0x0000021008097836 */ /* 0x000fd40000000000 */
        /* <DEDUP_REMOVED lines=25> */
[----:B------:R-:W-:Y:S01]  /*73b0*/  R2UR UR24, R6 ;  /* 0x00000000061872ca */ /* 0x000fe200000e0000 */
[----:B------:R-:W-:Y:S01]  /*73c0*/  VIADD R6, R8, 0x100 ;  /* 0x0000010008067836 */ /* 0x000fe20000000000 */
[----:B------:R-:W-:-:S02]  /*73d0*/  R2UR UR16, R5 ;  /* 0x00000000051072ca */ /* 0x000fc400000e0000 */
        /* <DEDUP_REMOVED lines=36> */
[----:B------:R-:W-:Y:S01]  /*7620*/  VIADD R9, R8, 0xa0 ;  /* 0x000000a008097836 */ /* 0x000fe20000000000 */
        /* <DEDUP_REMOVED lines=140> */
[----:B------:R-:W-:-:S04]  /*7ef0*/  LEA.HI.X.SX32 R236, R236, R234, 0x1, P1 ;  /* 0x000000eaecec7211 */ /* 0x000fc800008f0eff */
        /* <DEDUP_REMOVED lines=14> */
.L_x_1945:
        /* <DEDUP_REMOVED lines=112> */
.L_x_1946:
        /* <DEDUP_REMOVED lines=95> */
.L_x_1934:
        /* <DEDUP_REMOVED lines=17> */
[----:B--2---:R-:W-:Y:S01]  /*8de0*/  ULEA UR5, UR5, UR4, 0x18 ;  /* 0x0000000405057291 */ /* 0x004fe2000f8ec03f */
[----:B------:R-:W-:Y:S02]  /*8df0*/  F2FP.BF16.F32.PACK_AB R154, R157, R156 ;  /* 0x0000009c9d9a723e */ /* 0x000fe400000010ff */
[----:B------:R-:W-:-:S02]  /*8e00*/  F2FP.BF16.F32.PACK_AB R155, R159, R158 ;  /* 0x0000009e9f9b723e */ /* 0x000fc400000010ff */
[----:B------:R-:W-:Y:S01]  /*8e10*/  F2FP.BF16.F32.PACK_AB R161, R163, R162 ;  /* 0x000000a2a3a1723e */ /* 0x000fe200000010ff */
[----:B-1----:R-:W-:Y:S01]  /*8e20*/  VIADD R4, R4, 0xffffff80 ;  /* 0xffffff8004047836 */ /* 0x002fe20000000000 */
[----:B------:R-:W-:Y:S02]  /*8e30*/  F2FP.BF16.F32.PACK_AB R168, R169, R168 ;  /* 0x000000a8a9a8723e */ /* 0x000fe400000010ff */
[----:B------:R-:W-:Y:S01]  /*8e40*/  F2FP.BF16.F32.PACK_AB R162, R165, R164 ;  /* 0x000000a4a5a2723e */ /* 0x000fe200000010ff */
[----:B0-----:R-:W-:Y:S01]  /*8e50*/  IMAD.SHL.U32 R2, R4, 0x40, RZ ;  /* 0x0000004004027824 */ /* 0x001fe200078e00ff */
        /* <DEDUP_REMOVED lines=15> */
[----:B------:R-:W0:Y:S01]  /*8f50*/  LDC.64 R2, c[0x0][0x878] ;  /* 0x00021e00ff027b82 */ /* 0x000e220000000a00 */
        /* <DEDUP_REMOVED lines=12> */
[----:B------:R-:W1:Y:S01]  /*9020*/  LDC.64 R8, c[0x0][0x870] ;  /* 0x00021c00ff087b82 */ /* 0x000e620000000a00 */
[----:B------:R-:W-:Y:S02]  /*9030*/  F2FP.BF16.F32.PACK_AB R179, R183, R182 ;  /* 0x000000b6b7b3723e */ /* 0x000fe400000010ff */
[----:B------:R-:W-:Y:S02]  /*9040*/  LEA R10, R6, UR5, 0x1 ;  /* 0x00000005060a7c11 */ /* 0x000fe4000f8e08ff */
[----:B------:R-:W-:Y:S02]  /*9050*/  F2FP.BF16.F32.PACK_AB R185, R187, R186 ;  /* 0x000000babbb9723e */ /* 0x000fe400000010ff */
[----:B0-----:R-:W-:Y:S01]  /*9060*/  ISETP.NE.U32.AND P1, PT, R2, RZ, PT ;  /* 0x000000ff0200720c */ /* 0x001fe20003f25070 */
        /* <DEDUP_REMOVED lines=17> */
[----:B------:R-:W2:Y:S01]  /*9180*/  LDC.64 R2, c[0x0][0x870] ;  /* 0x00021c00ff027b82 */ /* 0x000ea20000000a00 */
        /* <DEDUP_REMOVED lines=58> */
[----:B-1----:R-:W-:-:S03]  /*9530*/  ISETP.NE.U32.AND P0, PT, R8, RZ, PT ;  /* 0x000000ff0800720c */ /* 0x002fc60003f05070 */
[----:B------:R0:W-:Y:S01]  /*9540*/  STSM.16.MT88.4 [R10+0x7000], R128 ;  /* 0x007000800a007844 */ /* 0x0001e20000004200 */
[----:B------:R-:W-:Y:S01]  /*9550*/  BAR.SYNC.DEFER_BLOCKING 0x1, 0x100 ;  /* 0x0044000000007b1d */ /* 0x000fe20000010000 */
[----:B------:R-:W-:Y:S01]  /*9560*/  ISETP.NE.AND.EX P0, PT, R9, RZ, PT, P0 ;  /* 0x000000ff0900720c */ /* 0x000fe20003f05300 */
[----:B--2---:R-:W-:-:S04]  /*9570*/  IMAD.WIDE R8, R231, 0x4, R2 ;  /* 0x00000004e7087825 */ /* 0x004fc800078e0202 */
        /* <DEDUP_REMOVED lines=27> */
.L_x_1949:
[----:B------:R-:W2:Y:S01]  /*9730*/  LDL.LU R4, [R1] ;  /* 0x0000000001047983 */ /* 0x000ea20000300800 */
[----:B------:R-:W-:Y:S01]  /*9740*/  LEA R30, R11, UR5, 0x1 ;  /* 0x000000050b1e7c11 */ /* 0x000fe2000f8e08ff */
[----:B------:R-:W-:Y:S01]  /*9750*/  @P0 IMAD.MOV.U32 R2, RZ, RZ, R6 ;  /* 0x000000ffff020224 */ /* 0x000fe200078e0006 */
[----:B------:R-:W-:Y:S01]  /*9760*/  ULDC.64 UR6, c[0x0][0x850] ;  /* 0x0002140000067ab9 */ /* 0x000fe20000000a00 */
[----:B------:R-:W3:Y:S01]  /*9770*/  LDL R224, [R1+0x4] ;  /* 0x0000040001e07983 */ /* 0x000ee20000100800 */
[----:B------:R-:W-:Y:S01]  /*9780*/  @P0 IMAD.MOV.U32 R3, RZ, RZ, R5 ;  /* 0x000000ffff030224 */ /* 0x000fe200078e0005 */
[--C-:B------:R-:W-:Y:S01]  /*9790*/  SHF.R.S32.HI R29, RZ, 0x1f, R28.reuse ;  /* 0x0000001fff1d7819 */ /* 0x100fe2000001141c */
[C---:B------:R-:W-:Y:S01]  /*97a0*/  VIADD R31, R0.reuse, 0x8 ;  /* 0x00000008001f7836 */ /* 0x040fe20000000000 */
[----:B------:R0:W1:Y:S01]  /*97b0*/  LDS.128 R36, [R30+0xa400] ;  /* 0x00a400001e247984 */ /* 0x0000620000000c00 */
[C---:B------:R-:W-:Y:S01]  /*97c0*/  IADD3 R2, P1, R0.reuse, R2, RZ ;  /* 0x0000000200027210 */ /* 0x040fe20007f3e0ff */
[----:B------:R-:W-:Y:S01]  /*97d0*/  ULDC UR5, c[0x0][0x83c] ;  /* 0x00020f0000057ab9 */ /* 0x000fe20000000800 */
[----:B------:R-:W-:Y:S01]  /*97e0*/  SHF.R.S32.HI R48, RZ, 0x1f, R231 ;  /* 0x0000001fff307819 */ /* 0x000fe200000114e7 */
[----:B------:R0:W4:Y:S01]  /*97f0*/  LDS.128 R8, [R30+0x1400] ;  /* 0x001400001e087984 */ /* 0x0001220000000c00 */
[----:B------:R-:W-:Y:S01]  /*9800*/  LEA.HI.X.SX32 R3, R0, R3, 0x1, P1 ;  /* 0x0000000300037211 */ /* 0x000fe200008f0eff */
[----:B------:R-:W-:Y:S01]  /*9810*/  IMAD.WIDE.U32 R32, R237, UR6, R28 ;  /* 0x00000006ed207c25 */ /* 0x000fe2000f8e001c */
[----:B------:R-:W-:Y:S01]  /*9820*/  SEL R48, R48, RZ, !P0 ;  /* 0x000000ff30307207 */ /* 0x000fe20004000000 */
[----:B------:R0:W0:Y:S01]  /*9830*/  LDS.128 R12, [R30+0x1800] ;  /* 0x001800001e0c7984 */ /* 0x0000220000000c00 */
[----:B------:R-:W-:Y:S01]  /*9840*/  SEL R231, R231, RZ, !P0 ;  /* 0x000000ffe7e77207 */ /* 0x000fe20004000000 */
[----:B------:R-:W-:Y:S01]  /*9850*/  VIADD R40, R0, 0x20 ;  /* 0x0000002000287836 */ /* 0x000fe20000000000 */
[----:B------:R-:W-:Y:S01]  /*9860*/  BSSY B1, `(.L_x_1950) ;  /* 0x000002c000017945 */ /* 0x000fe20003800000 */
[----:B------:R0:W0:Y:S04]  /*9870*/  LDS.128 R16, [R30+0x1c00] ;  /* 0x001c00001e107984 */ /* 0x0000280000000c00 */
[----:B------:R0:W0:Y:S04]  /*9880*/  LDS.128 R20, [R30+0x2000] ;  /* 0x002000001e147984 */ /* 0x0000280000000c00 */
[----:B------:R0:W0:Y:S01]  /*9890*/  LDS.128 R24, [R30+0x2400] ;  /* 0x002400001e187984 */ /* 0x0000220000000c00 */
[----:B--2---:R-:W-:-:S03]  /*98a0*/  R2UR UR8, R4 ;  /* 0x00000000040872ca */ /* 0x004fc600000e0000 */
[----:B------:R2:W0:Y:S01]  /*98b0*/  LDS.128 R4, [R30+0x1000] ;  /* 0x001000001e047984 */ /* 0x0004220000000c00 */
[----:B---3--:R-:W-:-:S04]  /*98c0*/  IMAD R34, R224, UR6, RZ ;  /* 0x00000006e0227c24 */ /* 0x008fc8000f8e02ff */
[----:B------:R-:W-:Y:S01]  /*98d0*/  IMAD R35, R237, UR7, R34 ;  /* 0x00000007ed237c24 */ /* 0x000fe2000f8e0222 */
[----:B------:R-:W-:Y:S01]  /*98e0*/  ULDC.64 UR6, c[0x0][0x858] ;  /* 0x0002160000067ab9 */ /* 0x000fe20000000a00 */
[----:B------:R-:W-:Y:S02]  /*98f0*/  VIADD R34, R0, 0x18 ;  /* 0x0000001800227836 */ /* 0x000fe40000000000 */
[----:B------:R-:W-:Y:S01]  /*9900*/  IMAD.IADD R33, R33, 0x1, R35 ;  /* 0x0000000121217824 */ /* 0x000fe200078e0223 */
[----:B------:R-:W-:Y:S02]  /*9910*/  UIMAD UR4, UR8, -0x50, UR4 ;  /* 0xffffffb0080478a4 */ /* 0x000fe4000f8e0204 */
[----:B------:R-:W-:Y:S02]  /*9920*/  IMAD.U32 R35, RZ, RZ, UR8 ;  /* 0x00000008ff237e24 */ /* 0x000fe4000f8e00ff */
[----:B------:R-:W-:Y:S01]  /*9930*/  IMAD.WIDE.U32 R32, R231, UR6, R32 ;  /* 0x00000006e7207c25 */ /* 0x000fe2000f8e0020 */
[----:B------:R-:W-:-:S03]  /*9940*/  UISETP.LT.AND UP0, UPT, UR4, 0x50, UPT ;  /* 0x000000500400788c */ /* 0x000fc6000bf01270 */
[----:B------:R-:W-:Y:S01]  /*9950*/  IMAD.WIDE R2, R35, 0x50, R2 ;  /* 0x0000005023027825 */ /* 0x000fe200078e0202 */
[----:B------:R-:W-:-:S06]  /*9960*/  USEL UR4, UR4, 0x50, UP0 ;  /* 0x0000005004047887 */ /* 0x000fcc0008000000 */
        /* <DEDUP_REMOVED lines=14> */
[----:B012-4-:R-:W-:-:S12]  /*9a50*/  @P1 BRA `(.L_x_1951) ;  /* 0x0000000000301947 */ /* 0x017fd80003800000 */
        /* <DEDUP_REMOVED lines=12> */
.L_x_1951:
[----:B------:R-:W-:Y:S05]  /*9b20*/  BSYNC B1 ;  /* 0x0000000000017941 */ /* 0x000fea0003800000 */
.L_x_1950:
        /* <DEDUP_REMOVED lines=16> */
.L_x_1953:
[----:B------:R-:W-:Y:S05]  /*9c30*/  BSYNC B1 ;  /* 0x0000000000017941 */ /* 0x000fea0003800000 */
.L_x_1952:
        /* <DEDUP_REMOVED lines=19> */
.L_x_1955:
[----:B------:R-:W-:Y:S05]  /*9d70*/  BSYNC B1 ;  /* 0x0000000000017941 */ /* 0x000fea0003800000 */
.L_x_1954:
        /* <DEDUP_REMOVED lines=18> */
.L_x_1957:
[----:B------:R-:W-:Y:S05]  /*9ea0*/  BSYNC B1 ;  /* 0x0000000000017941 */ /* 0x000fea0003800000 */
.L_x_1956:
        /* <DEDUP_REMOVED lines=19> */
.L_x_1959:
[----:B------:R-:W-:Y:S05]  /*9fe0*/  BSYNC B1 ;  /* 0x0000000000017941 */ /* 0x000fea0003800000 */
.L_x_1958:
        /* <DEDUP_REMOVED lines=19> */
.L_x_1961:
[----:B------:R-:W-:Y:S05]  /*a120*/  BSYNC B1 ;  /* 0x0000000000017941 */ /* 0x000fea0003800000 */
.L_x_1960:
        /* <DEDUP_REMOVED lines=20> */
.L_x_1963:
[----:B------:R-:W-:Y:S05]  /*a270*/  BSYNC B1 ;  /* 0x0000000000017941 */ /* 0x000fea0003800000 */
.L_x_1962:
        /* <DEDUP_REMOVED lines=20> */
.L_x_1965:
[----:B------:R-:W-:Y:S05]  /*a3c0*/  BSYNC B1 ;  /* 0x0000000000017941 */ /* 0x000fea0003800000 */
.L_x_1964:
        /* <DEDUP_REMOVED lines=20> */
.L_x_1967:
[----:B------:R-:W-:Y:S05]  /*a510*/  BSYNC B1 ;  /* 0x0000000000017941 */ /* 0x000fea0003800000 */
.L_x_1966:
        /* <DEDUP_REMOVED lines=19> */
.L_x_1969:
[----:B------:R-:W-:Y:S05]  /*a650*/  BSYNC B1 ;  /* 0x0000000000017941 */ /* 0x000fea0003800000 */
.L_x_1968:
        /* <DEDUP_REMOVED lines=23> */
[C---:B------:R-:W-:Y:S01]  /*a7d0*/  ISETP.GE.OR P4, PT, R28.reuse, UR6, P4 ;  /* 0x000000061c007c0c */ /* 0x040fe2000a786670 */
        /* <DEDUP_REMOVED lines=24> */
.L_x_1971:
[----:B------:R-:W-:Y:S05]  /*a960*/  BSYNC B1 ;  /* 0x0000000000017941 */ /* 0x000fea0003800000 */
.L_x_1970:
        /* <DEDUP_REMOVED lines=18> */
.L_x_1973:
[----:B------:R-:W-:Y:S05]  /*aa90*/  BSYNC B1 ;  /* 0x0000000000017941 */ /* 0x000fea0003800000 */
.L_x_1972:
        /* <DEDUP_REMOVED lines=18> */
.L_x_1975:
[----:B------:R-:W-:Y:S05]  /*abc0*/  BSYNC B1 ;  /* 0x0000000000017941 */ /* 0x000fea0003800000 */
.L_x_1974:
        /* <DEDUP_REMOVED lines=18> */
.L_x_1977:
[----:B------:R-:W-:Y:S05]  /*acf0*/  BSYNC B1 ;  /* 0x0000000000017941 */ /* 0x000fea0003800000 */
.L_x_1976:
        /* <DEDUP_REMOVED lines=16> */
.L_x_1979:
[----:B------:R-:W-:Y:S05]  /*ae00*/  BSYNC B1 ;  /* 0x0000000000017941 */ /* 0x000fea0003800000 */
.L_x_1978:
        /* <DEDUP_REMOVED lines=16> */
.L_x_1981:
[----:B------:R-:W-:Y:S05]  /*af10*/  BSYNC B1 ;  /* 0x0000000000017941 */ /* 0x000fea0003800000 */
.L_x_1980:
        /* <DEDUP_REMOVED lines=16> */
.L_x_1983:
[----:B------:R-:W-:Y:S05]  /*b020*/  BSYNC B1 ;  /* 0x0000000000017941 */ /* 0x000fea0003800000 */
.L_x_1982:
        /* <DEDUP_REMOVED lines=16> */
.L_x_1985:
[----:B------:R-:W-:Y:S05]  /*b130*/  BSYNC B1 ;  /* 0x0000000000017941 */ /* 0x000fea0003800000 */
.L_x_1984:
        /* <DEDUP_REMOVED lines=16> */
.L_x_1987:
[----:B------:R-:W-:Y:S05]  /*b240*/  BSYNC B1 ;  /* 0x0000000000017941 */ /* 0x000fea0003800000 */
.L_x_1986:
        /* <DEDUP_REMOVED lines=16> */
.L_x_1948:
[----:B------:R-:W1:Y:S01]  /*b350*/  LDC.64 R4, c[0x0][0x878] ;  /* 0x00021e00ff047b82 */ /* 0x000e620000000a00 */
[----:B------:R-:W-:-:S07]  /*b360*/  ULDC.64 UR4, c[0x0][0x208] ;  /* 0x0000820000047ab9 */ /* 0x000fce0000000a00 */
[----:B------:R-:W2:Y:S08]  /*b370*/  LDC.64 R6, c[0x0][0x870] ;  /* 0x00021c00ff067b82 */ /* 0x000eb00000000a00 */
[----:B0-----:R-:W0:Y:S01]  /*b380*/  LDC.64 R2, c[0x0][0x870] ;  /* 0x00021c00ff027b82 */ /* 0x001e220000000a00 */
[----:B-1----:R-:W-:-:S04]  /*b390*/  ISETP.NE.U32.AND P0, PT, R4, RZ, PT ;  /* 0x000000ff0400720c */ /* 0x002fc80003f05070 */
[----:B------:R-:W-:Y:S02]  /*b3a0*/  ISETP.NE.AND.EX P0, PT, R5, RZ, PT, P0 ;  /* 0x000000ff0500720c */ /* 0x000fe40003f05300 */
[----:B--2---:R-:W-:-:S04]  /*b3b0*/  ISETP.NE.U32.AND P1, PT, R6, RZ, PT ;  /* 0x000000ff0600720c */ /* 0x004fc80003f25070 */
[----:B------:R-:W-:Y:S01]  /*b3c0*/  ISETP.NE.AND.EX P1, PT, R7, RZ, PT, P1 ;  /* 0x000000ff0700720c */ /* 0x000fe20003f25310 */
[----:B0-----:R-:W-:-:S06]  /*b3d0*/  IMAD.WIDE R8, R231, 0x4, R2 ;  /* 0x00000004e7087825 */ /* 0x001fcc00078e0202 */
[----:B------:R-:W0:Y:S06]  /*b3e0*/  @P0 LDC.64 R4, c[0x0][0x878] ;  /* 0x00021e00ff040b82 */ /* 0x000e2c0000000a00 */
[----:B------:R-:W2:Y:S01]  /*b3f0*/  @P1 LDG.E R7, desc[UR4][R8.64] ;  /* 0x0000000408071981 */ /* 0x000ea2000c1e1900 */
[----:B0-----:R-:W-:-:S05]  /*b400*/  @P0 IMAD.WIDE R4, R231, 0x4, R4 ;  /* 0x00000004e7040825 */ /* 0x001fca00078e0204 */
[----:B------:R0:W3:Y:S01]  /*b410*/  @P0 LDG.E R0, desc[UR4][R4.64] ;  /* 0x0000000404000981 */ /* 0x0000e2000c1e1900 */
[----:B------:R-:W-:Y:S01]  /*b420*/  ULDC UR4, c[0x0][0x808] ;  /* 0x0002020000047ab9 */ /* 0x000fe20000000800 */
[----:B------:R-:W1:Y:S02]  /*b430*/  S2R R2, SR_TID.X ;  /* 0x0000000000027919 */ /* 0x000e640000002100 */
[----:B-1----:R-:W-:-:S05]  /*b440*/  VIADD R11, R2, 0xffffff80 ;  /* 0xffffff80020b7836 */ /* 0x002fca0000000000 */
[----:B------:R-:W-:-:S04]  /*b450*/  SHF.R.S32.HI R2, RZ, 0x1f, R11 ;  /* 0x0000001fff027819 */ /* 0x000fc8000001140b */
[----:B------:R-:W-:Y:S02]  /*b460*/  LEA.HI R10, R2, R11, RZ, 0x5 ;  /* 0x0000000b020a7211 */ /* 0x000fe400078f28ff */
[----:B------:R-:W-:Y:S02]  /*b470*/  CS2R R2, SRZ ;  /* 0x0000000000027805 */ /* 0x000fe4000001ff00 */
[----:B------:R-:W-:Y:S02]  /*b480*/  LOP3.LUT R6, R10, 0x1fffffe0, RZ, 0xc0, !PT ;  /* 0x1fffffe00a067812 */ /* 0x000fe400078ec0ff */
[----:B------:R-:W-:-:S03]  /*b490*/  SHF.R.S32.HI R15, RZ, 0x5, R10 ;  /* 0x00000005ff0f7819 */ /* 0x000fc6000001140a */
[----:B------:R-:W-:-:S04]  /*b4a0*/  IMAD.IADD R10, R11, 0x1, -R6 ;  /* 0x000000010b0a7824 */ /* 0x000fc800078e0a06 */
[----:B0-----:R-:W-:-:S05]  /*b4b0*/  IMAD.SHL.U32 R4, R10, 0x8, RZ ;  /* 0x000000080a047824 */ /* 0x001fca00078e00ff */
        /* <DEDUP_REMOVED lines=13> */
.L_x_1988:
[----:B------:R-:W2:Y:S01]  /*b590*/  LDL.LU R0, [R1] ;  /* 0x0000000001007983 */ /* 0x000ea20000300800 */
[----:B------:R-:W-:Y:S01]  /*b5a0*/  ULDC.64 UR6, c[0x0][0x820] ;  /* 0x0002080000067ab9 */ /* 0x000fe20000000a00 */
[----:B------:R-:W-:Y:S02]  /*b5b0*/  ULDC UR5, c[0x0][0x80c] ;  /* 0x0002030000057ab9 */ /* 0x000fe40000000800 */
[----:B------:R-:W3:Y:S01]  /*b5c0*/  LDL R23, [R1+0x4] ;  /* 0x0000040001177983 */ /* 0x000ee20000100800 */
[C---:B------:R-:W-:Y:S01]  /*b5d0*/  LEA.HI.X.SX32 R7, R15.reuse, R3, 0x1, P2 ;  /* 0x000000030f077211 */ /* 0x040fe200010f0eff */
[----:B------:R-:W-:Y:S01]  /*b5e0*/  VIADD R8, R15, 0x8 ;  /* 0x000000080f087836 */ /* 0x000fe20000000000 */
[----:B------:R-:W-:Y:S01]  /*b5f0*/  BSSY B1, `(.L_x_1989) ;  /* 0x000002b000017945 */ /* 0x000fe20003800000 */
[----:B------:R-:W-:-:S04]  /*b600*/  IMAD.WIDE.U32 R2, R237, UR6, R4 ;  /* 0x00000006ed027c25 */ /* 0x000fc8000f8e0004 */
[----:B------:R-:W-:Y:S01]  /*b610*/  VIADD R10, R15, 0x20 ;  /* 0x000000200f0a7836 */ /* 0x000fe20000000000 */
[----:B--2---:R-:W-:Y:S01]  /*b620*/  R2UR UR8, R0 ;  /* 0x00000000000872ca */ /* 0x004fe200000e0000 */
[----:B---3--:R-:W-:-:S04]  /*b630*/  IMAD R0, R23, UR6, RZ ;  /* 0x0000000617007c24 */ /* 0x008fc8000f8e02ff */
[----:B------:R-:W-:Y:S01]  /*b640*/  IMAD R9, R237, UR7, R0 ;  /* 0x00000007ed097c24 */ /* 0x000fe2000f8e0200 */
[----:B------:R-:W-:Y:S01]  /*b650*/  ULDC.64 UR6, c[0x0][0x828] ;  /* 0x00020a0000067ab9 */ /* 0x000fe20000000a00 */
[----:B------:R-:W-:Y:S02]  /*b660*/  VIADD R0, R15, 0x10 ;  /* 0x000000100f007836 */ /* 0x000fe40000000000 */
[----:B------:R-:W-:-:S04]  /*b670*/  IMAD.IADD R3, R9, 0x1, R3 ;  /* 0x0000000109037824 */ /* 0x000fc800078e0203 */
[----:B------:R-:W-:Y:S02]  /*b680*/  UIMAD UR4, UR8, -0x50, UR4 ;  /* 0xffffffb0080478a4 */ /* 0x000fe4000f8e0204 */
[----:B------:R-:W-:-:S04]  /*b690*/  IMAD.U32 R13, RZ, RZ, UR8 ;  /* 0x00000008ff0d7e24 */ /* 0x000fc8000f8e00ff */
[C---:B------:R-:W-:Y:S02]  /*b6a0*/  ISETP.GE.AND P0, PT, R15.reuse, UR4, PT ;  /* 0x000000040f007c0c */ /* 0x040fe4000bf06270 */
[----:B------:R-:W-:Y:S02]  /*b6b0*/  ISETP.GE.AND P5, PT, R0, UR4, PT ;  /* 0x0000000400007c0c */ /* 0x000fe4000bfa6270 */
[----:B------:R-:W-:Y:S02]  /*b6c0*/  SHF.R.S32.HI R0, RZ, 0x1f, R231 ;  /* 0x0000001fff007819 */ /* 0x000fe400000114e7 */
[----:B------:R-:W-:Y:S02]  /*b6d0*/  ISETP.GE.OR P2, PT, R4, UR5, P0 ;  /* 0x0000000504007c0c */ /* 0x000fe40008746670 */
[----:B------:R-:W-:Y:S02]  /*b6e0*/  SEL R12, R0, RZ, !P1 ;  /* 0x000000ff000c7207 */ /* 0x000fe40004800000 */
[----:B------:R-:W-:Y:S01]  /*b6f0*/  ISETP.GE.AND P6, PT, R8, UR4, PT ;  /* 0x0000000408007c0c */ /* 0x000fe2000bfc6270 */
[----:B------:R-:W-:Y:S01]  /*b700*/  VIADD R8, R15, 0x18 ;  /* 0x000000180f087836 */ /* 0x000fe20000000000 */
[----:B------:R-:W-:Y:S01]  /*b710*/  SEL R231, R231, RZ, !P1 ;  /* 0x000000ffe7e77207 */ /* 0x000fe20004800000 */
[----:B------:R-:W-:Y:S01]  /*b720*/  IMAD R0, R12, UR6, RZ ;  /* 0x000000060c007c24 */ /* 0x000fe2000f8e02ff */
[----:B------:R-:W-:-:S02]  /*b730*/  ISETP.GE.AND P3, PT, R10, UR4, PT ;  /* 0x000000040a007c0c */ /* 0x000fc4000bf66270 */
[----:B------:R-:W-:Y:S01]  /*b740*/  ISETP.GE.AND P4, PT, R8, UR4, PT ;  /* 0x0000000408007c0c */ /* 0x000fe2000bf86270 */
[C---:B------:R-:W-:Y:S01]  /*b750*/  IMAD R9, R231.reuse, UR7, R0 ;  /* 0x00000007e7097c24 */ /* 0x040fe2000f8e0200 */
[----:B------:R-:W-:Y:S01]  /*b760*/  P2R R14, PR, RZ, 0x40 ;  /* 0x00000040ff0e7803 */ /* 0x000fe20000000000 */
[----:B------:R-:W-:Y:S01]  /*b770*/  IMAD.WIDE.U32 R10, R231, UR6, R2 ;  /* 0x00000006e70a7c25 */ /* 0x000fe2000f8e0002 */
[----:B------:R-:W-:Y:S02]  /*b780*/  P2R R16, PR, RZ, 0x20 ;  /* 0x00000020ff107803 */ /* 0x000fe40000000000 */
        /* <DEDUP_REMOVED lines=17> */
.L_x_1990:
[----:B------:R-:W-:Y:S05]  /*b8a0*/  BSYNC B1 ;  /* 0x0000000000017941 */ /* 0x000fea0003800000 */
.L_x_1989:
        /* <DEDUP_REMOVED lines=17> */
.L_x_1992:
[----:B------:R-:W-:Y:S05]  /*b9c0*/  BSYNC B1 ;  /* 0x0000000000017941 */ /* 0x000fea0003800000 */
.L_x_1991:
        /* <DEDUP_REMOVED lines=17> */
.L_x_1994:
[----:B------:R-:W-:Y:S05]  /*bae0*/  BSYNC B1 ;  /* 0x0000000000017941 */ /* 0x000fea0003800000 */
.L_x_1993:
        /* <DEDUP_REMOVED lines=18> */
.L_x_1996:
[----:B------:R-:W-:Y:S05]  /*bc10*/  BSYNC B1 ;  /* 0x0000000000017941 */ /* 0x000fea0003800000 */
.L_x_1995:
        /* <DEDUP_REMOVED lines=17> */
.L_x_1998:
[----:B------:R-:W-:Y:S05]  /*bd30*/  BSYNC B1 ;  /* 0x0000000000017941 */ /* 0x000fea0003800000 */
.L_x_1997:
        /* <DEDUP_REMOVED lines=18> */
.L_x_2000:
[----:B------:R-:W-:Y:S05]  /*be60*/  BSYNC B1 ;  /* 0x0000000000017941 */ /* 0x000fea0003800000 */
.L_x_1999:
        /* <DEDUP_REMOVED lines=21> */
.L_x_2002:
[----:B------:R-:W-:Y:S05]  /*bfc0*/  BSYNC B1 ;  /* 0x0000000000017941 */ /* 0x000fea0003800000 */
.L_x_2001:
        /* <DEDUP_REMOVED lines=18> */
.L_x_2004:
[----:B------:R-:W-:Y:S05]  /*c0f0*/  BSYNC B1 ;  /* 0x0000000000017941 */ /* 0x000fea0003800000 */
.L_x_2003:
        /* <DEDUP_REMOVED lines=18> */
.L_x_2006:
[----:B------:R-:W-:Y:S05]  /*c220*/  BSYNC B1 ;  /* 0x0000000000017941 */ /* 0x000fea0003800000 */
.L_x_2005:
        /* <DEDUP_REMOVED lines=18> */
.L_x_2008:
[----:B------:R-:W-:Y:S05]  /*c350*/  BSYNC B1 ;  /* 0x0000000000017941 */ /* 0x000fea0003800000 */
.L_x_2007:
[----:B------:R-:W-:Y:S01]  /*c360*/  ULDC.64 UR4, c[0x0][0x850] ;  /* 0x0002140000047ab9 */ /* 0x000fe20000000a00 */
[----:B------:R-:W-:Y:S01]  /*c370*/  ULDC UR6, c[0x0][0x83c] ;  /* 0x00020f0000067ab9 */ /* 0x000fe20000000800 */
[----:B------:R-:W-:Y:S01]  /*c380*/  IMAD R0, R23, UR4, RZ ;  /* 0x0000000417007c24 */ /* 0x000fe2000f8e02ff */
[----:B0-----:R-:W-:Y:S01]  /*c390*/  P2R R8, PR, RZ, 0x8 ;  /* 0x00000008ff087803 */ /* 0x001fe20000000000 */
[C---:B------:R-:W-:Y:S01]  /*c3a0*/  IMAD.WIDE.U32 R6, R237.reuse, UR4, R4 ;  /* 0x00000004ed067c25 */ /* 0x040fe2000f8e0004 */
        /* <DEDUP_REMOVED lines=42> */
.L_x_2010:
[----:B------:R-:W-:Y:S05]  /*c650*/  BSYNC B1 ;  /* 0x0000000000017941 */ /* 0x000fea0003800000 */
.L_x_2009:
        /* <DEDUP_REMOVED lines=17> */
.L_x_2012:
[----:B------:R-:W-:Y:S05]  /*c770*/  BSYNC B1 ;  /* 0x0000000000017941 */ /* 0x000fea0003800000 */
.L_x_2011:
        /* <DEDUP_REMOVED lines=17> */
.L_x_2014:
[----:B------:R-:W-:Y:S05]  /*c890*/  BSYNC B1 ;  /* 0x0000000000017941 */ /* 0x000fea0003800000 */
.L_x_2013:
        /* <DEDUP_REMOVED lines=17> */
.L_x_2016:
[----:B------:R-:W-:Y:S05]  /*c9b0*/  BSYNC B1 ;  /* 0x0000000000017941 */ /* 0x000fea0003800000 */
.L_x_2015:
        /* <DEDUP_REMOVED lines=16> */
.L_x_2018:
[----:B------:R-:W-:Y:S05]  /*cac0*/  BSYNC B1 ;  /* 0x0000000000017941 */ /* 0x000fea0003800000 */
.L_x_2017:
        /* <DEDUP_REMOVED lines=16> */
.L_x_2020:
[----:B------:R-:W-:Y:S05]  /*cbd0*/  BSYNC B1 ;  /* 0x0000000000017941 */ /* 0x000fea0003800000 */
.L_x_2019:
        /* <DEDUP_REMOVED lines=16> */
.L_x_2022:
[----:B------:R-:W-:Y:S05]  /*cce0*/  BSYNC B1 ;  /* 0x0000000000017941 */ /* 0x000fea0003800000 */
.L_x_2021:
        /* <DEDUP_REMOVED lines=16> */
.L_x_2024:
[----:B------:R-:W-:Y:S05]  /*cdf0*/  BSYNC B1 ;  /* 0x0000000000017941 */ /* 0x000fea0003800000 */
.L_x_2023:
        /* <DEDUP_REMOVED lines=16> */
.L_x_2026:
[----:B------:R-:W-:Y:S05]  /*cf00*/  BSYNC B1 ;  /* 0x0000000000017941 */ /* 0x000fea0003800000 */
.L_x_2025:
        /* <DEDUP_REMOVED lines=16> */
.L_x_1923:
        /* <DEDUP_REMOVED lines=28> */
.L_x_2027:
[----:B------:R-:W-:Y:S01]  /*d1d0*/  ULDC UR5, c[0x0][0x8c4] ;  /* 0x0002310000057ab9 */ /* 0x000fe20000000800 */
[----:B------:R-:W-:Y:S01]  /*d1e0*/  UMOV UR4, UR9 ;  /* 0x0000000900047c82 */ /* 0x000fe20008000000 */
[----:B------:R-:W-:-:S11]  /*d1f0*/  UISETP.NE.AND UP0, UPT, UR5, 0x1, UPT ;  /* 0x000000010500788c */ /* 0x000fd6000bf05270 */
[----:B------:R-:W-:Y:S02]  /*d200*/  @UP0 ULDC.64 UR10, c[0x0][0x8c8] ;  /* 0x00023200000a0ab9 */ /* 0x000fe40000000a00 */
[----:B------:R-:W-:-:S04]  /*d210*/  UIMAD.WIDE.U32 UR6, UR9, UR10, URZ ;  /* 0x0000000a090672a5 */ /* 0x000fc8000f8e003f */
[----:B------:R-:W-:-:S04]  /*d220*/  @UP0 USHF.R.U32.HI UR4, URZ, UR11, UR7 ;  /* 0x0000000b3f040299 */ /* 0x000fc80008011607 */
[----:B------:R-:W-:-:S12]  /*d230*/  UIMAD UR5, UR4, UR5, URZ ;  /* 0x00000005040572a4 */ /* 0x000fd8000f8e023f */
.L_x_2028:
        /* <DEDUP_REMOVED lines=24> */
.L_x_2029:
        /* <DEDUP_REMOVED lines=15> */
.L_x_2031:
[----:B------:R-:W-:-:S05]  /*d4b0*/  ULDC UR5, c[0x0][0x8ec] ;  /* 0x00023b0000057ab9 */ /* 0x000fca0000000800 */
.L_x_2030:
        /* <DEDUP_REMOVED lines=65> */
.L_x_2033:
        /* <DEDUP_REMOVED lines=14> */
.L_x_2034:
        /* <DEDUP_REMOVED lines=9> */
.L_x_2035:
        /* <DEDUP_REMOVED lines=40> */
.L_x_2051:
        /* <DEDUP_REMOVED lines=10> */
.L_x_2037:
        /* <DEDUP_REMOVED lines=154> */
.L_x_2043:
[----:B------:R-:W-:-:S04]  /*e700*/  SHF.L.U32 R5, R9, 0x1f, RZ ;  /* 0x0000001f09057819 */ /* 0x000fc800000006ff */
[----:B------:R-:W0:Y:S02]  /*e710*/  SYNCS.PHASECHK.TRANS64.TRYWAIT P1, [R6+URZ+0x31638], R5 ;  /* 0x03163805060075a7 */ /* 0x000e24000802017f */
[----:B0-----:R-:W-:Y:S05]  /*e720*/  @!P1 BRA `(.L_x_2039) ;  /* 0x0000000c00d89947 */ /* 0x001fea0003800000 */
.L_x_2052:
[----:B------:R-:W-:Y:S05]  /*e730*/  @P0 BRA `(.L_x_2040) ;  /* 0x0000000000140947 */ /* 0x000fea0003800000 */
[----:B------:R-:W-:Y:S01]  /*e740*/  ISETP.NE.AND P1, PT, R15, RZ, PT ;  /* 0x000000ff0f00720c */ /* 0x000fe20003f25270 */
[----:B0-----:R-:W-:-:S04]  /*e750*/  IMAD.MOV.U32 R5, RZ, RZ, 0x8100 ;  /* 0x00008100ff057424 */ /* 0x001fc800078e00ff */
[----:B------:R1:W-:Y:S08]  /*e760*/  SYNCS.ARRIVE.TRANS64 RZ, [R6+URZ+0x31630], R5 ;  /* 0x0316300506ff79a7 */ /* 0x0003f0000800003f */
[----:B------:R-:W-:Y:S05]  /*e770*/  @!P1 BRA `(.L_x_2040) ;  /* 0x0000000000049947 */ /* 0x000fea0003800000 */
[----:B------:R-:W-:Y:S01]  /*e780*/  BPT.TRAP 0x1 ;  /* 0x000000040000795c */ /* 0x000fe20000300000 */
.L_x_2040:
        /* <DEDUP_REMOVED lines=47> */
.L_x_2054:
[----:B------:R-:W-:Y:S01]  /*ea80*/  LOP3.LUT R9, R9, 0x1, RZ, 0x3c, !PT ;  /* 0x0000000109097812 */ /* 0x000fe200078e3cff */
[----:B------:R-:W-:Y:S06]  /*ea90*/  @P2 BRA `(.L_x_2042) ;  /* 0x0000000000142947 */ /* 0x000fec0003800000 */
[----:B------:R-:W-:Y:S01]  /*eaa0*/  ISETP.NE.AND P1, PT, R15, RZ, PT ;  /* 0x000000ff0f00720c */ /* 0x000fe20003f25270 */
[----:B0-----:R-:W-:-:S04]  /*eab0*/  IMAD.MOV.U32 R2, RZ, RZ, 0x8100 ;  /* 0x00008100ff027424 */ /* 0x001fc800078e00ff */
[----:B------:R1:W-:Y:S08]  /*eac0*/  SYNCS.ARRIVE.TRANS64 RZ, [R20+URZ+0x31610], R2 ;  /* 0x0316100214ff79a7 */ /* 0x0003f0000800003f */
[----:B------:R-:W-:Y:S05]  /*ead0*/  @!P1 BRA `(.L_x_2042) ;  /* 0x0000000000049947 */ /* 0x000fea0003800000 */
[----:B------:R-:W-:Y:S01]  /*eae0*/  BPT.TRAP 0x1 ;  /* 0x000000040000795c */ /* 0x000fe20000300000 */
.L_x_2042:
        /* <DEDUP_REMOVED lines=53> */
.L_x_2038:
        /* <DEDUP_REMOVED lines=17> */
.L_x_2055:
[----:B------:R-:W-:Y:S01]  /*ef50*/  IMAD.IADD R10, R11, 0x1, R3 ;  /* 0x000000010b0a7824 */ /* 0x000fe200078e0203 */
[----:B------:R-:W-:Y:S06]  /*ef60*/  @P0 BRA `(.L_x_2045) ;  /* 0x0000000000140947 */ /* 0x000fec0003800000 */
[----:B------:R-:W-:Y:S01]  /*ef70*/  LOP3.LUT P0, RZ, R21, 0x1f, RZ, 0xc0, !PT ;  /* 0x0000001f15ff7812 */ /* 0x000fe2000780c0ff */
[----:B------:R-:W-:-:S04]  /*ef80*/  IMAD.MOV.U32 R11, RZ, RZ, 0x8100 ;  /* 0x00008100ff0b7424 */ /* 0x000fc800078e00ff */
[----:B------:R1:W-:Y:S08]  /*ef90*/  SYNCS.ARRIVE.TRANS64 RZ, [R6+URZ+0x31630], R11 ;  /* 0x0316300b06ff79a7 */ /* 0x0003f0000800003f */
[----:B------:R-:W-:Y:S05]  /*efa0*/  @!P0 BRA `(.L_x_2045) ;  /* 0x0000000000048947 */ /* 0x000fea0003800000 */
[----:B------:R-:W-:Y:S01]  /*efb0*/  BPT.TRAP 0x1 ;  /* 0x000000040000795c */ /* 0x000fe20000300000 */
.L_x_2045:
        /* <DEDUP_REMOVED lines=53> */
.L_x_2032:
        /* <DEDUP_REMOVED lines=10> */
.L_x_2046:
        /* <DEDUP_REMOVED lines=8> */
.L_x_2056:
        /* <DEDUP_REMOVED lines=9> */
.L_x_2057:
[----:B------:R-:W-:Y:S05]  /*f4c0*/  @!P1 BRA `(.L_x_2049) ;  /* 0x0000000000049947 */ /* 0x000fea0003800000 */
[----:B------:R-:W-:Y:S01]  /*f4d0*/  BPT.TRAP 0x1 ;  /* 0x000000040000795c */ /* 0x000fe20000300000 */
.L_x_2049:
[----:B------:R-:W-:-:S07]  /*f4e0*/  SHF.L.U32 R9, R9, 0x1f, RZ ;  /* 0x0000001f09097819 */ /* 0x000fce00000006ff */
.L_x_2050:
[----:B---3--:R3:W4:Y:S02]  /*f4f0*/  SYNCS.PHASECHK.TRANS64.TRYWAIT P0, [R2+URZ+0x31638], R9 ;  /* 0x03163809020075a7 */ /* 0x008724000800017f */
[----:B----4-:R-:W-:Y:S05]  /*f500*/  @!P0 NANOSLEEP.SYNCS 0x989680 ;  /* 0x009896800000895d */ /* 0x010fea0003900000 */
[----:B------:R-:W4:Y:S02]  /*f510*/  @!P0 SYNCS.PHASECHK.TRANS64 P0, [R2+URZ+0x31638], R9 ;  /* 0x03163809020085a7 */ /* 0x000f24000800007f */
[----:B----4-:R-:W-:Y:S05]  /*f520*/  @!P0 BRA `(.L_x_2050) ;  /* 0xfffffffc00f08947 */ /* 0x010fea000383ffff */
.L_x_1930:
[----:B------:R-:W-:Y:S05]  /*f530*/  BSYNC B0 ;  /* 0x0000000000007941 */ /* 0x000fea0003800000 */
.L_x_1922:
[----:B------:R-:W-:Y:S05]  /*f540*/  EXIT ;  /* 0x000000000000794d */ /* 0x000fea0003800000 */
.L_x_1936:
[----:B0-----:R0:W1:Y:S02]  /*f550*/  SYNCS.PHASECHK.TRANS64.TRYWAIT P0, [R225+URZ+0x31600], R10 ;  /* 0x0316000ae10075a7 */ /* 0x001064000800017f */
[----:B-1----:R-:W-:Y:S05]  /*f560*/  @!P0 NANOSLEEP.SYNCS 0x989680 ;  /* 0x009896800000895d */ /* 0x002fea0003900000 */
[----:B------:R-:W1:Y:S02]  /*f570*/  @!P0 SYNCS.PHASECHK.TRANS64 P0, [R225+URZ+0x31600], R10 ;  /* 0x0316000ae10085a7 */ /* 0x000e64000800007f */
[----:B-1----:R-:W-:Y:S05]  /*f580*/  @!P0 BRA `(.L_x_1936) ;  /* 0xfffffffc00f08947 */ /* 0x002fea000383ffff */
[----:B------:R-:W-:Y:S05]  /*f590*/  BRA `(.L_x_1935) ;  /* 0xffffff20002c7947 */ /* 0x000fea000383ffff */
.L_x_1940:
[----:B-1----:R1:W2:Y:S02]  /*f5a0*/  SYNCS.PHASECHK.TRANS64.TRYWAIT P1, [R224+URZ+0x31610], R7 ;  /* 0x03161007e00075a7 */ /* 0x0022a4000802017f */
[----:B--2---:R-:W-:Y:S05]  /*f5b0*/  @!P1 NANOSLEEP.SYNCS 0x989680 ;  /* 0x009896800000995d */ /* 0x004fea0003900000 */
[----:B------:R-:W2:Y:S02]  /*f5c0*/  @!P1 SYNCS.PHASECHK.TRANS64 P1, [R224+URZ+0x31610], R7 ;  /* 0x03161007e00095a7 */ /* 0x000ea4000802007f */
[----:B--2---:R-:W-:Y:S05]  /*f5d0*/  @!P1 BRA `(.L_x_1940) ;  /* 0xfffffffc00f09947 */ /* 0x004fea000383ffff */
[----:B------:R-:W-:Y:S05]  /*f5e0*/  BRA `(.L_x_1939) ;  /* 0xffffff2800647947 */ /* 0x000fea000383ffff */
.L_x_1944:
[----:B---3--:R3:W4:Y:S02]  /*f5f0*/  SYNCS.PHASECHK.TRANS64.TRYWAIT P1, [R225+URZ+0x31630], R8 ;  /* 0x03163008e10075a7 */ /* 0x008724000802017f */
[----:B----4-:R-:W-:Y:S05]  /*f600*/  @!P1 NANOSLEEP.SYNCS 0x989680 ;  /* 0x009896800000995d */ /* 0x010fea0003900000 */
[----:B------:R-:W4:Y:S02]  /*f610*/  @!P1 SYNCS.PHASECHK.TRANS64 P1, [R225+URZ+0x31630], R8 ;  /* 0x03163008e10095a7 */ /* 0x000f24000802007f */
[----:B----4-:R-:W-:Y:S05]  /*f620*/  @!P1 BRA `(.L_x_1944) ;  /* 0xfffffffc00f09947 */ /* 0x010fea000383ffff */
[----:B------:R-:W-:Y:S05]  /*f630*/  BRA `(.L_x_1943) ;  /* 0xffffff4400647947 */ /* 0x000fea000383ffff */
.L_x_2036:
[----:B0-----:R0:W1:Y:S02]  /*f640*/  SYNCS.PHASECHK.TRANS64.TRYWAIT P0, [R6+URZ+0x31620], R3 ;  /* 0x03162003060075a7 */ /* 0x001064000800017f */
[----:B-1----:R-:W-:Y:S05]  /*f650*/  @!P0 NANOSLEEP.SYNCS 0x989680 ;  /* 0x009896800000895d */ /* 0x002fea0003900000 */
[----:B------:R-:W1:Y:S02]  /*f660*/  @!P0 SYNCS.PHASECHK.TRANS64 P0, [R6+URZ+0x31620], R3 ;  /* 0x03162003060085a7 */ /* 0x000e64000800007f */
[----:B-1----:R-:W-:Y:S05]  /*f670*/  @!P0 BRA `(.L_x_2036) ;  /* 0xfffffffc00f08947 */ /* 0x002fea000383ffff */
[----:B------:R-:W-:Y:S05]  /*f680*/  BRA `(.L_x_2051) ;  /* 0xffffffe4008c7947 */ /* 0x000fea000383ffff */
.L_x_2039:
[----:B0-----:R0:W1:Y:S02]  /*f690*/  SYNCS.PHASECHK.TRANS64.TRYWAIT P1, [R6+URZ+0x31638], R5 ;  /* 0x03163805060075a7 */ /* 0x001064000802017f */
[----:B-1----:R-:W-:Y:S05]  /*f6a0*/  @!P1 NANOSLEEP.SYNCS 0x989680 ;  /* 0x009896800000995d */ /* 0x002fea0003900000 */
[----:B------:R-:W1:Y:S02]  /*f6b0*/  @!P1 SYNCS.PHASECHK.TRANS64 P1, [R6+URZ+0x31638], R5 ;  /* 0x03163805060095a7 */ /* 0x000e64000802007f */
[----:B-1----:R-:W-:Y:S05]  /*f6c0*/  @!P1 BRA `(.L_x_2039) ;  /* 0xfffffffc00f09947 */ /* 0x002fea000383ffff */
[----:B------:R-:W-:Y:S05]  /*f6d0*/  BRA `(.L_x_2052) ;  /* 0xfffffff000147947 */ /* 0x000fea000383ffff */
.L_x_2041:
[----:B------:R-:W-:-:S07]  /*f6e0*/  SHF.L.U32 R2, R4, 0x1f, RZ ;  /* 0x0000001f04027819 */ /* 0x000fce00000006ff */
.L_x_2053:
[----:B0-----:R0:W1:Y:S02]  /*f6f0*/  SYNCS.PHASECHK.TRANS64.TRYWAIT P1, [R20+URZ+0x31620], R2 ;  /* 0x03162002140075a7 */ /* 0x001064000802017f */
[----:B-1----:R-:W-:Y:S05]  /*f700*/  @!P1 NANOSLEEP.SYNCS 0x989680 ;  /* 0x009896800000995d */ /* 0x002fea0003900000 */
[----:B------:R-:W1:Y:S02]  /*f710*/  @!P1 SYNCS.PHASECHK.TRANS64 P1, [R20+URZ+0x31620], R2 ;  /* 0x03162002140095a7 */ /* 0x000e64000802007f */
[----:B-1----:R-:W-:Y:S05]  /*f720*/  @!P1 BRA `(.L_x_2053) ;  /* 0xfffffffc00f09947 */ /* 0x002fea000383ffff */
[----:B------:R-:W-:Y:S05]  /*f730*/  BRA `(.L_x_2054) ;  /* 0xfffffff000d07947 */ /* 0x000fea000383ffff */
.L_x_2044:
[----:B0-----:R0:W1:Y:S02]  /*f740*/  SYNCS.PHASECHK.TRANS64.TRYWAIT P1, [R6+URZ+0x31638], R15 ;  /* 0x0316380f060075a7 */ /* 0x001064000802017f */
[----:B-1----:R-:W-:Y:S05]  /*f750*/  @!P1 NANOSLEEP.SYNCS 0x989680 ;  /* 0x009896800000995d */ /* 0x002fea0003900000 */
[----:B------:R-:W1:Y:S02]  /*f760*/  @!P1 SYNCS.PHASECHK.TRANS64 P1, [R6+URZ+0x31638], R15 ;  /* 0x0316380f060095a7 */ /* 0x000e64000802007f */
[----:B-1----:R-:W-:Y:S05]  /*f770*/  @!P1 BRA `(.L_x_2044) ;  /* 0xfffffffc00f09947 */ /* 0x002fea000383ffff */
[----:B------:R-:W-:Y:S05]  /*f780*/  BRA `(.L_x_2055) ;  /* 0xfffffff400f07947 */ /* 0x000fea000383ffff */
.L_x_2047:
[----:B--2---:R2:W3:Y:S02]  /*f790*/  SYNCS.PHASECHK.TRANS64.TRYWAIT P0, [R5+URZ], R0 ;  /* 0x00000000050075a7 */ /* 0x0044e4000800017f */
[----:B---3--:R-:W-:Y:S05]  /*f7a0*/  @!P0 NANOSLEEP.SYNCS 0x989680 ;  /* 0x009896800000895d */ /* 0x008fea0003900000 */
[----:B------:R-:W3:Y:S02]  /*f7b0*/  @!P0 SYNCS.PHASECHK.TRANS64 P0, [R5+URZ], R0 ;  /* 0x00000000050085a7 */ /* 0x000ee4000800007f */
[----:B---3--:R-:W-:Y:S05]  /*f7c0*/  @!P0 BRA `(.L_x_2047) ;  /* 0xfffffffc00f08947 */ /* 0x008fea000383ffff */
[----:B------:R-:W-:Y:S05]  /*f7d0*/  BRA `(.L_x_2056) ;  /* 0xfffffffc00147947 */ /* 0x000fea000383ffff */
.L_x_2048:
[----:B--2---:R2:W3:Y:S02]  /*f7e0*/  SYNCS.PHASECHK.TRANS64.TRYWAIT P0, [R3+URZ], R0 ;  /* 0x00000000030075a7 */ /* 0x0044e4000800017f */
[----:B---3--:R-:W-:Y:S05]  /*f7f0*/  @!P0 NANOSLEEP.SYNCS 0x989680 ;  /* 0x009896800000895d */ /* 0x008fea0003900000 */
[----:B------:R-:W3:Y:S02]  /*f800*/  @!P0 SYNCS.PHASECHK.TRANS64 P0, [R3+URZ], R0 ;  /* 0x00000000030085a7 */ /* 0x000ee4000800007f */
[----:B---3--:R-:W-:Y:S05]  /*f810*/  @!P0 BRA `(.L_x_2048) ;  /* 0xfffffffc00f08947 */ /* 0x008fea000383ffff */
[----:B------:R-:W-:Y:S05]  /*f820*/  BRA `(.L_x_2057) ;  /* 0xfffffffc00247947 */ /* 0x000fea000383ffff */
.L_x_2058:
        /* <DEDUP_REMOVED lines=13> */
.L_x_2220:


//--------------------- .text._ZN7cutlass13device_kernelIN5flash32FlashAttnBwdPostprocessConvertdQIN4cute5tupleIJNS3_1CILi80EEENS5_ILi256EEEEEENS_10bfloat16_tEfNS_4arch4Sm90ELi256ENS3_8TiledMMAINS3_8MMA_AtomIJNS3_4SM904GMMA27MMA_64x16x16_F32BF16BF16_SSILNSF_5MajorE1ELSH_1ELNSF_7ScaleInE1ELSI_1EEEEEENS3_6LayoutINS4_IJNS5_ILi2EEENS5_ILi1EEESN_EEENS4_IJSN_NS5_ILi0EEESP_EEEEENS4_IJNS3_10UnderscoreESS_SS_EEEEELb1EEEEEvNT_6ParamsE --------------------------
	.section	.text._ZN7cutlass13device_kernelIN5flash32FlashAttnBwdPostprocessConvertdQIN4cute5tupleIJNS3_1CILi80EEENS5_ILi256EEEEEENS_10bfloat16_tEfNS_4arch4Sm90ELi256ENS3_8TiledMMAINS3_8MMA_AtomIJNS3_4SM904GMMA27MMA_64x16x16_F32BF16BF16_SSILNSF_5MajorE1ELSH_1ELNSF_7ScaleInE1ELSI_1EEEEEENS3_6LayoutINS4_IJNS5_ILi2EEENS5_ILi1EEESN_EEENS4_IJSN_NS5_ILi0EEESP_EEEEENS4_IJNS3_10UnderscoreESS_SS_EEEEELb1EEEEEvNT_6ParamsE,"ax",@progbits
	.align	128
.text._ZN7cutlass13device_kernelIN5flash32FlashAttnBwdPostprocessConvertdQIN4cute5tupleIJNS3_1CILi80EEENS5_ILi256EEEEEENS_10bfloat16_tEfNS_4arch4Sm90ELi256ENS3_8TiledMMAINS3_8MMA_AtomIJNS3_4SM904GMMA27MMA_64x16x16_F32BF16BF16_SSILNSF_5MajorE1ELSH_1ELNSF_7ScaleInE1ELSI_1EEEEEENS3_6LayoutINS4_IJNS5_ILi2EEENS5_ILi1EEESN_EEENS4_IJSN_NS5_ILi0EEESP_EEEEENS4_IJNS3_10UnderscoreESS_SS_EEEEELb1EEEEEvNT_6ParamsE:
        .type           _ZN7cutlass13device_kernelIN5flash32FlashAttnBwdPostprocessConvertdQIN4cute5tupleIJNS3_1CILi80EEENS5_ILi256EEEEEENS_10bfloat16_tEfNS_4arch4Sm90ELi256ENS3_8TiledMMAINS3_8MMA_AtomIJNS3_4SM904GMMA27MMA_64x16x16_F32BF16BF16_SSILNSF_5MajorE1ELSH_1ELNSF_7ScaleInE1ELSI_1EEEEEENS3_6LayoutINS4_IJNS5_ILi2EEENS5_ILi1EEESN_EEENS4_IJSN_NS5_ILi0EEESP_EEEEENS4_IJNS3_10UnderscoreESS_SS_EEEEELb1EEEEEvNT_6ParamsE,@function
        .size           _ZN7cutlass13device_kernelIN5flash32FlashAttnBwdPostprocessConvertdQIN4cute5tupleIJNS3_1CILi80EEENS5_ILi256EEEEEENS_10bfloat16_tEfNS_4arch4Sm90ELi256ENS3_8TiledMMAINS3_8MMA_AtomIJNS3_4SM904GMMA27MMA_64x16x16_F32BF16BF16_SSILNSF_5MajorE1ELSH_1ELNSF_7ScaleInE1ELSI_1EEEEEENS3_6LayoutINS4_IJNS5_ILi2EEENS5_ILi1EEESN_EEENS4_IJSN_NS5_ILi0EEESP_EEEEENS4_IJNS3_10UnderscoreESS_SS_EEEEELb1EEEEEvNT_6ParamsE,(.L_x_2221 - _ZN7cutlass13device_kernelIN5flash32FlashAttnBwdPostprocessConvertdQIN4cute5tupleIJNS3_1CILi80EEENS5_ILi256EEEEEENS_10bfloat16_tEfNS_4arch4Sm90ELi256ENS3_8TiledMMAINS3_8MMA_AtomIJNS3_4SM904GMMA27MMA_64x16x16_F32BF16BF16_SSILNSF_5MajorE1ELSH_1ELNSF_7ScaleInE1ELSI_1EEEEEENS3_6LayoutINS4_IJNS5_ILi2EEENS5_ILi1EEESN_EEENS4_IJSN_NS5_ILi0EEESP_EEEEENS4_IJNS3_10UnderscoreESS_SS_EEEEELb1EEEEEvNT_6ParamsE)
        .other          _ZN7cutlass13device_kernelIN5flash32FlashAttnBwdPostprocessConvertdQIN4cute5tupleIJNS3_1CILi80EEENS5_ILi256EEEEEENS_10bfloat16_tEfNS_4arch4Sm90ELi256ENS3_8TiledMMAINS3_8MMA_AtomIJNS3_4SM904GMMA27MMA_64x16x16_F32BF16BF16_SSILNSF_5MajorE1ELSH_1ELNSF_7ScaleInE1ELSI_1EEEEEENS3_6LayoutINS4_IJNS5_ILi2EEENS5_ILi1EEESN_EEENS4_IJSN_NS5_ILi0EEESP_EEEEENS4_IJNS3_10UnderscoreESS_SS_EEEEELb1EEEEEvNT_6ParamsE,@"STO_CUDA_ENTRY STV_DEFAULT"
_ZN7cutlass13device_kernelIN5flash32FlashAttnBwdPostprocessConvertdQIN4cute5tupleIJNS3_1CILi80EEENS5_ILi256EEEEEENS_10bfloat16_tEfNS_4arch4Sm90ELi256ENS3_8TiledMMAINS3_8MMA_AtomIJNS3_4SM904GMMA27MMA_64x16x16_F32BF16BF16_SSILNSF_5MajorE1ELSH_1ELNSF_7ScaleInE1ELSI_1EEEEEENS3_6LayoutINS4_IJNS5_ILi2EEENS5_ILi1EEESN_EEENS4_IJSN_NS5_ILi0EEESP_EEEEENS4_IJNS3_10UnderscoreESS_SS_EEEEELb1EEEEEvNT_6ParamsE:
[----:B------:R-:W-:Y:S08]  /*0000*/  LDC R1, c[0x0][0x28] ;  /* 0x00000a00ff017b82 */ /* 0x000ff00000000800 */
[----:B------:R-:W0:Y:S01]  /*0010*/  LDC.64 R4, c[0x0][0x278] ;  /* 0x00009e00ff047b82 */ /* 0x000e220000000a00 */
[----:B------:R-:W1:Y:S01]  /*0020*/  S2R R15, SR_CTAID.Z ;  /* 0x00000000000f7919 */ /* 0x000e620000002700 */
[----:B------:R-:W-:-:S06]  /*0030*/  ULDC.64 UR8, c[0x0][0x208] ;  /* 0x0000820000087ab9 */ /* 0x000fcc0000000a00 */
[----:B------:R-:W2:Y:S08]  /*0040*/  LDC.64 R10, c[0x0][0x270] ;  /* 0x00009c00ff0a7b82 */ /* 0x000eb00000000a00 */
[----:B------:R-:W1:Y:S01]  /*0050*/  LDC.64 R2, c[0x0][0x270] ;  /* 0x00009c00ff027b82 */ /* 0x000e620000000a00 */
[----:B0-----:R-:W-:-:S04]  /*0060*/  ISETP.NE.U32.AND P2, PT, R4, RZ, PT ;  /* 0x000000ff0400720c */ /* 0x001fc80003f45070 */
[----:B------:R-:W-:-:S03]  /*0070*/  ISETP.NE.AND.EX P2, PT, R5, RZ, PT, P2 ;  /* 0x000000ff0500720c */ /* 0x000fc60003f45320 */
[----:B------:R-:W0:Y:S01]  /*0080*/  LDC R9, c[0x0][0x240] ;  /* 0x00009000ff097b82 */ /* 0x000e220000000800 */
[----:B--2---:R-:W-:-:S04]  /*0090*/  ISETP.NE.U32.AND P1, PT, R10, RZ, PT ;  /* 0x000000ff0a00720c */ /* 0x004fc80003f25070 */
[----:B------:R-:W-:Y:S01]  /*00a0*/  ISETP.NE.AND.EX P1, PT, R11, RZ, PT, P1 ;  /* 0x000000ff0b00720c */ /* 0x000fe20003f25310 */
[----:B-1----:R-:W-:-:S04]  /*00b0*/  IMAD.WIDE R2, R15, 0x4, R2 ;  /* 0x000000040f027825 */ /* 0x002fc800078e0202 */
[----:B------:R-:W1:Y:S08]  /*00c0*/  @P2 LDC.64 R6, c[0x0][0x278] ;  /* 0x00009e00ff062b82 */ /* 0x000e700000000a00 */
[----:B------:R2:W5:Y:S01]  /*00d0*/  @P1 LDG.E R13, desc[UR8][R2.64] ;  /* 0x00000008020d1981 */ /* 0x000562000c1e1900 */
[----:B-1----:R-:W-:-:S05]  /*00e0*/  @P2 IMAD.WIDE R6, R15, 0x4, R6 ;  /* 0x000000040f062825 */ /* 0x002fca00078e0206 */
[----:B0-----:R2:W5:Y:S01]  /*00f0*/  @P2 LDG.E R9, desc[UR8][R6.64] ;  /* 0x0000000806092981 */ /* 0x001562000c1e1900 */
[----:B------:R-:W-:Y:S01]  /*0100*/  ISETP.NE.U32.AND P0, PT, R10, RZ, PT ;  /* 0x000000ff0a00720c */ /* 0x000fe20003f05070 */
[----:B------:R-:W0:Y:S03]  /*0110*/  S2R R4, SR_CTAID.X ;  /* 0x0000000000047919 */ /* 0x000e260000002500 */
[----:B------:R-:W-:Y:S01]  /*0120*/  ISETP.NE.AND.EX P0, PT, R11, RZ, PT, P0 ;  /* 0x000000ff0b00720c */ /* 0x000fe20003f05300 */
[----:B0-----:R-:W-:Y:S01]  /*0130*/  IMAD R0, R4, 0x50, RZ ;  /* 0x0000005004007824 */ /* 0x001fe200078e02ff */
[----:B--2---:R-:W-:Y:S11]  /*0140*/  @P2 BRA `(.L_x_2059) ;  /* 0x0000000000102947 */ /* 0x004ff60003800000 */
[----:B------:R-:W-:Y:S05]  /*0150*/  @!P1 BRA `(.L_x_2059) ;  /* 0x00000000000c9947 */ /* 0x000fea0003800000 */
[----:B------:R-:W2:Y:S04]  /*0160*/  LDG.E R6, desc[UR8][R2.64] ;  /* 0x0000000802067981 */ /* 0x000ea8000c1e1900 */
[----:B-----5:R-:W2:Y:S02]  /*0170*/  LDG.E R9, desc[UR8][R2.64+0x4] ;  /* 0x0000040802097981 */ /* 0x020ea4000c1e1900 */
[----:B--2---:R-:W-:-:S07]  /*0180*/  IMAD.IADD R9, R9, 0x1, -R6 ;  /* 0x0000000109097824 */ /* 0x004fce00078e0a06 */
.L_x_2059:
[----:B-----5:R-:W-:-:S13]  /*0190*/  ISETP.GE.AND P2, PT, R0, R9, PT ;  /* 0x000000090000720c */ /* 0x020fda0003f46270 */
[----:B------:R-:W-:Y:S05]  /*01a0*/  @P0 EXIT P2 ;  /* 0x000000000000094d */ /* 0x000fea0001000000 */
[----:B------:R-:W0:Y:S01]  /*01b0*/  S2R R7, SR_CTAID.Y ;  /* 0x0000000000077919 */ /* 0x000e220000002600 */
[C---:B------:R-:W-:Y:S01]  /*01c0*/  @P1 IMAD R0, R15.reuse, 0x50, R13 ;  /* 0x000000500f001824 */ /* 0x040fe200078e020d */
[----:B------:R-:W1:Y:S01]  /*01d0*/  LDC.64 R18, c[0x0][0x228] ;  /* 0x00008a00ff127b82 */ /* 0x000e620000000a00 */
[----:B------:R-:W-:Y:S01]  /*01e0*/  IMAD R11, R4, 0x5000, RZ ;  /* 0x00005000040b7824 */ /* 0x000fe200078e02ff */
[----:B------:R-:W2:Y:S01]  /*01f0*/  S2R R17, SR_TID.X ;  /* 0x0000000000117919 */ /* 0x000ea20000002100 */
[----:B------:R-:W-:Y:S01]  /*0200*/  @P1 IMAD.HI R0, R0, 0x66666667, RZ ;  /* 0x6666666700001827 */ /* 0x000fe200078e02ff */
[----:B------:R-:W-:Y:S01]  /*0210*/  SEL R6, R15, RZ, !P0 ;  /* 0x000000ff0f067207 */ /* 0x000fe20004000000 */
[----:B------:R-:W-:Y:S01]  /*0220*/  BSSY B0, `(.L_x_2060) ;  /* 0x0000030000007945 */ /* 0x000fe20003800000 */
[----:B------:R-:W3:Y:S02]  /*0230*/  S2R R25, SR_CgaCtaId ;  /* 0x0000000000197919 */ /* 0x000ee40000008800 */
[----:B------:R-:W-:Y:S01]  /*0240*/  @P1 SHF.R.U32.HI R3, RZ, 0x1f, R0 ;  /* 0x0000001fff031819 */ /* 0x000fe20000011600 */
[----:B------:R-:W4:Y:S03]  /*0250*/  LDC.64 R20, c[0x0][0x230] ;  /* 0x00008c00ff147b82 */ /* 0x000f260000000a00 */
[----:B------:R-:W-:-:S05]  /*0260*/  @P1 LEA.HI.SX32 R3, R0, R3, 0x1b ;  /* 0x0000000300031211 */ /* 0x000fca00078fdaff */
[----:B------:R-:W-:Y:S01]  /*0270*/  @P1 IMAD R5, R3, 0x5000, RZ ;  /* 0x0000500003051824 */ /* 0x000fe200078e02ff */
[----:B------:R-:W-:Y:S01]  /*0280*/  CS2R R2, SRZ ;  /* 0x0000000000027805 */ /* 0x000fe2000001ff00 */
[----:B------:R-:W5:Y:S02]  /*0290*/  LDC.64 R22, c[0x0][0x210] ;  /* 0x00008400ff167b82 */ /* 0x000f640000000a00 */
[--C-:B------:R-:W-:Y:S01]  /*02a0*/  @P1 IMAD.MOV.U32 R2, RZ, RZ, R5.reuse ;  /* 0x000000ffff021224 */ /* 0x100fe200078e0005 */
[----:B------:R-:W-:-:S04]  /*02b0*/  @P1 SHF.R.S32.HI R3, RZ, 0x1f, R5 ;  /* 0x0000001fff031819 */ /* 0x000fc80000011405 */
[C---:B------:R-:W-:Y:S02]  /*02c0*/  IADD3 R10, P2, R11.reuse, R2, RZ ;  /* 0x000000020b0a7210 */ /* 0x040fe40007f5e0ff */
[----:B0-----:R-:W-:Y:S02]  /*02d0*/  SHF.R.S32.HI R5, RZ, 0x1f, R7 ;  /* 0x0000001fff057819 */ /* 0x001fe40000011407 */
[----:B------:R-:W-:Y:S02]  /*02e0*/  LEA.HI.X.SX32 R11, R11, R3, 0x1, P2 ;  /* 0x000000030b0b7211 */ /* 0x000fe400010f0eff */
[----:B------:R-:W-:Y:S01]  /*02f0*/  SHF.R.S32.HI R3, RZ, 0x1f, R15 ;  /* 0x0000001fff037819 */ /* 0x000fe2000001140f */
[-C--:B-1----:R-:W-:Y:S02]  /*0300*/  IMAD R0, R5, R18.reuse, RZ ;  /* 0x0000001205007224 */ /* 0x082fe400078e02ff */
[----:B------:R-:W-:Y:S01]  /*0310*/  IMAD.WIDE.U32 R10, R7, R18, R10 ;  /* 0x00000012070a7225 */ /* 0x000fe200078e000a */
[----:B------:R-:W-:-:S02]  /*0320*/  SEL R3, R3, RZ, !P0 ;  /* 0x000000ff03037207 */ /* 0x000fc40004000000 */
[----:B--2---:R-:W-:Y:S01]  /*0330*/  ISETP.NE.AND P0, PT, R17, RZ, PT ;  /* 0x000000ff1100720c */ /* 0x004fe20003f05270 */
[----:B------:R-:W-:Y:S02]  /*0340*/  IMAD R19, R7, R19, R0 ;  /* 0x0000001307137224 */ /* 0x000fe400078e0200 */
[----:B----4-:R-:W-:-:S03]  /*0350*/  IMAD R0, R3, R20, RZ ;  /* 0x0000001403007224 */ /* 0x010fc600078e02ff */
[----:B------:R-:W-:Y:S01]  /*0360*/  IADD3 R11, R11, R19, RZ ;  /* 0x000000130b0b7210 */ /* 0x000fe20007ffe0ff */
[C---:B------:R-:W-:Y:S02]  /*0370*/  IMAD R15, R6.reuse, R21, R0 ;  /* 0x00000015060f7224 */ /* 0x040fe400078e0200 */
[----:B------:R-:W-:-:S04]  /*0380*/  IMAD.WIDE.U32 R10, R6, R20, R10 ;  /* 0x00000014060a7225 */ /* 0x000fc800078e000a */
[----:B------:R-:W-:Y:S01]  /*0390*/  IMAD.IADD R0, R11, 0x1, R15 ;  /* 0x000000010b007824 */ /* 0x000fe200078e020f */
[----:B-----5:R-:W-:-:S04]  /*03a0*/  LEA R22, P2, R10, R22, 0x2 ;  /* 0x000000160a167211 */ /* 0x020fc800078410ff */
[----:B------:R-:W-:Y:S01]  /*03b0*/  LEA.HI.X R0, R10, R23, R0, 0x2, P2 ;  /* 0x000000170a007211 */ /* 0x000fe200010f1400 */
[----:B---3--:R-:W-:Y:S08]  /*03c0*/  @P0 BRA `(.L_x_2061) ;  /* 0x0000000000540947 */ /* 0x008ff00003800000 */
[----:B------:R-:W0:Y:S01]  /*03d0*/  S2UR UR7, SR_CgaCtaId ;  /* 0x00000000000779c3 */ /* 0x000e220000008800 */
[----:B------:R-:W-:Y:S01]  /*03e0*/  UMOV UR6, 0x400 ;  /* 0x0000040000067882 */ /* 0x000fe20000000000 */
[----:B------:R-:W-:Y:S01]  /*03f0*/  UMOV UR4, 0x1 ;  /* 0x0000000100047882 */ /* 0x000fe20000000000 */
[----:B------:R-:W-:Y:S01]  /*0400*/  IMAD.MOV.U32 R2, RZ, RZ, 0x14000 ;  /* 0x00014000ff027424 */ /* 0x000fe200078e00ff */
[----:B------:R-:W-:-:S04]  /*0410*/  UIADD3 UR4, -UR4, 0x100000, URZ ;  /* 0x0010000004047890 */ /* 0x000fc8000fffe13f */
[----:B------:R-:W-:Y:S02]  /*0420*/  USHF.L.U32 UR5, UR4, 0xb, URZ ;  /* 0x0000000b04057899 */ /* 0x000fe4000800063f */
[----:B------:R-:W-:Y:S01]  /*0430*/  USHF.L.U32 UR4, UR4, 0x1, URZ ;  /* 0x0000000104047899 */ /* 0x000fe2000800063f */
[----:B------:R-:W-:Y:S01]  /*0440*/  PLOP3.LUT P0, PT, PT, PT, PT, 0x80, 0x0 ;  /* 0x000000000000781c */ /* 0x000fe20003f0f070 */
[----:B------:R-:W-:Y:S01]  /*0450*/  UMOV UR10, 0x1400 ;  /* 0x00001400000a7882 */ /* 0x000fe20000000000 */
[----:B0-----:R-:W-:-:S04]  /*0460*/  ULEA UR6, UR7, UR6, 0x18 ;  /* 0x0000000607067291 */ /* 0x001fc8000f8ec03f */
[----:B------:R-:W-:Y:S01]  /*0470*/  UIADD3 UR7, UR6, 0x1e000, URZ ;  /* 0x0001e00006077890 */ /* 0x000fe2000fffe03f */
[----:B------:R-:W0:Y:S07]  /*0480*/  FENCE.VIEW.ASYNC.S ;  /* 0x00000000000073c6 */ /* 0x000e2e0000000000 */
[----:B0-----:R0:W1:Y:S02]  /*0490*/  SYNCS.EXCH.64 URZ, [UR6+0x1e000], UR4 ;  /* 0x01e00004063f75b2 */ /* 0x0010640008000100 */
[----:B0-----:R-:W-:-:S02]  /*04a0*/  R2UR UR4, R22 ;  /* 0x00000000160472ca */ /* 0x001fc400000e0000 */
[----:B------:R-:W-:Y:S01]  /*04b0*/  R2UR UR5, R0 ;  /* 0x00000000000572ca */ /* 0x000fe200000e0000 */
[----:B-1----:R0:W-:-:S14]  /*04c0*/  SYNCS.ARRIVE.TRANS64 RZ, [UR6+0x1e000], R2 ;  /* 0x01e00002ffff79a7 */ /* 0x0021dc0008000006 */
.L_x_2062:
[----:B------:R-:W-:Y:S01]  /*04d0*/  @P0 ELECT P2, URZ, PT ;  /* 0x00000000003f082f */ /* 0x000fe20003840000 */
[----:B------:R1:W-:-:S12]  /*04e0*/  UBLKCP.S.G [UR6], [UR4], UR10 ;  /* 0x00000006040073ba */ /* 0x0003d8000800020a */
[----:B------:R-:W-:Y:S02]  /*04f0*/  @P2 PLOP3.LUT P0, PT, P2, PT, PT, 0x8, 0x0 ;  /* 0x000000000000281c */ /* 0x000fe4000170e170 */
[----:B------:R-:W-:-:S11]  /*0500*/  PLOP3.LUT P2, PT, PT, PT, PT, 0x8, 0x0 ;  /* 0x000000000000781c */ /* 0x000fd60003f4e170 */
[----:B-1----:R-:W-:Y:S05]  /*0510*/  @P0 BRA.U.ANY `(.L_x_2062) ;  /* 0xfffffffd00ec0947 */ /* 0x002fea000393ffff */
.L_x_2061:
[----:B------:R-:W-:Y:S05]  /*0520*/  BSYNC B0 ;  /* 0x0000000000007941 */ /* 0x000fea0003800000 */
.L_x_2060:
[----:B------:R-:W-:Y:S01]  /*0530*/  BAR.SYNC.DEFER_BLOCKING 0x0 ;  /* 0x0000000000007b1d */ /* 0x000fe20000010000 */
[----:B0-----:R-:W-:Y:S02]  /*0540*/  MOV R2, 0x400 ;  /* 0x0000040000027802 */ /* 0x001fe40000000f00 */
[----:B------:R-:W-:Y:S02]  /*0550*/  CS2R R98, SRZ ;  /* 0x0000000000627805 */ /* 0x000fe4000001ff00 */
[----:B------:R-:W-:Y:S02]  /*0560*/  SHF.L.U32 R11, RZ, 0x1f, RZ ;  /* 0x0000001fff0b7819 */ /* 0x000fe400000006ff */
[----:B------:R-:W-:Y:S02]  /*0570*/  LEA R2, R25, R2, 0x18 ;  /* 0x0000000219027211 */ /* 0x000fe400078ec0ff */
[----:B------:R-:W-:Y:S02]  /*0580*/  @P1 SHF.R.S32.HI R99, RZ, 0x1f, R13 ;  /* 0x0000001fff631819 */ /* 0x000fe4000001140d */
[----:B------:R-:W-:-:S07]  /*0590*/  @P1 MOV R98, R13 ;  /* 0x0000000d00621202 */ /* 0x000fce0000000f00 */
.L_x_2063:
[----:B0-----:R0:W1:Y:S02]  /*05a0*/  SYNCS.PHASECHK.TRANS64.TRYWAIT P0, [R2+URZ+0x1e000], R11 ;  /* 0x01e0000b020075a7 */ /* 0x001064000800017f */
[----:B-1----:R-:W-:Y:S05]  /*05b0*/  @!P0 NANOSLEEP.SYNCS 0x989680 ;  /* 0x009896800000895d */ /* 0x002fea0003900000 */
[----:B------:R-:W1:Y:S02]  /*05c0*/  @!P0 SYNCS.PHASECHK.TRANS64 P0, [R2+URZ+0x1e000], R11 ;  /* 0x01e0000b020085a7 */ /* 0x000e64000800007f */
[----:B-1----:R-:W-:Y:S05]  /*05d0*/  @!P0 BRA `(.L_x_2063) ;  /* 0xfffffffc00f08947 */ /* 0x002fea000383ffff */
[----:B------:R-:W-:Y:S01]  /*05e0*/  SHF.R.S32.HI R0, RZ, 0x1f, R17 ;  /* 0x0000001fff007819 */ /* 0x000fe20000011411 */
[----:B------:R-:W-:Y:S01]  /*05f0*/  ULDC UR4, c[0x0][0x268] ;  /* 0x00009a0000047ab9 */ /* 0x000fe20000000800 */
[----:B------:R-:W-:Y:S01]  /*0600*/  IMAD R9, R4, -0x50, R9 ;  /* 0xffffffb004097824 */ /* 0x000fe200078e0209 */
[----:B------:R-:W-:Y:S01]  /*0610*/  ULDC.64 UR6, c[0x0][0x258] ;  /* 0x0000960000067ab9 */ /* 0x000fe20000000a00 */
[CC--:B------:R-:W-:Y:S01]  /*0620*/  LEA.HI R8, R0.reuse, R17.reuse, RZ, 0x7 ;  /* 0x0000001100087211 */ /* 0x0c0fe200078f38ff */
[----:B------:R-:W-:Y:S01]  /*0630*/  BSSY B0, `(.L_x_2064) ;  /* 0x00000f1000007945 */ /* 0x000fe20003800000 */
[----:B------:R-:W-:Y:S02]  /*0640*/  LEA.HI R12, R0, R17, RZ, 0x4 ;  /* 0x00000011000c7211 */ /* 0x000fe400078f20ff */
[----:B------:R-:W-:Y:S02]  /*0650*/  LOP3.LUT R10, R8, 0x3fffff80, RZ, 0xc0, !PT ;  /* 0x3fffff80080a7812 */ /* 0x000fe400078ec0ff */
[----:B0-----:R-:W-:-:S02]  /*0660*/  SHF.R.S32.HI R11, RZ, 0x7, R8 ;  /* 0x00000007ff0b7819 */ /* 0x001fc40000011408 */
[CC--:B------:R-:W-:Y:S01]  /*0670*/  LEA.HI R8, R0.reuse, R17.reuse, RZ, 0x3 ;  /* 0x0000001100087211 */ /* 0x0c0fe200078f18ff */
[----:B------:R-:W-:Y:S01]  /*0680*/  IMAD.IADD R10, R17, 0x1, -R10 ;  /* 0x00000001110a7824 */ /* 0x000fe200078e0a0a */
[----:B------:R-:W-:Y:S02]  /*0690*/  LEA.HI R16, R0, R17, RZ, 0x5 ;  /* 0x0000001100107211 */ /* 0x000fe400078f28ff */
[----:B------:R-:W-:Y:S01]  /*06a0*/  SHF.R.S32.HI R15, RZ, 0x4, R12 ;  /* 0x00000004ff0f7819 */ /* 0x000fe2000001140c */
[C---:B------:R-:W-:Y:S01]  /*06b0*/  IMAD R10, R11.reuse, 0xa00, R10 ;  /* 0x00000a000b0a7824 */ /* 0x040fe200078e020a */
[----:B------:R-:W-:Y:S01]  /*06c0*/  SHF.R.S32.HI R0, RZ, 0x5, R16 ;  /* 0x00000005ff007819 */ /* 0x000fe20000011410 */
[----:B------:R-:W-:Y:S01]  /*06d0*/  IMAD.SHL.U32 R11, R11, 0x40, RZ ;  /* 0x000000400b0b7824 */ /* 0x000fe200078e00ff */
[----:B------:R-:W-:Y:S01]  /*06e0*/  LEA.HI R12, R12, R15, RZ, 0x1 ;  /* 0x0000000f0c0c7211 */ /* 0x000fe200078f08ff */
[----:B------:R-:W-:Y:S01]  /*06f0*/  IMAD.SHL.U32 R13, R10, 0x4, RZ ;  /* 0x000000040a0d7824 */ /* 0x000fe200078e00ff */
[----:B------:R-:W-:-:S02]  /*0700*/  LOP3.LUT R10, R8, 0xfffffff8, RZ, 0xc0, !PT ;  /* 0xfffffff8080a7812 */ /* 0x000fc400078ec0ff */
[----:B------:R-:W-:Y:S02]  /*0710*/  LOP3.LUT R12, R12, 0x1fffffe, RZ, 0xc0, !PT ;  /* 0x01fffffe0c0c7812 */ /* 0x000fe400078ec0ff */
[----:B------:R-:W-:Y:S01]  /*0720*/  LEA R14, R13, R2, 0x2 ;  /* 0x000000020d0e7211 */ /* 0x000fe200078e10ff */
[----:B------:R-:W-:Y:S01]  /*0730*/  IMAD.IADD R10, R17, 0x1, -R10 ;  /* 0x00000001110a7824 */ /* 0x000fe200078e0a0a */
[----:B------:R-:W-:Y:S02]  /*0740*/  SHF.R.S32.HI R13, RZ, 0x1f, R16 ;  /* 0x0000001fff0d7819 */ /* 0x000fe40000011410 */
[----:B------:R-:W-:Y:S01]  /*0750*/  LOP3.LUT R16, R16, 0xffffffe0, RZ, 0xc0, !PT ;  /* 0xffffffe010107812 */ /* 0x000fe200078ec0ff */
[----:B------:R-:W0:Y:S01]  /*0760*/  LDS.128 R40, [R14+0x800] ;  /* 0x000800000e287984 */ /* 0x000e220000000c00 */
[----:B------:R-:W-:Y:S02]  /*0770*/  LEA.HI R13, R13, R0, RZ, 0x2 ;  /* 0x000000000d0d7211 */ /* 0x000fe400078f10ff */
[----:B------:R-:W-:Y:S01]  /*0780*/  IADD3 R15, R15, -R12, RZ ;  /* 0x8000000c0f0f7210 */ /* 0x000fe20007ffe0ff */
[----:B------:R-:W-:Y:S01]  /*0790*/  IMAD.IADD R16, R17, 0x1, -R16 ;  /* 0x0000000111107824 */ /* 0x000fe200078e0a10 */
[----:B------:R-:W-:Y:S01]  /*07a0*/  LOP3.LUT R17, R13, 0xffffffc, RZ, 0xc0, !PT ;  /* 0x0ffffffc0d117812 */ /* 0x000fe200078ec0ff */
[----:B------:R-:W1:Y:S01]  /*07b0*/  LDS.128 R36, [R14+0x1000] ;  /* 0x001000000e247984 */ /* 0x000e620000000c00 */
[----:B------:R-:W-:-:S02]  /*07c0*/  SHF.R.S32.HI R13, RZ, 0x1f, R10 ;  /* 0x0000001fff0d7819 */ /* 0x000fc4000001140a */
[----:B------:R-:W-:Y:S01]  /*07d0*/  LEA.HI R12, R16, R16, RZ, 0x1 ;  /* 0x00000010100c7211 */ /* 0x000fe200078f08ff */
[----:B------:R-:W-:Y:S01]  /*07e0*/  IMAD.IADD R19, R0, 0x1, -R17 ;  /* 0x0000000100137824 */ /* 0x000fe200078e0a11 */
[----:B------:R-:W-:Y:S01]  /*07f0*/  LEA.HI R13, R13, R10, RZ, 0x2 ;  /* 0x0000000a0d0d7211 */ /* 0x000fe200078f10ff */
[----:B------:R-:W2:Y:S01]  /*0800*/  LDS.128 R32, [R14+0x1800] ;  /* 0x001800000e207984 */ /* 0x000ea20000000c00 */
[----:B------:R-:W-:Y:S02]  /*0810*/  SHF.R.S32.HI R12, RZ, 0x1, R12 ;  /* 0x00000001ff0c7819 */ /* 0x000fe4000001140c */
[----:B------:R-:W-:Y:S01]  /*0820*/  LOP3.LUT R17, R11, 0x40, RZ, 0xc0, !PT ;  /* 0x000000400b117812 */ /* 0x000fe200078ec0ff */
[C---:B------:R-:W-:Y:S01]  /*0830*/  IMAD.SHL.U32 R11, R13.reuse, 0x10, RZ ;  /* 0x000000100d0b7824 */ /* 0x040fe200078e00ff */
[----:B------:R-:W-:Y:S01]  /*0840*/  SHF.L.U32 R96, R16, 0x3, RZ ;  /* 0x0000000310607819 */ /* 0x000fe200000006ff */
[----:B------:R-:W-:Y:S01]  /*0850*/  IMAD R19, R12, 0x50, R19 ;  /* 0x000000500c137824 */ /* 0x000fe200078e0213 */
[----:B------:R-:W3:Y:S01]  /*0860*/  LDS.128 R20, [R14+0x3000] ;  /* 0x003000000e147984 */ /* 0x000ee20000000c00 */
[----:B------:R-:W-:-:S02]  /*0870*/  LOP3.LUT R13, R13, 0x7fffffc, RZ, 0xc0, !PT ;  /* 0x07fffffc0d0d7812 */ /* 0x000fc400078ec0ff */
[----:B------:R-:W-:Y:S01]  /*0880*/  LOP3.LUT R12, R17, 0x8, R96, 0xf8, !PT ;  /* 0x00000008110c7812 */ /* 0x000fe200078ef860 */
[----:B------:R-:W4:Y:S01]  /*0890*/  LDS.128 R28, [R14+0x2000] ;  /* 0x002000000e1c7984 */ /* 0x000f220000000c00 */
[----:B------:R-:W-:Y:S01]  /*08a0*/  LOP3.LUT R11, R11, 0x40, RZ, 0xc0, !PT ;  /* 0x000000400b0b7812 */ /* 0x000fe200078ec0ff */
[----:B------:R-:W-:Y:S01]  /*08b0*/  IMAD.IADD R13, R10, 0x1, -R13 ;  /* 0x000000010a0d7824 */ /* 0x000fe200078e0a0d */
[----:B------:R-:W-:Y:S01]  /*08c0*/  SHF.R.U32.HI R17, RZ, 0x3, R17 ;  /* 0x00000003ff117819 */ /* 0x000fe20000011611 */
[----:B------:R-:W5:Y:S01]  /*08d0*/  LDS.128 R56, [R14+0x3800] ;  /* 0x003800000e387984 */ /* 0x000f620000000c00 */
[----:B------:R-:W-:Y:S01]  /*08e0*/  LOP3.LUT R8, R11, 0x8, R8, 0xf8, !PT ;  /* 0x000000080b087812 */ /* 0x000fe200078ef808 */
[----:B------:R-:W-:Y:S01]  /*08f0*/  IMAD R10, R0, 0xa, R15 ;  /* 0x0000000a000a7824 */ /* 0x000fe200078e020f */
[----:B------:R-:W-:Y:S01]  /*0900*/  LOP3.LUT R12, R12, R17, RZ, 0x3c, !PT ;  /* 0x000000110c0c7212 */ /* 0x000fe200078e3cff */
[----:B------:R-:W5:Y:S01]  /*0910*/  LDS.128 R44, [R14] ;  /* 0x000000000e2c7984 */ /* 0x000f620000000c00 */
[----:B------:R-:W-:-:S02]  /*0920*/  SHF.R.U32.HI R11, RZ, 0x3, R11 ;  /* 0x00000003ff0b7819 */ /* 0x000fc4000001160b */
[----:B------:R-:W-:Y:S01]  /*0930*/  LEA R13, R10, R13, 0x3 ;  /* 0x0000000d0a0d7211 */ /* 0x000fe200078e18ff */
[----:B------:R-:W5:Y:S01]  /*0940*/  LDS.128 R24, [R14+0x2800] ;  /* 0x002800000e187984 */ /* 0x000f620000000c00 */
[----:B------:R-:W-:Y:S01]  /*0950*/  LOP3.LUT R8, R8, R11, RZ, 0x3c, !PT ;  /* 0x0000000b08087212 */ /* 0x000fe200078e3cff */
[----:B------:R-:W-:Y:S02]  /*0960*/  IMAD.U32 R11, R19, 0x10, R12 ;  /* 0x00000010130b7824 */ /* 0x000fe400078e000c */
[----:B------:R-:W5:Y:S01]  /*0970*/  LDS.128 R16, [R14+0x4000] ;  /* 0x004000000e107984 */ /* 0x000f620000000c00 */
[----:B0-----:R-:W-:Y:S01]  /*0980*/  FMUL.FTZ R12, R40, UR4 ;  /* 0x00000004280c7c20 */ /* 0x001fe20008410000 */
[----:B------:R-:W-:Y:S01]  /*0990*/  FMUL.FTZ R63, R41, UR4 ;  /* 0x00000004293f7c20 */ /* 0x000fe20008410000 */
[----:B------:R-:W-:Y:S01]  /*09a0*/  FMUL.FTZ R60, R42, UR4 ;  /* 0x000000042a3c7c20 */ /* 0x000fe20008410000 */
[----:B------:R-:W0:Y:S01]  /*09b0*/  LDS.128 R52, [R14+0x4800] ;  /* 0x004800000e347984 */ /* 0x000e220000000c00 */
[----:B------:R-:W-:Y:S01]  /*09c0*/  FMUL.FTZ R65, R43, UR4 ;  /* 0x000000042b417c20 */ /* 0x000fe20008410000 */
[----:B------:R-:W-:-:S02]  /*09d0*/  IMAD.U32 R13, R13, 0x10, R8 ;  /* 0x000000100d0d7824 */ /* 0x000fc400078e0008 */
[----:B-1----:R-:W-:Y:S01]  /*09e0*/  FMUL.FTZ R62, R36, UR4 ;  /* 0x00000004243e7c20 */ /* 0x002fe20008410000 */
[----:B------:R-:W1:Y:S01]  /*09f0*/  LDS.128 R48, [R14+0x5000] ;  /* 0x005000000e307984 */ /* 0x000e620000000c00 */
[----:B------:R-:W-:Y:S01]  /*0a00*/  FMUL.FTZ R67, R37, UR4 ;  /* 0x0000000425437c20 */ /* 0x000fe20008410000 */
[----:B------:R-:W-:Y:S01]  /*0a10*/  FMUL.FTZ R64, R38, UR4 ;  /* 0x0000000426407c20 */ /* 0x000fe20008410000 */
[----:B------:R-:W-:Y:S01]  /*0a20*/  FMUL.FTZ R69, R39, UR4 ;  /* 0x0000000427457c20 */ /* 0x000fe20008410000 */
[----:B------:R-:W1:Y:S01]  /*0a30*/  LDS.128 R40, [R14+0x6000] ;  /* 0x006000000e287984 */ /* 0x000e620000000c00 */
[----:B--2---:R-:W-:Y:S01]  /*0a40*/  FMUL.FTZ R66, R32, UR4 ;  /* 0x0000000420427c20 */ /* 0x004fe20008410000 */
[----:B------:R-:W-:Y:S01]  /*0a50*/  FMUL.FTZ R71, R33, UR4 ;  /* 0x0000000421477c20 */ /* 0x000fe20008410000 */
[----:B------:R-:W-:Y:S01]  /*0a60*/  FMUL.FTZ R68, R34, UR4 ;  /* 0x0000000422447c20 */ /* 0x000fe20008410000 */
[----:B------:R-:W2:Y:S01]  /*0a70*/  LDS.128 R36, [R14+0x6800] ;  /* 0x006800000e247984 */ /* 0x000ea20000000c00 */
[----:B------:R-:W-:-:S03]  /*0a80*/  FMUL.FTZ R73, R35, UR4 ;  /* 0x0000000423497c20 */ /* 0x000fc60008410000 */
[----:B------:R-:W2:Y:S01]  /*0a90*/  LDS.128 R32, [R14+0x7000] ;  /* 0x007000000e207984 */ /* 0x000ea20000000c00 */
[----:B---3--:R-:W-:Y:S01]  /*0aa0*/  FMUL.FTZ R78, R20, UR4 ;  /* 0x00000004144e7c20 */ /* 0x008fe20008410000 */
[----:B------:R-:W-:Y:S01]  /*0ab0*/  FMUL.FTZ R83, R21, UR4 ;  /* 0x0000000415537c20 */ /* 0x000fe20008410000 */
[----:B------:R-:W-:Y:S01]  /*0ac0*/  FMUL.FTZ R80, R22, UR4 ;  /* 0x0000000416507c20 */ /* 0x000fe20008410000 */
[----:B------:R-:W-:Y:S01]  /*0ad0*/  FMUL.FTZ R85, R23, UR4 ;  /* 0x0000000417557c20 */ /* 0x000fe20008410000 */
[----:B----4-:R-:W-:Y:S01]  /*0ae0*/  FMUL.FTZ R70, R28, UR4 ;  /* 0x000000041c467c20 */ /* 0x010fe20008410000 */
[----:B------:R-:W-:Y:S01]  /*0af0*/  FMUL.FTZ R75, R29, UR4 ;  /* 0x000000041d4b7c20 */ /* 0x000fe20008410000 */
[----:B------:R-:W-:Y:S01]  /*0b00*/  FMUL.FTZ R72, R30, UR4 ;  /* 0x000000041e487c20 */ /* 0x000fe20008410000 */
[----:B------:R-:W-:Y:S01]  /*0b10*/  FMUL.FTZ R77, R31, UR4 ;  /* 0x000000041f4d7c20 */ /* 0x000fe20008410000 */
[----:B------:R-:W3:Y:S01]  /*0b20*/  LDS.128 R20, [R14+0x8800] ;  /* 0x008800000e147984 */ /* 0x000ee20000000c00 */
[----:B-----5:R-:W-:Y:S01]  /*0b30*/  FMUL.FTZ R82, R56, UR4 ;  /* 0x0000000438527c20 */ /* 0x020fe20008410000 */
[----:B------:R-:W-:Y:S01]  /*0b40*/  FMUL.FTZ R87, R57, UR4 ;  /* 0x0000000439577c20 */ /* 0x000fe20008410000 */
[----:B------:R-:W-:Y:S01]  /*0b50*/  FMUL.FTZ R84, R58, UR4 ;  /* 0x000000043a547c20 */ /* 0x000fe20008410000 */
[----:B------:R-:W4:Y:S01]  /*0b60*/  LDS.128 R28, [R14+0x7800] ;  /* 0x007800000e1c7984 */ /* 0x000f220000000c00 */
        /* <DEDUP_REMOVED lines=9> */
[----:B------:R-:W5:Y:S01]  /*0c00*/  LDS.128 R56, [R14+0x9000] ;  /* 0x009000000e387984 */ /* 0x000f620000000c00 */
[----:B------:R-:W-:Y:S01]  /*0c10*/  FMUL.FTZ R86, R16, UR4 ;  /* 0x0000000410567c20 */ /* 0x000fe20008410000 */
[----:B------:R-:W-:Y:S01]  /*0c20*/  FMUL.FTZ R91, R17, UR4 ;  /* 0x00000004115b7c20 */ /* 0x000fe20008410000 */
[----:B------:R-:W-:Y:S01]  /*0c30*/  FMUL.FTZ R88, R18, UR4 ;  /* 0x0000000412587c20 */ /* 0x000fe20008410000 */
[----:B------:R-:W5:Y:S01]  /*0c40*/  LDS.128 R44, [R14+0x5800] ;  /* 0x005800000e2c7984 */ /* 0x000f620000000c00 */
[----:B------:R-:W-:Y:S01]  /*0c50*/  FMUL.FTZ R93, R19, UR4 ;  /* 0x00000004135d7c20 */ /* 0x000fe20008410000 */
[----:B0-----:R-:W-:Y:S01]  /*0c60*/  FMUL.FTZ R90, R53, UR4 ;  /* 0x00000004355a7c20 */ /* 0x001fe20008410000 */
[----:B------:R-:W-:Y:S01]  /*0c70*/  FMUL.FTZ R53, R54, UR4 ;  /* 0x0000000436357c20 */ /* 0x000fe20008410000 */
[----:B------:R-:W0:Y:S01]  /*0c80*/  LDS.128 R24, [R14+0x8000] ;  /* 0x008000000e187984 */ /* 0x000e220000000c00 */
[----:B------:R-:W-:Y:S01]  /*0c90*/  FMUL.FTZ R54, R55, UR4 ;  /* 0x0000000437367c20 */ /* 0x000fe20008410000 */
[----:B-1----:R-:W-:Y:S01]  /*0ca0*/  FMUL.FTZ R55, R49, UR4 ;  /* 0x0000000431377c20 */ /* 0x002fe20008410000 */
[----:B------:R-:W-:Y:S01]  /*0cb0*/  FMUL.FTZ R49, R50, UR4 ;  /* 0x0000000432317c20 */ /* 0x000fe20008410000 */
[----:B------:R-:W1:Y:S01]  /*0cc0*/  LDS.128 R16, [R14+0x9800] ;  /* 0x009800000e107984 */ /* 0x000e620000000c00 */
[----:B------:R-:W-:Y:S01]  /*0cd0*/  FMUL.FTZ R50, R51, UR4 ;  /* 0x0000000433327c20 */ /* 0x000fe20008410000 */
[----:B------:R-:W-:Y:S01]  /*0ce0*/  FMUL.FTZ R51, R41, UR4 ;  /* 0x0000000429337c20 */ /* 0x000fe20008410000 */
[----:B------:R-:W-:Y:S01]  /*0cf0*/  FMUL.FTZ R41, R42, UR4 ;  /* 0x000000042a297c20 */ /* 0x000fe20008410000 */
[----:B------:R-:W-:Y:S01]  /*0d00*/  FMUL.FTZ R42, R43, UR4 ;  /* 0x000000042b2a7c20 */ /* 0x000fe20008410000 */
[----:B--2---:R-:W-:Y:S01]  /*0d10*/  FMUL.FTZ R43, R37, UR4 ;  /* 0x00000004252b7c20 */ /* 0x004fe20008410000 */
        /* <DEDUP_REMOVED lines=8> */
[----:B---3--:R-:W-:Y:S01]  /*0da0*/  FMUL.FTZ R101, R20, UR4 ;  /* 0x0000000414657c20 */ /* 0x008fe20008410000 */
[----:B------:R-:W-:Y:S01]  /*0db0*/  FMUL.FTZ R104, R21, UR4 ;  /* 0x0000000415687c20 */ /* 0x000fe20008410000 */
[----:B------:R-:W-:Y:S01]  /*0dc0*/  FMUL.FTZ R103, R22, UR4 ;  /* 0x0000000416677c20 */ /* 0x000fe20008410000 */
[----:B------:R-:W-:Y:S01]  /*0dd0*/  FMUL.FTZ R106, R23, UR4 ;  /* 0x00000004176a7c20 */ /* 0x000fe20008410000 */
[----:B----4-:R-:W-:Y:S01]  /*0de0*/  FMUL.FTZ R35, R29, UR4 ;  /* 0x000000041d237c20 */ /* 0x010fe20008410000 */
[----:B------:R-:W-:Y:S01]  /*0df0*/  F2FP.BF16.F32.PACK_AB R20, R15, R8 ;  /* 0x000000080f14723e */ /* 0x000fe200000010ff */
[----:B------:R-:W-:Y:S01]  /*0e00*/  FMUL.FTZ R29, R30, UR4 ;  /* 0x000000041e1d7c20 */ /* 0x000fe20008410000 */
[----:B------:R-:W-:Y:S01]  /*0e10*/  FMUL.FTZ R100, R31, UR4 ;  /* 0x000000041f647c20 */ /* 0x000fe20008410000 */
[----:B------:R-:W-:Y:S01]  /*0e20*/  F2FP.BF16.F32.PACK_AB R21, R61, R10 ;  /* 0x0000000a3d15723e */ /* 0x000fe200000010ff */
[----:B------:R-:W-:Y:S01]  /*0e30*/  FMUL.FTZ R40, R40, UR4 ;  /* 0x0000000428287c20 */ /* 0x000fe20008410000 */
[----:B------:R-:W-:Y:S01]  /*0e40*/  F2FP.BF16.F32.PACK_AB R22, R63, R12 ;  /* 0x0000000c3f16723e */ /* 0x000fe200000010ff */
[----:B------:R-:W-:Y:S01]  /*0e50*/  FMUL.FTZ R28, R28, UR4 ;  /* 0x000000041c1c7c20 */ /* 0x000fe20008410000 */
[----:B------:R-:W-:Y:S01]  /*0e60*/  F2FP.BF16.F32.PACK_AB R23, R65, R60 ;  /* 0x0000003c4117723e */ /* 0x000fe200000010ff */
[----:B------:R-:W-:Y:S01]  /*0e70*/  FMUL.FTZ R32, R32, UR4 ;  /* 0x0000000420207c20 */ /* 0x000fe20008410000 */
[----:B-----5:R-:W-:Y:S01]  /*0e80*/  FMUL.FTZ R105, R57, UR4 ;  /* 0x0000000439697c20 */ /* 0x020fe20008410000 */
[----:B------:R-:W-:Y:S01]  /*0e90*/  LEA R8, R13, R2, 0x1 ;  /* 0x000000020d087211 */ /* 0x000fe200078e08ff */
[----:B------:R-:W-:Y:S01]  /*0ea0*/  FMUL.FTZ R57, R58, UR4 ;  /* 0x000000043a397c20 */ /* 0x000fe20008410000 */
[----:B------:R-:W-:Y:S01]  /*0eb0*/  FMUL.FTZ R58, R59, UR4 ;  /* 0x000000043b3a7c20 */ /* 0x000fe20008410000 */
[----:B------:R-:W-:Y:S01]  /*0ec0*/  FMUL.FTZ R44, R44, UR4 ;  /* 0x000000042c2c7c20 */ /* 0x000fe20008410000 */
[----:B------:R-:W-:Y:S01]  /*0ed0*/  FMUL.FTZ R45, R45, UR4 ;  /* 0x000000042d2d7c20 */ /* 0x000fe20008410000 */
[----:B------:R-:W-:Y:S01]  /*0ee0*/  FMUL.FTZ R46, R46, UR4 ;  /* 0x000000042e2e7c20 */ /* 0x000fe20008410000 */
[----:B------:R-:W-:Y:S01]  /*0ef0*/  FMUL.FTZ R47, R47, UR4 ;  /* 0x000000042f2f7c20 */ /* 0x000fe20008410000 */
[----:B0-----:R-:W-:Y:S01]  /*0f00*/  FMUL.FTZ R30, R24, UR4 ;  /* 0x00000004181e7c20 */ /* 0x001fe20008410000 */
[----:B------:R-:W-:Y:S01]  /*0f10*/  FMUL.FTZ R97, R25, UR4 ;  /* 0x0000000419617c20 */ /* 0x000fe20008410000 */
[----:B------:R-:W-:Y:S01]  /*0f20*/  FMUL.FTZ R31, R26, UR4 ;  /* 0x000000041a1f7c20 */ /* 0x000fe20008410000 */
[----:B------:R-:W-:Y:S01]  /*0f30*/  FMUL.FTZ R102, R27, UR4 ;  /* 0x000000041b667c20 */ /* 0x000fe20008410000 */
[----:B------:R-:W-:Y:S01]  /*0f40*/  F2FP.BF16.F32.PACK_AB R24, R67, R62 ;  /* 0x0000003e4318723e */ /* 0x000fe200000010ff */
[----:B-1----:R-:W-:Y:S01]  /*0f50*/  FMUL.FTZ R10, R16, UR4 ;  /* 0x00000004100a7c20 */ /* 0x002fe20008410000 */
[----:B------:R-:W-:Y:S01]  /*0f60*/  F2FP.BF16.F32.PACK_AB R25, R69, R64 ;  /* 0x000000404519723e */ /* 0x000fe200000010ff */
[----:B------:R-:W-:Y:S01]  /*0f70*/  FMUL.FTZ R61, R17, UR4 ;  /* 0x00000004113d7c20 */ /* 0x000fe20008410000 */
[----:B------:R-:W-:Y:S01]  /*0f80*/  F2FP.BF16.F32.PACK_AB R26, R71, R66 ;  /* 0x00000042471a723e */ /* 0x000fe200000010ff */
[----:B------:R-:W-:Y:S01]  /*0f90*/  FMUL.FTZ R59, R18, UR4 ;  /* 0x00000004123b7c20 */ /* 0x000fe20008410000 */
[----:B------:R-:W-:Y:S01]  /*0fa0*/  F2FP.BF16.F32.PACK_AB R27, R73, R68 ;  /* 0x00000044491b723e */ /* 0x000fe200000010ff */
[----:B------:R-:W-:Y:S01]  /*0fb0*/  FMUL.FTZ R60, R19, UR4 ;  /* 0x00000004133c7c20 */ /* 0x000fe20008410000 */
[----:B------:R-:W-:Y:S01]  /*0fc0*/  F2FP.BF16.F32.PACK_AB R12, R75, R70 ;  /* 0x000000464b0c723e */ /* 0x000fe200000010ff */
[----:B------:R-:W-:Y:S01]  /*0fd0*/  FMUL.FTZ R56, R56, UR4 ;  /* 0x0000000438387c20 */ /* 0x000fe20008410000 */
[----:B------:R-:W-:Y:S01]  /*0fe0*/  F2FP.BF16.F32.PACK_AB R13, R77, R72 ;  /* 0x000000484d0d723e */ /* 0x000fe200000010ff */
[----:B------:R0:W-:Y:S01]  /*0ff0*/  STSM.16.MT88.4 [R8+0x14000], R20 ;  /* 0x0140001408007844 */ /* 0x0001e20000004200 */
[----:B------:R-:W-:Y:S01]  /*1000*/  F2FP.BF16.F32.PACK_AB R14, R79, R74 ;  /* 0x0000004a4f0e723e */ /* 0x000fe200000010ff */
[----:B------:R-:W-:Y:S01]  /*1010*/  ULDC UR4, c[0x0][0x244] ;  /* 0x0000910000047ab9 */ /* 0x000fe20000000800 */
[----:B------:R-:W-:Y:S01]  /*1020*/  F2FP.BF16.F32.PACK_AB R15, R81, R76 ;  /* 0x0000004c510f723e */ /* 0x000fe200000010ff */
[----:B------:R-:W-:Y:S01]  /*1030*/  STSM.16.MT88.4 [R8+0x19000], R24 ;  /* 0x0190001808007844 */ /* 0x000fe20000004200 */
[----:B------:R-:W-:-:S02]  /*1040*/  F2FP.BF16.F32.PACK_AB R16, R83, R78 ;  /* 0x0000004e5310723e */ /* 0x000fc400000010ff */
[----:B------:R-:W-:Y:S01]  /*1050*/  F2FP.BF16.F32.PACK_AB R17, R85, R80 ;  /* 0x000000505511723e */ /* 0x000fe200000010ff */
[----:B------:R-:W-:Y:S01]  /*1060*/  STSM.16.MT88.4 [R8+0x14200], R12 ;  /* 0x0142000c08007844 */ /* 0x000fe20000004200 */
        /* <DEDUP_REMOVED lines=8> */
[----:B0-----:R-:W-:Y:S01]  /*10f0*/  F2FP.BF16.F32.PACK_AB R20, R55, R48 ;  /* 0x000000303714723e */ /* 0x001fe200000010ff */
[----:B------:R-:W-:Y:S01]  /*1100*/  STSM.16.MT88.4 [R8+0x14400], R92 ;  /* 0x0144005c08007844 */ /* 0x000fe20000004200 */
[----:B------:R-:W-:Y:S02]  /*1110*/  F2FP.BF16.F32.PACK_AB R21, R50, R49 ;  /* 0x000000313215723e */ /* 0x000fe400000010ff */
[----:B------:R-:W-:Y:S02]  /*1120*/  F2FP.BF16.F32.PACK_AB R22, R45, R44 ;  /* 0x0000002c2d16723e */ /* 0x000fe400000010ff */
[----:B------:R-:W-:-:S02]  /*1130*/  F2FP.BF16.F32.PACK_AB R23, R47, R46 ;  /* 0x0000002e2f17723e */ /* 0x000fc400000010ff */
[----:B------:R-:W-:Y:S01]  /*1140*/  F2FP.BF16.F32.PACK_AB R42, R43, R36 ;  /* 0x000000242b2a723e */ /* 0x000fe200000010ff */
[----:B-1----:R-:W-:Y:S01]  /*1150*/  IMAD R18, R5, UR6, RZ ;  /* 0x0000000605127c24 */ /* 0x002fe2000f8e02ff */
[----:B------:R-:W-:Y:S01]  /*1160*/  F2FP.BF16.F32.PACK_AB R33, R34, R33 ;  /* 0x000000212221723e */ /* 0x000fe200000010ff */
[----:B------:R0:W-:Y:S01]  /*1170*/  STSM.16.MT88.4 [R8+0x19400], R20 ;  /* 0x0194001408007844 */ /* 0x0001e20000004200 */
[----:B------:R-:W-:Y:S02]  /*1180*/  F2FP.BF16.F32.PACK_AB R40, R51, R40 ;  /* 0x000000283328723e */ /* 0x000fe400000010ff */
        /* <DEDUP_REMOVED lines=10> */
[----:B------:R-:W-:Y:S02]  /*1230*/  F2FP.BF16.F32.PACK_AB R57, R58, R57 ;  /* 0x000000393a39723e */ /* 0x000fe400000010ff */
[----:B------:R-:W-:Y:S01]  /*1240*/  F2FP.BF16.F32.PACK_AB R56, R105, R56 ;  /* 0x000000386938723e */ /* 0x000fe200000010ff */
[----:B------:R-:W-:Y:S01]  /*1250*/  STSM.16.MT88.4 [R8+0x14800], R24 ;  /* 0x0148001808007844 */ /* 0x000fe20000004200 */
[----:B------:R-:W-:Y:S01]  /*1260*/  F2FP.BF16.F32.PACK_AB R58, R61, R10 ;  /* 0x0000000a3d3a723e */ /* 0x000fe200000010ff */
[----:B------:R-:W-:Y:S01]  /*1270*/  IMAD R10, R11, 0x2, R2 ;  /* 0x000000020b0a7824 */ /* 0x000fe200078e0202 */
[----:B------:R-:W-:Y:S01]  /*1280*/  F2FP.BF16.F32.PACK_AB R59, R60, R59 ;  /* 0x0000003b3c3b723e */ /* 0x000fe200000010ff */
[----:B------:R-:W-:Y:S01]  /*1290*/  VIADD R2, R2, 0x14000 ;  /* 0x0001400002027836 */ /* 0x000fe20000000000 */
[----:B0-----:R-:W-:Y:S01]  /*12a0*/  VIMNMX R22, R9, 0x50, PT ;  /* 0x0000005009167848 */ /* 0x001fe20003fe0100 */
[----:B------:R-:W-:Y:S01]  /*12b0*/  VIADD R9, R0, 0x8 ;  /* 0x0000000800097836 */ /* 0x000fe20000000000 */
[----:B------:R-:W-:Y:S01]  /*12c0*/  ISETP.GE.AND P0, PT, R96, UR4, PT ;  /* 0x0000000460007c0c */ /* 0x000fe2000bf06270 */
[----:B------:R0:W-:Y:S01]  /*12d0*/  STSM.16.MT88.4 [R8+0x19800], R56 ;  /* 0x0198003808007844 */ /* 0x0001e20000004200 */
[----:B------:R-:W-:Y:S01]  /*12e0*/  SHF.R.S32.HI R97, RZ, 0x1f, R96 ;  /* 0x0000001fff617819 */ /* 0x000fe20000011460 */
[----:B------:R-:W-:Y:S01]  /*12f0*/  ULDC.64 UR4, c[0x0][0x260] ;  /* 0x0000980000047ab9 */ /* 0x000fe20000000a00 */
[-C--:B------:R-:W-:Y:S01]  /*1300*/  ISETP.GE.OR P2, PT, R9, R22.reuse, P0 ;  /* 0x000000160900720c */ /* 0x080fe20000746670 */
[----:B------:R-:W-:Y:S01]  /*1310*/  BAR.SYNC.DEFER_BLOCKING 0x0 ;  /* 0x0000000000007b1d */ /* 0x000fe20000010000 */
[C---:B------:R-:W-:Y:S01]  /*1320*/  IMAD R9, R7.reuse, UR7, R18 ;  /* 0x0000000707097c24 */ /* 0x040fe2000f8e0212 */
[C---:B------:R-:W-:Y:S01]  /*1330*/  ISETP.GE.OR P3, PT, R0.reuse, R22, P0 ;  /* 0x000000160000720c */ /* 0x040fe20000766670 */
[----:B------:R-:W-:Y:S01]  /*1340*/  IMAD.WIDE.U32 R96, R7, UR6, R96 ;  /* 0x0000000607607c25 */ /* 0x000fe2000f8e0060 */
[----:B------:R-:W-:-:S02]  /*1350*/  IADD3 R16, P1, R0, R98, RZ ;  /* 0x0000006200107210 */ /* 0x000fc40007f3e0ff */
[C---:B------:R-:W-:Y:S01]  /*1360*/  IADD3 R5, R0.reuse, 0x10, RZ ;  /* 0x0000001000057810 */ /* 0x040fe20007ffe0ff */
[C---:B------:R-:W-:Y:S01]  /*1370*/  VIADD R7, R0.reuse, 0x28 ;  /* 0x0000002800077836 */ /* 0x040fe20000000000 */
[----:B------:R-:W-:Y:S01]  /*1380*/  IADD3 R97, R97, R9, RZ ;  /* 0x0000000961617210 */ /* 0x000fe20007ffe0ff */
[----:B------:R-:W-:Y:S01]  /*1390*/  IMAD R3, R3, UR4, RZ ;  /* 0x0000000403037c24 */ /* 0x000fe2000f8e02ff */
[----:B------:R-:W-:Y:S02]  /*13a0*/  LEA.HI.X.SX32 R17, R0, R99, 0x1, P1 ;  /* 0x0000006300117211 */ /* 0x000fe400008f0eff */
[-C--:B------:R-:W-:Y:S01]  /*13b0*/  ISETP.GE.OR P1, PT, R5, R22.reuse, P0 ;  /* 0x000000160500720c */ /* 0x080fe20000726670 */
[----:B------:R-:W-:Y:S01]  /*13c0*/  IMAD R3, R6, UR5, R3 ;  /* 0x0000000506037c24 */ /* 0x000fe2000f8e0203 */
[----:B------:R-:W-:Y:S01]  /*13d0*/  ISETP.GE.OR P4, PT, R7, R22, P0 ;  /* 0x000000160700720c */ /* 0x000fe20000786670 */
[C---:B0-----:R-:W-:Y:S01]  /*13e0*/  VIADD R8, R0.reuse, 0x18 ;  /* 0x0000001800087836 */ /* 0x041fe20000000000 */
[----:B------:R-:W-:Y:S01]  /*13f0*/  IADD3 R5, R0, 0x20, RZ ;  /* 0x0000002000057810 */ /* 0x000fe20007ffe0ff */
[----:B------:R-:W-:Y:S01]  /*1400*/  IMAD.WIDE.U32 R6, R6, UR4, R96 ;  /* 0x0000000406067c25 */ /* 0x000fe2000f8e0060 */
[----:B------:R-:W-:-:S02]  /*1410*/  LEA R2, R11, R2, 0x1 ;  /* 0x000000020b027211 */ /* 0x000fc400078e08ff */
[-C--:B------:R-:W-:Y:S01]  /*1420*/  ISETP.GE.OR P5, PT, R5, R22.reuse, P0 ;  /* 0x000000160500720c */ /* 0x080fe200007a6670 */
[----:B------:R-:W-:Y:S01]  /*1430*/  IMAD.WIDE R4, R4, 0x50, R16 ;  /* 0x0000005004047825 */ /* 0x000fe200078e0210 */
[----:B------:R-:W-:Y:S01]  /*1440*/  ISETP.GE.OR P6, PT, R8, R22, P0 ;  /* 0x000000160800720c */ /* 0x000fe200007c6670 */
[----:B------:R0:W1:Y:S02]  /*1450*/  LDS.128 R12, [R10+0x14900] ;  /* 0x014900000a0c7984 */ /* 0x0000640000000c00 */
[----:B------:R-:W-:Y:S01]  /*1460*/  VIADD R11, R0, 0x30 ;  /* 0x00000030000b7836 */ /* 0x000fe20000000000 */
[----:B------:R-:W-:Y:S01]  /*1470*/  IADD3 R3, R7, R3, RZ ;  /* 0x0000000307037210 */ /* 0x000fe20007ffe0ff */
[----:B------:R-:W-:Y:S08]  /*1480*/  @P3 BRA `(.L_x_2065) ;  /* 0x00000000002c3947 */ /* 0x000ff00003800000 */
[----:B------:R2:W3:Y:S01]  /*1490*/  LDS.128 R16, [R2] ;  /* 0x0000000002107984 */ /* 0x0004e20000000c00 */
[----:B------:R-:W-:Y:S02]  /*14a0*/  ULDC.64 UR4, c[0x0][0x250] ;  /* 0x0000940000047ab9 */ /* 0x000fe40000000a00 */
[----:B------:R-:W-:-:S04]  /*14b0*/  IMAD R21, R5, UR4, RZ ;  /* 0x0000000405157c24 */ /* 0x000fc8000f8e02ff */
[----:B------:R-:W-:Y:S02]  /*14c0*/  IMAD R21, R4, UR5, R21 ;  /* 0x0000000504157c24 */ /* 0x000fe4000f8e0215 */
[----:B--2---:R-:W-:-:S04]  /*14d0*/  IMAD.MOV.U32 R2, RZ, RZ, R6 ;  /* 0x000000ffff027224 */ /* 0x004fc800078e0006 */
[----:B------:R-:W-:Y:S01]  /*14e0*/  IMAD.WIDE.U32 R8, R4, UR4, R2 ;  /* 0x0000000404087c25 */ /* 0x000fe2000f8e0002 */
[----:B------:R-:W-:Y:S02]  /*14f0*/  ULDC.64 UR4, c[0x0][0x238] ;  /* 0x00008e0000047ab9 */ /* 0x000fe40000000a00 */
[----:B------:R-:W-:Y:S02]  /*1500*/  LEA R20, P3, R8, UR4, 0x1 ;  /* 0x0000000408147c11 */ /* 0x000fe4000f8608ff */
[----:B------:R-:W-:-:S04]  /*1510*/  IADD3 R9, R9, R21, RZ ;  /* 0x0000001509097210 */ /* 0x000fc80007ffe0ff */
[----:B------:R-:W-:-:S05]  /*1520*/  LEA.HI.X R21, R8, UR5, R9, 0x1, P3 ;  /* 0x0000000508157c11 */ /* 0x000fca00098f0c09 */
[----:B---3--:R2:W-:Y:S02]  /*1530*/  STG.E.128 desc[UR8][R20.64], R16 ;  /* 0x0000001014007986 */ /* 0x0085e4000c101d08 */
.L_x_2065:
[----:B------:R-:W-:Y:S05]  /*1540*/  BSYNC B0 ;  /* 0x0000000000007941 */ /* 0x000fea0003800000 */
.L_x_2064:
[----:B--2---:R2:W3:Y:S01]  /*1550*/  LDS.128 R16, [R10+0x14100] ;  /* 0x014100000a107984 */ /* 0x0044e20000000c00 */
[----:B------:R-:W-:Y:S01]  /*1560*/  BSSY B0, `(.L_x_2066) ;  /* 0x0000011000007945 */ /* 0x000fe20003800000 */
[----:B------:R-:W-:Y:S01]  /*1570*/  ISETP.GE.OR P3, PT, R11, R22, P0 ;  /* 0x000000160b00720c */ /* 0x000fe20000766670 */
[----:B------:R-:W-:Y:S02]  /*1580*/  VIADD R11, R0, 0x38 ;  /* 0x00000038000b7836 */ /* 0x000fe40000000000 */
[----:B------:R-:W-:Y:S10]  /*1590*/  @P2 BRA `(.L_x_2067) ;  /* 0x0000000000342947 */ /* 0x000ff40003800000 */
[----:B------:R-:W-:Y:S01]  /*15a0*/  IADD3 R21, P2, R4, 0x8, RZ ;  /* 0x0000000804157810 */ /* 0x000fe20007f5e0ff */
[----:B------:R-:W-:Y:S01]  /*15b0*/  ULDC.64 UR4, c[0x0][0x250] ;  /* 0x0000940000047ab9 */ /* 0x000fe20000000a00 */
[----:B------:R-:W-:Y:S02]  /*15c0*/  MOV R9, R3 ;  /* 0x0000000300097202 */ /* 0x000fe40000000f00 */
[----:B------:R-:W-:-:S05]  /*15d0*/  IADD3.X R8, RZ, R5, RZ, P2, !PT ;  /* 0x00000005ff087210 */ /* 0x000fca00017fe4ff */
        /* <DEDUP_REMOVED lines=9> */
.L_x_2067:
[----:B------:R-:W-:Y:S05]  /*1670*/  BSYNC B0 ;  /* 0x0000000000007941 */ /* 0x000fea0003800000 */
.L_x_2066:
[----:B---34-:R3:W4:Y:S01]  /*1680*/  LDS.128 R16, [R10+0x14200] ;  /* 0x014200000a107984 */ /* 0x0187220000000c00 */
[----:B------:R-:W-:Y:S01]  /*1690*/  BSSY B0, `(.L_x_2068) ;  /* 0x0000012000007945 */ /* 0x000fe20003800000 */
[----:B------:R-:W-:Y:S02]  /*16a0*/  ISETP.GE.OR P2, PT, R11, R22, P0 ;  /* 0x000000160b00720c */ /* 0x000fe40000746670 */
[C---:B------:R-:W-:Y:S01]  /*16b0*/  IADD3 R11, R0.reuse, 0x40, RZ ;  /* 0x00000040000b7810 */ /* 0x040fe20007ffe0ff */
[----:B------:R-:W-:Y:S01]  /*16c0*/  VIADD R0, R0, 0x48 ;  /* 0x0000004800007836 */ /* 0x000fe20000000000 */
[----:B------:R-:W-:Y:S09]  /*16d0*/  @P1 BRA `(.L_x_2069) ;  /* 0x0000000000341947 */ /* 0x000ff20003800000 */
        /* <DEDUP_REMOVED lines=13> */
.L_x_2069:
[----:B------:R-:W-:Y:S05]  /*17b0*/  BSYNC B0 ;  /* 0x0000000000007941 */ /* 0x000fea0003800000 */
.L_x_2068:
[----:B----4-:R4:W0:Y:S01]  /*17c0*/  LDS.128 R16, [R10+0x14300] ;  /* 0x014300000a107984 */ /* 0x0108220000000c00 */
[----:B------:R-:W-:Y:S01]  /*17d0*/  BSSY B0, `(.L_x_2070) ;  /* 0x0000011000007945 */ /* 0x000fe20003800000 */
[-C--:B------:R-:W-:Y:S02]  /*17e0*/  ISETP.GE.OR P1, PT, R11, R22.reuse, P0 ;  /* 0x000000160b00720c */ /* 0x080fe40000726670 */
[----:B------:R-:W-:Y:S01]  /*17f0*/  ISETP.GE.OR P0, PT, R0, R22, P0 ;  /* 0x000000160000720c */ /* 0x000fe20000706670 */
[----:B------:R-:W-:-:S12]  /*1800*/  @P6 BRA `(.L_x_2071) ;  /* 0x0000000000346947 */ /* 0x000fd80003800000 */
[----:B------:R-:W-:Y:S01]  /*1810*/  IADD3 R11, P6, R4, 0x18, RZ ;  /* 0x00000018040b7810 */ /* 0x000fe20007fde0ff */
[----:B------:R-:W-:Y:S01]  /*1820*/  ULDC.64 UR4, c[0x0][0x250] ;  /* 0x0000940000047ab9 */ /* 0x000fe20000000a00 */
[----:B------:R-:W-:Y:S01]  /*1830*/  MOV R9, R3 ;  /* 0x0000000300097202 */ /* 0x000fe20000000f00 */
[----:B------:R-:W-:Y:S01]  /*1840*/  IMAD.MOV.U32 R8, RZ, RZ, R6 ;  /* 0x000000ffff087224 */ /* 0x000fe200078e0006 */
[----:B------:R-:W-:-:S03]  /*1850*/  IADD3.X R0, RZ, R5, RZ, P6, !PT ;  /* 0x00000005ff007210 */ /* 0x000fc600037fe4ff */
        /* <DEDUP_REMOVED lines=8> */
.L_x_2071:
[----:B------:R-:W-:Y:S05]  /*18e0*/  BSYNC B0 ;  /* 0x0000000000007941 */ /* 0x000fea0003800000 */
.L_x_2070:
[----:B0-----:R0:W0:Y:S01]  /*18f0*/  LDS.128 R16, [R10+0x14400] ;  /* 0x014400000a107984 */ /* 0x0010220000000c00 */
[----:B------:R-:W-:Y:S04]  /*1900*/  BSSY B0, `(.L_x_2072) ;  /* 0x000000f000007945 */ /* 0x000fe80003800000 */
[----:B------:R-:W-:Y:S05]  /*1910*/  @P5 BRA `(.L_x_2073) ;  /* 0x0000000000345947 */ /* 0x000fea0003800000 */
        /* <DEDUP_REMOVED lines=13> */
.L_x_2073:
[----:B------:R-:W-:Y:S05]  /*19f0*/  BSYNC B0 ;  /* 0x0000000000007941 */ /* 0x000fea0003800000 */
.L_x_2072:
        /* <DEDUP_REMOVED lines=16> */
.L_x_2075:
[----:B------:R-:W-:Y:S05]  /*1b00*/  BSYNC B0 ;  /* 0x0000000000007941 */ /* 0x000fea0003800000 */
.L_x_2074:
        /* <DEDUP_REMOVED lines=16> */
.L_x_2077:
[----:B------:R-:W-:Y:S05]  /*1c10*/  BSYNC B0 ;  /* 0x0000000000007941 */ /* 0x000fea0003800000 */
.L_x_2076:
        /* <DEDUP_REMOVED lines=16> */
.L_x_2079:
[----:B------:R-:W-:Y:S05]  /*1d20*/  BSYNC B0 ;  /* 0x0000000000007941 */ /* 0x000fea0003800000 */
.L_x_2078:
[----:B0-234-:R-:W0:Y:S01]  /*1d30*/  LDS.128 R8, [R10+0x14800] ;  /* 0x014800000a087984 */ /* 0x01de220000000c00 */
        /* <DEDUP_REMOVED lines=15> */
.L_x_2081:
[----:B------:R-:W-:Y:S05]  /*1e30*/  BSYNC B0 ;  /* 0x0000000000007941 */ /* 0x000fea0003800000 */
.L_x_2080:
[----:B------:R-:W-:Y:S05]  /*1e40*/  @P0 EXIT ;  /* 0x000000000000094d */ /* 0x000fea0003800000 */
[----:B------:R-:W-:Y:S01]  /*1e50*/  IADD3 R7, P0, R4, 0x48, RZ ;  /* 0x0000004804077810 */ /* 0x000fe20007f1e0ff */
[----:B------:R-:W-:Y:S01]  /*1e60*/  ULDC.64 UR4, c[0x0][0x250] ;  /* 0x0000940000047ab9 */ /* 0x000fe20000000a00 */
[----:B------:R-:W-:Y:S02]  /*1e70*/  IMAD.MOV.U32 R2, RZ, RZ, R6 ;  /* 0x000000ffff027224 */ /* 0x000fe400078e0006 */
[----:B------:R-:W-:Y:S02]  /*1e80*/  IADD3.X R4, RZ, R5, RZ, P0, !PT ;  /* 0x00000005ff047210 */ /* 0x000fe400007fe4ff */
[----:B------:R-:W-:-:S04]  /*1e90*/  IMAD.WIDE.U32 R2, R7, UR4, R2 ;  /* 0x0000000407027c25 */ /* 0x000fc8000f8e0002 */
[----:B------:R-:W-:-:S04]  /*1ea0*/  IMAD R4, R4, UR4, RZ ;  /* 0x0000000404047c24 */ /* 0x000fc8000f8e02ff */
[----:B------:R-:W-:Y:S01]  /*1eb0*/  IMAD R7, R7, UR5, R4 ;  /* 0x0000000507077c24 */ /* 0x000fe2000f8e0204 */
[----:B------:R-:W-:Y:S02]  /*1ec0*/  ULDC.64 UR4, c[0x0][0x238] ;  /* 0x00008e0000047ab9 */ /* 0x000fe40000000a00 */
[----:B------:R-:W-:Y:S02]  /*1ed0*/  LEA R4, P0, R2, UR4, 0x1 ;  /* 0x0000000402047c11 */ /* 0x000fe4000f8008ff */
[----:B------:R-:W-:-:S04]  /*1ee0*/  IADD3 R3, R3, R7, RZ ;  /* 0x0000000703037210 */ /* 0x000fc80007ffe0ff */
[----:B------:R-:W-:-:S05]  /*1ef0*/  LEA.HI.X R5, R2, UR5, R3, 0x1, P0 ;  /* 0x0000000502057c11 */ /* 0x000fca00080f0c03 */
[----:B-1----:R-:W-:Y:S01]  /*1f00*/  STG.E.128 desc[UR8][R4.64], R12 ;  /* 0x0000000c04007986 */ /* 0x002fe2000c101d08 */
[----:B------:R-:W-:Y:S05]  /*1f10*/  EXIT ;  /* 0x000000000000794d */ /* 0x000fea0003800000 */
.L_x_2082:
        /* <DEDUP_REMOVED lines=14> */
.L_x_2221:


//--------------------- .text._ZN7cutlass13device_kernelIN5flash32FlashAttnBwdPostprocessConvertdQIN4cute5tupleIJNS3_1CILi64EEENS5_ILi256EEEEEENS_10bfloat16_tEfNS_4arch4Sm90ELi256ENS3_8TiledMMAINS3_8MMA_AtomIJNS3_4SM904GMMA27MMA_64x64x16_F32BF16BF16_SSILNSF_5MajorE1ELSH_0ELNSF_7ScaleInE1ELSI_1EEEEEENS3_6LayoutINS4_IJNS5_ILi2EEENS5_ILi1EEESN_EEENS4_IJSN_NS5_ILi0EEESP_EEEEENS4_IJNS3_10UnderscoreESS_SS_EEEEELb1EEEEEvNT_6ParamsE --------------------------
	.section	.text._ZN7cutlass13device_kernelIN5flash32FlashAttnBwdPostprocessConvertdQIN4cute5tupleIJNS3_1CILi64EEENS5_ILi256EEEEEENS_10bfloat16_tEfNS_4arch4Sm90ELi256ENS3_8TiledMMAINS3_8MMA_AtomIJNS3_4SM904GMMA27MMA_64x64x16_F32BF16BF16_SSILNSF_5MajorE1ELSH_0ELNSF_7ScaleInE1ELSI_1EEEEEENS3_6LayoutINS4_IJNS5_ILi2EEENS5_ILi1EEESN_EEENS4_IJSN_NS5_ILi0EEESP_EEEEENS4_IJNS3_10UnderscoreESS_SS_EEEEELb1EEEEEvNT_6ParamsE,"ax",@progbits
	.align	128
.text._ZN7cutlass13device_kernelIN5flash32FlashAttnBwdPostprocessConvertdQIN4cute5tupleIJNS3_1CILi64EEENS5_ILi256EEEEEENS_10bfloat16_tEfNS_4arch4Sm90ELi256ENS3_8TiledMMAINS3_8MMA_AtomIJNS3_4SM904GMMA27MMA_64x64x16_F32BF16BF16_SSILNSF_5MajorE1ELSH_0ELNSF_7ScaleInE1ELSI_1EEEEEENS3_6LayoutINS4_IJNS5_ILi2EEENS5_ILi1EEESN_EEENS4_IJSN_NS5_ILi0EEESP_EEEEENS4_IJNS3_10UnderscoreESS_SS_EEEEELb1EEEEEvNT_6ParamsE:
        .type           _ZN7cutlass13device_kernelIN5flash32FlashAttnBwdPostprocessConvertdQIN4cute5tupleIJNS3_1CILi64EEENS5_ILi256EEEEEENS_10bfloat16_tEfNS_4arch4Sm90ELi256ENS3_8TiledMMAINS3_8MMA_AtomIJNS3_4SM904GMMA27MMA_64x64x16_F32BF16BF16_SSILNSF_5MajorE1ELSH_0ELNSF_7ScaleInE1ELSI_1EEEEEENS3_6LayoutINS4_IJNS5_ILi2EEENS5_ILi1EEESN_EEENS4_IJSN_NS5_ILi0EEESP_EEEEENS4_IJNS3_10UnderscoreESS_SS_EEEEELb1EEEEEvNT_6ParamsE,@function
        .size           _ZN7cutlass13device_kernelIN5flash32FlashAttnBwdPostprocessConvertdQIN4cute5tupleIJNS3_1CILi64EEENS5_ILi256EEEEEENS_10bfloat16_tEfNS_4arch4Sm90ELi256ENS3_8TiledMMAINS3_8MMA_AtomIJNS3_4SM904GMMA27MMA_64x64x16_F32BF16BF16_SSILNSF_5MajorE1ELSH_0ELNSF_7ScaleInE1ELSI_1EEEEEENS3_6LayoutINS4_IJNS5_ILi2EEENS5_ILi1EEESN_EEENS4_IJSN_NS5_ILi0EEESP_EEEEENS4_IJNS3_10UnderscoreESS_SS_EEEEELb1EEEEEvNT_6ParamsE,(.L_x_2222 - _ZN7cutlass13device_kernelIN5flash32FlashAttnBwdPostprocessConvertdQIN4cute5tupleIJNS3_1CILi64EEENS5_ILi256EEEEEENS_10bfloat16_tEfNS_4arch4Sm90ELi256ENS3_8TiledMMAINS3_8MMA_AtomIJNS3_4SM904GMMA27MMA_64x64x16_F32BF16BF16_SSILNSF_5MajorE1ELSH_0ELNSF_7ScaleInE1ELSI_1EEEEEENS3_6LayoutINS4_IJNS5_ILi2EEENS5_ILi1EEESN_EEENS4_IJSN_NS5_ILi0EEESP_EEEEENS4_IJNS3_10UnderscoreESS_SS_EEEEELb1EEEEEvNT_6ParamsE)
        .other          _ZN7cutlass13device_kernelIN5flash32FlashAttnBwdPostprocessConvertdQIN4cute5tupleIJNS3_1CILi64EEENS5_ILi256EEEEEENS_10bfloat16_tEfNS_4arch4Sm90ELi256ENS3_8TiledMMAINS3_8MMA_AtomIJNS3_4SM904GMMA27MMA_64x64x16_F32BF16BF16_SSILNSF_5MajorE1ELSH_0ELNSF_7ScaleInE1ELSI_1EEEEEENS3_6LayoutINS4_IJNS5_ILi2EEENS5_ILi1EEESN_EEENS4_IJSN_NS5_ILi0EEESP_EEEEENS4_IJNS3_10UnderscoreESS_SS_EEEEELb1EEEEEvNT_6ParamsE,@"STO_CUDA_ENTRY STV_DEFAULT"
_ZN7cutlass13device_kernelIN5flash32FlashAttnBwdPostprocessConvertdQIN4cute5tupleIJNS3_1CILi64EEENS5_ILi256EEEEEENS_10bfloat16_tEfNS_4arch4Sm90ELi256ENS3_8TiledMMAINS3_8MMA_AtomIJNS3_4SM904GMMA27MMA_64x64x16_F32BF16BF16_SSILNSF_5MajorE1ELSH_0ELNSF_7ScaleInE1ELSI_1EEEEEENS3_6LayoutINS4_IJNS5_ILi2EEENS5_ILi1EEESN_EEENS4_IJSN_NS5_ILi0EEESP_EEEEENS4_IJNS3_10UnderscoreESS_SS_EEEEELb1EEEEEvNT_6ParamsE:
[----:B------:R-:W-:Y:S08]  /*0000*/  LDC R1, c[0x0][0x28] ;  /* 0x00000a00ff017b82 */ /* 0x000ff00000000800 */
[----:B------:R-:W0:Y:S01]  /*0010*/  LDC.64 R4, c[0x0][0x278] ;  /* 0x00009e00ff047b82 */ /* 0x000e220000000a00 */
[----:B------:R-:W1:Y:S01]  /*0020*/  S2R R15, SR_CTAID.Z ;  /* 0x00000000000f7919 */ /* 0x000e620000002700 */
[----:B------:R-:W-:-:S06]  /*0030*/  ULDC.64 UR8, c[0x0][0x208] ;  /* 0x0000820000087ab9 */ /* 0x000fcc0000000a00 */
[----:B------:R-:W2:Y:S08]  /*0040*/  LDC.64 R8, c[0x0][0x270] ;  /* 0x00009c00ff087b82 */ /* 0x000eb00000000a00 */
[----:B------:R-:W1:Y:S01]  /*0050*/  LDC.64 R2, c[0x0][0x270] ;  /* 0x00009c00ff027b82 */ /* 0x000e620000000a00 */
[----:B0-----:R-:W-:-:S04]  /*0060*/  ISETP.NE.U32.AND P2, PT, R4, RZ, PT ;  /* 0x000000ff0400720c */ /* 0x001fc80003f45070 */
[----:B------:R-:W-:Y:S02]  /*0070*/  ISETP.NE.AND.EX P2, PT, R5, RZ, PT, P2 ;  /* 0x000000ff0500720c */ /* 0x000fe40003f45320 */
[----:B--2---:R-:W-:-:S04]  /*0080*/  ISETP.NE.U32.AND P1, PT, R8, RZ, PT ;  /* 0x000000ff0800720c */ /* 0x004fc80003f25070 */
[----:B------:R-:W-:Y:S01]  /*0090*/  ISETP.NE.AND.EX P1, PT, R9, RZ, PT, P1 ;  /* 0x000000ff0900720c */ /* 0x000fe20003f25310 */
[----:B------:R-:W-:Y:S01]  /*00a0*/  ULDC UR4, c[0x0][0x240] ;  /* 0x0000900000047ab9 */ /* 0x000fe20000000800 */
[----:B-1----:R-:W-:-:S05]  /*00b0*/  IMAD.WIDE R2, R15, 0x4, R2 ;  /* 0x000000040f027825 */ /* 0x002fca00078e0202 */
[----:B------:R-:W0:Y:S01]  /*00c0*/  @P2 LDC.64 R6, c[0x0][0x278] ;  /* 0x00009e00ff062b82 */ /* 0x000e220000000a00 */
[----:B------:R-:W-:-:S05]  /*00d0*/  IMAD.U32 R0, RZ, RZ, UR4 ;  /* 0x00000004ff007e24 */ /* 0x000fca000f8e00ff */
[----:B------:R1:W5:Y:S01]  /*00e0*/  @P1 LDG.E R13, desc[UR8][R2.64] ;  /* 0x00000008020d1981 */ /* 0x000362000c1e1900 */
[----:B0-----:R-:W-:-:S05]  /*00f0*/  @P2 IMAD.WIDE R6, R15, 0x4, R6 ;  /* 0x000000040f062825 */ /* 0x001fca00078e0206 */
[----:B------:R1:W5:Y:S01]  /*0100*/  @P2 LDG.E R0, desc[UR8][R6.64] ;  /* 0x0000000806002981 */ /* 0x000362000c1e1900 */
[----:B------:R-:W-:Y:S01]  /*0110*/  ISETP.NE.U32.AND P0, PT, R8, RZ, PT ;  /* 0x000000ff0800720c */ /* 0x000fe20003f05070 */
[----:B------:R-:W0:Y:S03]  /*0120*/  S2R R4, SR_CTAID.X ;  /* 0x0000000000047919 */ /* 0x000e260000002500 */
[----:B------:R-:W-:Y:S01]  /*0130*/  ISETP.NE.AND.EX P0, PT, R9, RZ, PT, P0 ;  /* 0x000000ff0900720c */ /* 0x000fe20003f05300 */
[----:B0-----:R-:W-:Y:S01]  /*0140*/  IMAD.SHL.U32 R9, R4, 0x40, RZ ;  /* 0x0000004004097824 */ /* 0x001fe200078e00ff */
[----:B-1----:R-:W-:Y:S11]  /*0150*/  @P2 BRA `(.L_x_2083) ;  /* 0x0000000000102947 */ /* 0x002ff60003800000 */
[----:B------:R-:W-:Y:S05]  /*0160*/  @!P1 BRA `(.L_x_2083) ;  /* 0x00000000000c9947 */ /* 0x000fea0003800000 */
[----:B------:R-:W2:Y:S04]  /*0170*/  LDG.E R5, desc[UR8][R2.64] ;  /* 0x0000000802057981 */ /* 0x000ea8000c1e1900 */
[----:B-----5:R-:W2:Y:S02]  /*0180*/  LDG.E R0, desc[UR8][R2.64+0x4] ;  /* 0x0000040802007981 */ /* 0x020ea4000c1e1900 */
[----:B--2---:R-:W-:-:S07]  /*0190*/  IADD3 R0, -R5, R0, RZ ;  /* 0x0000000005007210 */ /* 0x004fce0007ffe1ff */
.L_x_2083:
[----:B-----5:R-:W-:-:S13]  /*01a0*/  ISETP.LE.AND P2, PT, R0, R9, PT ;  /* 0x000000090000720c */ /* 0x020fda0003f43270 */
[----:B------:R-:W-:Y:S05]  /*01b0*/  @P0 EXIT P2 ;  /* 0x000000000000094d */ /* 0x000fea0001000000 */
[----:B------:R-:W0:Y:S01]  /*01c0*/  S2R R8, SR_CTAID.Y ;  /* 0x0000000000087919 */ /* 0x000e220000002600 */
[C---:B------:R-:W-:Y:S01]  /*01d0*/  @P1 IMAD R2, R15.reuse, 0x40, R13 ;  /* 0x000000400f021824 */ /* 0x040fe200078e020d */
[----:B------:R-:W1:Y:S01]  /*01e0*/  LDC.64 R18, c[0x0][0x228] ;  /* 0x00008a00ff127b82 */ /* 0x000e620000000a00 */
[----:B------:R-:W-:Y:S01]  /*01f0*/  SHF.L.U32 R7, R4, 0xe, RZ ;  /* 0x0000000e04077819 */ /* 0x000fe200000006ff */
[----:B------:R-:W2:Y:S01]  /*0200*/  S2R R16, SR_TID.X ;  /* 0x0000000000107919 */ /* 0x000ea20000002100 */
[----:B------:R-:W-:Y:S01]  /*0210*/  SEL R6, R15, RZ, !P0 ;  /* 0x000000ff0f067207 */ /* 0x000fe20004000000 */
[----:B------:R-:W-:Y:S01]  /*0220*/  BSSY B0, `(.L_x_2084) ;  /* 0x0000031000007945 */ /* 0x000fe20003800000 */
[----:B------:R-:W-:Y:S01]  /*0230*/  @P1 SHF.R.S32.HI R3, RZ, 0x1f, R2 ;  /* 0x0000001fff031819 */ /* 0x000fe20000011402 */
[----:B------:R-:W3:Y:S02]  /*0240*/  S2R R17, SR_CgaCtaId ;  /* 0x0000000000117919 */ /* 0x000ee40000008800 */
[----:B------:R-:W4:Y:S01]  /*0250*/  LDC.64 R20, c[0x0][0x230] ;  /* 0x00008c00ff147b82 */ /* 0x000f220000000a00 */
[----:B------:R-:W-:-:S05]  /*0260*/  @P1 LEA.HI R3, R3, R2, RZ, 0x6 ;  /* 0x0000000203031211 */ /* 0x000fca00078f30ff */
[----:B------:R-:W-:Y:S02]  /*0270*/  @P1 IMAD.SHL.U32 R3, R3, 0x100, RZ ;  /* 0x0000010003031824 */ /* 0x000fe400078e00ff */
[----:B------:R-:W5:Y:S03]  /*0280*/  LDC.64 R22, c[0x0][0x210] ;  /* 0x00008400ff167b82 */ /* 0x000f660000000a00 */
[----:B------:R-:W-:Y:S02]  /*0290*/  @P1 LOP3.LUT R5, R3, 0xffffc000, RZ, 0xc0, !PT ;  /* 0xffffc00003051812 */ /* 0x000fe400078ec0ff */
[----:B------:R-:W-:Y:S02]  /*02a0*/  CS2R R2, SRZ ;  /* 0x0000000000027805 */ /* 0x000fe4000001ff00 */
[--C-:B------:R-:W-:Y:S01]  /*02b0*/  @P1 SHF.R.S32.HI R3, RZ, 0x1f, R5.reuse ;  /* 0x0000001fff031819 */ /* 0x100fe20000011405 */
[----:B------:R-:W-:-:S05]  /*02c0*/  @P1 IMAD.MOV.U32 R2, RZ, RZ, R5 ;  /* 0x000000ffff021224 */ /* 0x000fca00078e0005 */
        /* <DEDUP_REMOVED lines=9> */
[-C--:B----4-:R-:W-:Y:S02]  /*0360*/  IMAD R2, R3, R20.reuse, RZ ;  /* 0x0000001403027224 */ /* 0x090fe400078e02ff */
[----:B------:R-:W-:Y:S02]  /*0370*/  IMAD.IADD R11, R11, 0x1, R7 ;  /* 0x000000010b0b7824 */ /* 0x000fe400078e0207 */
[C---:B------:R-:W-:Y:S02]  /*0380*/  IMAD R7, R6.reuse, R21, R2 ;  /* 0x0000001506077224 */ /* 0x040fe400078e0202 */
[----:B------:R-:W-:-:S05]  /*0390*/  IMAD.WIDE.U32 R10, R6, R20, R10 ;  /* 0x00000014060a7225 */ /* 0x000fca00078e000a */
[----:B------:R-:W-:Y:S02]  /*03a0*/  IADD3 R2, R11, R7, RZ ;  /* 0x000000070b027210 */ /* 0x000fe40007ffe0ff */
        /* <DEDUP_REMOVED lines=19> */
.L_x_2086:
[----:B------:R-:W-:Y:S01]  /*04e0*/  @P0 ELECT P2, URZ, PT ;  /* 0x00000000003f082f */ /* 0x000fe20003840000 */
[----:B------:R1:W-:-:S12]  /*04f0*/  UBLKCP.S.G [UR6], [UR4], UR10 ;  /* 0x00000006040073ba */ /* 0x0003d8000800020a */
[----:B------:R-:W-:Y:S02]  /*0500*/  @P2 PLOP3.LUT P0, PT, P2, PT, PT, 0x8, 0x0 ;  /* 0x000000000000281c */ /* 0x000fe4000170e170 */
[----:B------:R-:W-:-:S11]  /*0510*/  PLOP3.LUT P2, PT, PT, PT, PT, 0x8, 0x0 ;  /* 0x000000000000781c */ /* 0x000fd60003f4e170 */
[----:B-1----:R-:W-:Y:S05]  /*0520*/  @P0 BRA.U.ANY `(.L_x_2086) ;  /* 0xfffffffd00ec0947 */ /* 0x002fea000393ffff */
.L_x_2085:
[----:B------:R-:W-:Y:S05]  /*0530*/  BSYNC B0 ;  /* 0x0000000000007941 */ /* 0x000fea0003800000 */
.L_x_2084:
[----:B------:R-:W-:Y:S01]  /*0540*/  BAR.SYNC.DEFER_BLOCKING 0x0 ;  /* 0x0000000000007b1d */ /* 0x000fe20000010000 */
[----:B------:R-:W-:Y:S02]  /*0550*/  MOV R2, 0x400 ;  /* 0x0000040000027802 */ /* 0x000fe40000000f00 */
[----:B------:R-:W-:Y:S02]  /*0560*/  CS2R R84, SRZ ;  /* 0x0000000000547805 */ /* 0x000fe4000001ff00 */
[----:B0-----:R-:W-:Y:S01]  /*0570*/  SHF.L.U32 R7, RZ, 0x1f, RZ ;  /* 0x0000001fff077819 */ /* 0x001fe200000006ff */
[--C-:B------:R-:W-:Y:S01]  /*0580*/  @P1 IMAD.MOV.U32 R84, RZ, RZ, R13.reuse ;  /* 0x000000ffff541224 */ /* 0x100fe200078e000d */
[----:B------:R-:W-:Y:S02]  /*0590*/  LEA R2, R17, R2, 0x18 ;  /* 0x0000000211027211 */ /* 0x000fe400078ec0ff */
[----:B------:R-:W-:-:S07]  /*05a0*/  @P1 SHF.R.S32.HI R85, RZ, 0x1f, R13 ;  /* 0x0000001fff551819 */ /* 0x000fce000001140d */
.L_x_2087:
[----:B0-----:R0:W1:Y:S02]  /*05b0*/  SYNCS.PHASECHK.TRANS64.TRYWAIT P0, [R2+URZ+0x18000], R7 ;  /* 0x01800007020075a7 */ /* 0x001064000800017f */
[----:B-1----:R-:W-:Y:S05]  /*05c0*/  @!P0 NANOSLEEP.SYNCS 0x989680 ;  /* 0x009896800000895d */ /* 0x002fea0003900000 */
[----:B------:R-:W1:Y:S02]  /*05d0*/  @!P0 SYNCS.PHASECHK.TRANS64 P0, [R2+URZ+0x18000], R7 ;  /* 0x01800007020085a7 */ /* 0x000e64000800007f */
[----:B-1----:R-:W-:Y:S05]  /*05e0*/  @!P0 BRA `(.L_x_2087) ;  /* 0xfffffffc00f08947 */ /* 0x002fea000383ffff */
[----:B0-----:R-:W-:Y:S01]  /*05f0*/  SHF.R.S32.HI R7, RZ, 0x1f, R16 ;  /* 0x0000001fff077819 */ /* 0x001fe20000011410 */
[----:B------:R-:W-:Y:S01]  /*0600*/  ULDC UR4, c[0x0][0x268] ;  /* 0x00009a0000047ab9 */ /* 0x000fe20000000800 */
[----:B------:R-:W-:Y:S01]  /*0610*/  VIADDMNMX R0, R0, -R9, 0x40, PT ;  /* 0x0000004000007446 */ /* 0x000fe20003800909 */
[----:B------:R-:W-:Y:S01]  /*0620*/  ULDC.64 UR6, c[0x0][0x258] ;  /* 0x0000960000067ab9 */ /* 0x000fe20000000a00 */
[-C--:B------:R-:W-:Y:S01]  /*0630*/  LEA.HI R10, R7, R16.reuse, RZ, 0x7 ;  /* 0x00000010070a7211 */ /* 0x080fe200078f38ff */
[----:B------:R-:W-:Y:S01]  /*0640*/  IMAD R5, R5, UR6, RZ ;  /* 0x0000000605057c24 */ /* 0x000fe2000f8e02ff */
[----:B------:R-:W-:Y:S01]  /*0650*/  LEA.HI R12, R7, R16, RZ, 0x4 ;  /* 0x00000010070c7211 */ /* 0x000fe200078f20ff */
[----:B------:R-:W-:Y:S01]  /*0660*/  BSSY B0, `(.L_x_2088) ;  /* 0x00000c8000007945 */ /* 0x000fe20003800000 */
[----:B------:R-:W-:Y:S02]  /*0670*/  LOP3.LUT R11, R10, 0xfffff80, RZ, 0xc0, !PT ;  /* 0x0fffff800a0b7812 */ /* 0x000fe400078ec0ff */
[----:B------:R-:W-:-:S02]  /*0680*/  SHF.R.S32.HI R10, RZ, 0x7, R10 ;  /* 0x00000007ff0a7819 */ /* 0x000fc4000001140a */
[-C--:B------:R-:W-:Y:S02]  /*0690*/  IADD3 R11, -R11, R16.reuse, RZ ;  /* 0x000000100b0b7210 */ /* 0x080fe40007ffe1ff */
[----:B------:R-:W-:Y:S02]  /*06a0*/  SHF.R.S32.HI R17, RZ, 0x4, R12 ;  /* 0x00000004ff117819 */ /* 0x000fe4000001140c */
[----:B------:R-:W-:Y:S01]  /*06b0*/  LEA.HI R20, R7, R16, RZ, 0x3 ;  /* 0x0000001007147211 */ /* 0x000fe200078f18ff */
[----:B------:R-:W-:Y:S01]  /*06c0*/  IMAD R11, R10, 0x800, R11 ;  /* 0x000008000a0b7824 */ /* 0x000fe200078e020b */
[----:B------:R-:W-:-:S03]  /*06d0*/  LEA.HI R18, R12, R17, RZ, 0x1 ;  /* 0x000000110c127211 */ /* 0x000fc600078f08ff */
[----:B------:R-:W-:Y:S01]  /*06e0*/  IMAD.SHL.U32 R81, R11, 0x4, RZ ;  /* 0x000000040b517824 */ /* 0x000fe200078e00ff */
[----:B------:R-:W-:Y:S02]  /*06f0*/  LEA.HI R11, R7, R16, RZ, 0x5 ;  /* 0x00000010070b7211 */ /* 0x000fe400078f28ff */
[----:B------:R-:W-:Y:S02]  /*0700*/  LOP3.LUT R18, R18, 0x3ffffe, RZ, 0xc0, !PT ;  /* 0x003ffffe12127812 */ /* 0x000fe400078ec0ff */
[----:B------:R-:W-:Y:S02]  /*0710*/  LOP3.LUT R13, R11, 0xffffffe0, RZ, 0xc0, !PT ;  /* 0xffffffe00b0d7812 */ /* 0x000fe400078ec0ff */
[----:B------:R-:W-:Y:S01]  /*0720*/  LEA R81, R81, R2, 0x2 ;  /* 0x0000000251517211 */ /* 0x000fe200078e10ff */
[----:B------:R-:W-:Y:S01]  /*0730*/  IMAD.IADD R25, R17, 0x1, -R18 ;  /* 0x0000000111197824 */ /* 0x000fe200078e0a12 */
[----:B------:R-:W-:Y:S01]  /*0740*/  SHF.R.S32.HI R7, RZ, 0x5, R11 ;  /* 0x00000005ff077819 */ /* 0x000fe2000001140b */
[----:B------:R-:W-:-:S02]  /*0750*/  IMAD.IADD R22, R16, 0x1, -R13 ;  /* 0x0000000110167824 */ /* 0x000fc400078e0a0d */
[----:B------:R-:W-:Y:S01]  /*0760*/  IMAD.SHL.U32 R16, R16, 0x40, RZ ;  /* 0x0000004010107824 */ /* 0x000fe200078e00ff */
[----:B------:R-:W0:Y:S01]  /*0770*/  LDS.128 R40, [R81] ;  /* 0x0000000051287984 */ /* 0x000e220000000c00 */
[C---:B------:R-:W-:Y:S01]  /*0780*/  IMAD.SHL.U32 R19, R7.reuse, 0x40, RZ ;  /* 0x0000004007137824 */ /* 0x040fe200078e00ff */
[----:B------:R-:W-:Y:S01]  /*0790*/  SHF.R.S32.HI R23, RZ, 0x1f, R22 ;  /* 0x0000001fff177819 */ /* 0x000fe20000011416 */
[----:B------:R-:W-:Y:S01]  /*07a0*/  IMAD R32, R10, 0x8, R25 ;  /* 0x000000080a207824 */ /* 0x000fe200078e0219 */
[----:B------:R-:W-:Y:S01]  /*07b0*/  LOP3.LUT R11, R16, 0x1c0, RZ, 0xc0, !PT ;  /* 0x000001c0100b7812 */ /* 0x000fe200078ec0ff */
[----:B------:R-:W1:Y:S01]  /*07c0*/  LDS.128 R44, [R81+0x800] ;  /* 0x00080000512c7984 */ /* 0x000e620000000c00 */
[----:B------:R-:W-:Y:S02]  /*07d0*/  SHF.L.U32 R16, R7, 0x4, RZ ;  /* 0x0000000407107819 */ /* 0x000fe400000006ff */
[----:B------:R-:W-:Y:S01]  /*07e0*/  LOP3.LUT R27, R19, 0x1c0, RZ, 0xc0, !PT ;  /* 0x000001c0131b7812 */ /* 0x000fe200078ec0ff */
[----:B------:R-:W2:Y:S01]  /*07f0*/  LDS.128 R52, [R81+0x1800] ;  /* 0x0018000051347984 */ /* 0x000ea20000000c00 */
[----:B------:R-:W-:-:S02]  /*0800*/  LOP3.LUT R21, R11, 0x30, R16, 0xf8, !PT ;  /* 0x000000300b157812 */ /* 0x000fc400078ef810 */
[----:B------:R-:W-:Y:S01]  /*0810*/  SHF.L.U32 R82, R22, 0x3, RZ ;  /* 0x0000000316527819 */ /* 0x000fe200000006ff */
[----:B------:R-:W3:Y:S01]  /*0820*/  LDS.128 R12, [R81+0x1000] ;  /* 0x00100000510c7984 */ /* 0x000ee20000000c00 */
[----:B------:R-:W-:Y:S02]  /*0830*/  LEA.HI R29, R23, R22, RZ, 0x3 ;  /* 0x00000016171d7211 */ /* 0x000fe400078f18ff */
[----:B------:R-:W-:Y:S01]  /*0840*/  LOP3.LUT R28, R27, 0x38, R82, 0xf8, !PT ;  /* 0x000000381b1c7812 */ /* 0x000fe200078ef852 */
[----:B------:R-:W4:Y:S01]  /*0850*/  LDS.128 R16, [R81+0x2000] ;  /* 0x0020000051107984 */ /* 0x000f220000000c00 */
[----:B------:R-:W-:Y:S01]  /*0860*/  SHF.R.U32.HI R31, RZ, 0x3, R27 ;  /* 0x00000003ff1f7819 */ /* 0x000fe2000001161b */
[----:B------:R-:W-:Y:S01]  /*0870*/  IMAD.SHL.U32 R10, R29, 0x200, RZ ;  /* 0x000002001d0a7824 */ /* 0x000fe200078e00ff */
[----:B------:R-:W-:Y:S01]  /*0880*/  LOP3.LUT R24, R21, 0x8, R20, 0xf8, !PT ;  /* 0x0000000815187812 */ /* 0x000fe200078ef814 */
[----:B------:R-:W-:Y:S01]  /*0890*/  LDS.128 R36, [R81+0x4800] ;  /* 0x0048000051247984 */ /* 0x000fe20000000c00 */
[----:B------:R-:W-:-:S02]  /*08a0*/  SHF.R.U32.HI R11, RZ, 0x3, R11 ;  /* 0x00000003ff0b7819 */ /* 0x000fc4000001160b */
[----:B------:R-:W-:Y:S01]  /*08b0*/  LOP3.LUT R33, R28, R31, RZ, 0x3c, !PT ;  /* 0x0000001f1c217212 */ /* 0x000fe200078e3cff */
[----:B------:R-:W5:Y:S01]  /*08c0*/  LDS.128 R20, [R81+0x2800] ;  /* 0x0028000051147984 */ /* 0x000f620000000c00 */
[----:B------:R-:W-:Y:S02]  /*08d0*/  LOP3.LUT R11, R24, R11, RZ, 0x3c, !PT ;  /* 0x0000000b180b7212 */ /* 0x000fe400078e3cff */
[----:B------:R-:W-:Y:S01]  /*08e0*/  LOP3.LUT R9, R33, 0x7ffff000, R10, 0xf8, !PT ;  /* 0x7ffff00021097812 */ /* 0x000fe200078ef80a */
[----:B------:R-:W5:Y:S01]  /*08f0*/  LDS.128 R24, [R81+0x3000] ;  /* 0x0030000051187984 */ /* 0x000f620000000c00 */
[----:B------:R-:W-:-:S03]  /*0900*/  LEA R11, R32, R11, 0x9 ;  /* 0x0000000b200b7211 */ /* 0x000fc600078e48ff */
[----:B------:R-:W5:Y:S02]  /*0910*/  LDS.128 R28, [R81+0x3800] ;  /* 0x00380000511c7984 */ /* 0x000f640000000c00 */
[--C-:B------:R-:W-:Y:S02]  /*0920*/  IMAD R11, R11, 0x2, R2.reuse ;  /* 0x000000020b0b7824 */ /* 0x100fe400078e0202 */
[----:B------:R-:W5:Y:S01]  /*0930*/  LDS.128 R32, [R81+0x4000] ;  /* 0x0040000051207984 */ /* 0x000f620000000c00 */
[----:B0-----:R-:W-:Y:S01]  /*0940*/  FMUL.FTZ R10, R40, UR4 ;  /* 0x00000004280a7c20 */ /* 0x001fe20008410000 */
[----:B------:R-:W-:Y:S01]  /*0950*/  FMUL.FTZ R57, R41, UR4 ;  /* 0x0000000429397c20 */ /* 0x000fe20008410000 */
[----:B------:R-:W-:Y:S01]  /*0960*/  FMUL.FTZ R56, R42, UR4 ;  /* 0x000000042a387c20 */ /* 0x000fe20008410000 */
[----:B------:R-:W-:Y:S01]  /*0970*/  FMUL.FTZ R59, R43, UR4 ;  /* 0x000000042b3b7c20 */ /* 0x000fe20008410000 */
[----:B------:R-:W0:Y:S01]  /*0980*/  LDS.128 R48, [R81+0x6000] ;  /* 0x0060000051307984 */ /* 0x000e220000000c00 */
[----:B-1----:R-:W-:Y:S01]  /*0990*/  FMUL.FTZ R58, R44, UR4 ;  /* 0x000000042c3a7c20 */ /* 0x002fe20008410000 */
[----:B------:R-:W-:Y:S01]  /*09a0*/  FMUL.FTZ R61, R45, UR4 ;  /* 0x000000042d3d7c20 */ /* 0x000fe20008410000 */
[----:B------:R-:W-:Y:S01]  /*09b0*/  FMUL.FTZ R60, R46, UR4 ;  /* 0x000000042e3c7c20 */ /* 0x000fe20008410000 */
[----:B------:R-:W1:Y:S01]  /*09c0*/  LDS.128 R40, [R81+0x5000] ;  /* 0x0050000051287984 */ /* 0x000e620000000c00 */
[----:B------:R-:W-:Y:S01]  /*09d0*/  FMUL.FTZ R63, R47, UR4 ;  /* 0x000000042f3f7c20 */ /* 0x000fe20008410000 */
[----:B--2---:R-:W-:Y:S01]  /*09e0*/  FMUL.FTZ R66, R52, UR4 ;  /* 0x0000000434427c20 */ /* 0x004fe20008410000 */
[----:B------:R-:W-:Y:S01]  /*09f0*/  FMUL.FTZ R71, R53, UR4 ;  /* 0x0000000435477c20 */ /* 0x000fe20008410000 */
[----:B------:R-:W2:Y:S01]  /*0a00*/  LDS.128 R44, [R81+0x5800] ;  /* 0x00580000512c7984 */ /* 0x000ea20000000c00 */
[----:B------:R-:W-:Y:S01]  /*0a10*/  FMUL.FTZ R68, R54, UR4 ;  /* 0x0000000436447c20 */ /* 0x000fe20008410000 */
[----:B------:R-:W-:Y:S01]  /*0a20*/  FMUL.FTZ R73, R55, UR4 ;  /* 0x0000000437497c20 */ /* 0x000fe20008410000 */
[----:B---3--:R-:W-:Y:S01]  /*0a30*/  FMUL.FTZ R62, R12, UR4 ;  /* 0x000000040c3e7c20 */ /* 0x008fe20008410000 */
[----:B------:R-:W-:Y:S01]  /*0a40*/  FMUL.FTZ R65, R13, UR4 ;  /* 0x000000040d417c20 */ /* 0x000fe20008410000 */
[----:B------:R-:W-:Y:S01]  /*0a50*/  FMUL.FTZ R64, R14, UR4 ;  /* 0x000000040e407c20 */ /* 0x000fe20008410000 */
[----:B------:R-:W-:Y:S01]  /*0a60*/  FMUL.FTZ R67, R15, UR4 ;  /* 0x000000040f437c20 */ /* 0x000fe20008410000 */
[----:B------:R-:W3:Y:S01]  /*0a70*/  LDS.128 R52, [R81+0x7000] ;  /* 0x0070000051347984 */ /* 0x000ee20000000c00 */
[----:B----4-:R-:W-:Y:S01]  /*0a80*/  FMUL.FTZ R69, R16, UR4 ;  /* 0x0000000410457c20 */ /* 0x010fe20008410000 */
[----:B------:R-:W-:Y:S01]  /*0a90*/  FMUL.FTZ R72, R17, UR4 ;  /* 0x0000000411487c20 */ /* 0x000fe20008410000 */
[----:B------:R-:W-:Y:S01]  /*0aa0*/  FMUL.FTZ R70, R18, UR4 ;  /* 0x0000000412467c20 */ /* 0x000fe20008410000 */
[----:B------:R-:W4:Y:S01]  /*0ab0*/  LDS.128 R12, [R81+0x6800] ;  /* 0x00680000510c7984 */ /* 0x000f220000000c00 */
[----:B------:R-:W-:Y:S01]  /*0ac0*/  FMUL.FTZ R75, R19, UR4 ;  /* 0x00000004134b7c20 */ /* 0x000fe20008410000 */
[----:B-----5:R-:W-:Y:S01]  /*0ad0*/  FMUL.FTZ R74, R20, UR4 ;  /* 0x00000004144a7c20 */ /* 0x020fe20008410000 */
[----:B------:R-:W-:Y:S01]  /*0ae0*/  FMUL.FTZ R77, R21, UR4 ;  /* 0x00000004154d7c20 */ /* 0x000fe20008410000 */
[----:B------:R5:W5:Y:S01]  /*0af0*/  LDS.128 R16, [R81+0x7800] ;  /* 0x0078000051107984 */ /* 0x000b620000000c00 */
        /* <DEDUP_REMOVED lines=18> */
[----:B------:R-:W-:Y:S01]  /*0c20*/  F2FP.BF16.F32.PACK_AB R23, R73, R68 ;  /* 0x000000444917723e */ /* 0x000fe200000010ff */
[----:B0-----:R-:W-:Y:S01]  /*0c30*/  FMUL.FTZ R49, R49, UR4 ;  /* 0x0000000431317c20 */ /* 0x001fe20008410000 */
[----:B-1----:R-:W-:Y:S01]  /*0c40*/  FMUL.FTZ R39, R42, UR4 ;  /* 0x000000042a277c20 */ /* 0x002fe20008410000 */
        /* <DEDUP_REMOVED lines=13> */
[----:B------:R-:W-:Y:S01]  /*0d20*/  F2FP.BF16.F32.PACK_AB R20, R65, R62 ;  /* 0x0000003e4114723e */ /* 0x000fe200000010ff */
[----:B----4-:R-:W-:Y:S01]  /*0d30*/  FMUL.FTZ R48, R12, UR4 ;  /* 0x000000040c307c20 */ /* 0x010fe20008410000 */
[----:B-----5:R-:W-:Y:S01]  /*0d40*/  FMUL.FTZ R81, R13, UR4 ;  /* 0x000000040d517c20 */ /* 0x020fe20008410000 */
        /* <DEDUP_REMOVED lines=13> */
[----:B------:R-:W-:Y:S01]  /*0e20*/  STSM.16.MT88.4 [R11+0x10000], R12 ;  /* 0x0100000c0b007844 */ /* 0x000fe20000004200 */
[----:B------:R-:W-:Y:S01]  /*0e30*/  F2FP.BF16.F32.PACK_AB R73, R75, R70 ;  /* 0x000000464b49723e */ /* 0x000fe200000010ff */
[----:B------:R-:W-:Y:S01]  /*0e40*/  IMAD R10, R9, 0x2, R2 ;  /* 0x00000002090a7824 */ /* 0x000fe200078e0202 */
[----:B------:R-:W-:Y:S01]  /*0e50*/  F2FP.BF16.F32.PACK_AB R26, R29, R26 ;  /* 0x0000001a1d1a723e */ /* 0x000fe200000010ff */
[----:B------:R0:W-:Y:S01]  /*0e60*/  STSM.16.MT88.4 [R11+0x10800], R20 ;  /* 0x010800140b007844 */ /* 0x0001e20000004200 */
[----:B------:R-:W-:Y:S01]  /*0e70*/  F2FP.BF16.F32.PACK_AB R72, R72, R69 ;  /* 0x000000454848723e */ /* 0x000fe200000010ff */
[----:B------:R-:W-:Y:S01]  /*0e80*/  ULDC UR4, c[0x0][0x244] ;  /* 0x0000910000047ab9 */ /* 0x000fe20000000800 */
[----:B------:R-:W-:-:S02]  /*0e90*/  F2FP.BF16.F32.PACK_AB R74, R77, R74 ;  /* 0x0000004a4d4a723e */ /* 0x000fc400000010ff */
[----:B------:R-:W-:Y:S02]  /*0ea0*/  F2FP.BF16.F32.PACK_AB R75, R78, R76 ;  /* 0x0000004c4e4b723e */ /* 0x000fe400000010ff */
[----:B------:R-:W-:Y:S02]  /*0eb0*/  F2FP.BF16.F32.PACK_AB R27, R30, R27 ;  /* 0x0000001b1e1b723e */ /* 0x000fe400000010ff */
[----:B------:R-:W-:Y:S01]  /*0ec0*/  F2FP.BF16.F32.PACK_AB R29, R34, R31 ;  /* 0x0000001f221d723e */ /* 0x000fe200000010ff */
[----:B------:R-:W-:Y:S01]  /*0ed0*/  STSM.16.MT88.4 [R11+0x11000], R72 ;  /* 0x011000480b007844 */ /* 0x000fe20000004200 */
[----:B------:R-:W-:Y:S02]  /*0ee0*/  F2FP.BF16.F32.PACK_AB R24, R79, R24 ;  /* 0x000000184f18723e */ /* 0x000fe400000010ff */
[----:B------:R-:W-:Y:S02]  /*0ef0*/  F2FP.BF16.F32.PACK_AB R25, R80, R25 ;  /* 0x000000195019723e */ /* 0x000fe400000010ff */
[----:B------:R-:W-:-:S02]  /*0f00*/  F2FP.BF16.F32.PACK_AB R30, R37, R32 ;  /* 0x00000020251e723e */ /* 0x000fc400000010ff */
[----:B------:R-:W-:Y:S01]  /*0f10*/  F2FP.BF16.F32.PACK_AB R31, R38, R35 ;  /* 0x00000023261f723e */ /* 0x000fe200000010ff */
[----:B------:R-:W-:Y:S01]  /*0f20*/  STSM.16.MT88.4 [R11+0x11800], R24 ;  /* 0x011800180b007844 */ /* 0x000fe20000004200 */
[----:B------:R-:W-:Y:S02]  /*0f30*/  F2FP.BF16.F32.PACK_AB R28, R33, R28 ;  /* 0x0000001c211c723e */ /* 0x000fe400000010ff */
[----:B------:R-:W-:Y:S02]  /*0f40*/  F2FP.BF16.F32.PACK_AB R37, R42, R39 ;  /* 0x000000272a25723e */ /* 0x000fe400000010ff */
[----:B------:R-:W-:Y:S01]  /*0f50*/  F2FP.BF16.F32.PACK_AB R38, R45, R40 ;  /* 0x000000282d26723e */ /* 0x000fe200000010ff */
[----:B------:R-:W-:Y:S01]  /*0f60*/  STSM.16.MT88.4 [R11+0x14000], R28 ;  /* 0x0140001c0b007844 */ /* 0x000fe20000004200 */
[----:B------:R-:W-:Y:S02]  /*0f70*/  F2FP.BF16.F32.PACK_AB R36, R41, R36 ;  /* 0x000000242924723e */ /* 0x000fe400000010ff */
        /* <DEDUP_REMOVED lines=9> */
[----:B------:R-:W-:-:S02]  /*1010*/  F2FP.BF16.F32.PACK_AB R54, R17, R16 ;  /* 0x000000101136723e */ /* 0x000fc400000010ff */
[----:B------:R-:W-:Y:S02]  /*1020*/  F2FP.BF16.F32.PACK_AB R55, R18, R55 ;  /* 0x000000371237723e */ /* 0x000fe400000010ff */
[C---:B------:R-:W-:Y:S02]  /*1030*/  IADD3 R16, P1, R7.reuse, R84, RZ ;  /* 0x0000005407107210 */ /* 0x040fe40007f3e0ff */
[----:B------:R-:W-:Y:S01]  /*1040*/  ISETP.GE.AND P0, PT, R82, UR4, PT ;  /* 0x0000000452007c0c */ /* 0x000fe2000bf06270 */
[----:B------:R1:W-:Y:S01]  /*1050*/  STSM.16.MT88.4 [R11+0x15800], R52 ;  /* 0x015800340b007844 */ /* 0x0003e20000004200 */
[C---:B------:R-:W-:Y:S01]  /*1060*/  IADD3 R19, R7.reuse, 0x8, RZ ;  /* 0x0000000807137810 */ /* 0x040fe20007ffe0ff */
[----:B------:R-:W-:Y:S01]  /*1070*/  ULDC.64 UR4, c[0x0][0x260] ;  /* 0x0000980000047ab9 */ /* 0x000fe20000000a00 */
[--C-:B------:R-:W-:Y:S01]  /*1080*/  SHF.R.S32.HI R83, RZ, 0x1f, R82.reuse ;  /* 0x0000001fff537819 */ /* 0x100fe20000011452 */
[----:B------:R-:W-:Y:S01]  /*1090*/  BAR.SYNC.DEFER_BLOCKING 0x0 ;  /* 0x0000000000007b1d */ /* 0x000fe20000010000 */
[----:B------:R-:W-:Y:S01]  /*10a0*/  LEA.HI.X.SX32 R17, R7, R85, 0x1, P1 ;  /* 0x0000005507117211 */ /* 0x000fe200008f0eff */
[----:B------:R-:W-:Y:S01]  /*10b0*/  IMAD R3, R3, UR4, RZ ;  /* 0x0000000403037c24 */ /* 0x000fe2000f8e02ff */
[-C--:B------:R-:W-:Y:S01]  /*10c0*/  ISETP.GE.OR P1, PT, R7, R0.reuse, P0 ;  /* 0x000000000700720c */ /* 0x080fe20000726670 */
[----:B------:R-:W-:Y:S01]  /*10d0*/  IMAD.WIDE.U32 R82, R8, UR6, R82 ;  /* 0x0000000608527c25 */ /* 0x000fe2000f8e0052 */
[----:B------:R-:W-:-:S02]  /*10e0*/  ISETP.GE.OR P6, PT, R19, R0, P0 ;  /* 0x000000001300720c */ /* 0x000fc400007c6670 */
[C---:B0-----:R-:W-:Y:S01]  /*10f0*/  IADD3 R23, R7.reuse, 0x38, RZ ;  /* 0x0000003807177810 */ /* 0x041fe20007ffe0ff */
[----:B------:R-:W-:Y:S01]  /*1100*/  IMAD R19, R8, UR7, R5 ;  /* 0x0000000708137c24 */ /* 0x000fe2000f8e0205 */
[----:B------:R-:W-:Y:S01]  /*1110*/  IADD3 R8, R2, 0x10000, RZ ;  /* 0x0001000002087810 */ /* 0x000fe20007ffe0ff */
[C---:B------:R-:W-:Y:S02]  /*1120*/  VIADD R5, R7.reuse, 0x10 ;  /* 0x0000001007057836 */ /* 0x040fe40000000000 */
[----:B-1----:R-:W-:Y:S02]  /*1130*/  VIADD R11, R7, 0x18 ;  /* 0x00000018070b7836 */ /* 0x002fe40000000000 */
[----:B------:R-:W-:Y:S01]  /*1140*/  IMAD.IADD R83, R83, 0x1, R19 ;  /* 0x0000000153537824 */ /* 0x000fe200078e0213 */
[-C--:B------:R-:W-:Y:S01]  /*1150*/  ISETP.GE.OR P5, PT, R5, R0.reuse, P0 ;  /* 0x000000000500720c */ /* 0x080fe200007a6670 */
[C---:B------:R-:W-:Y:S01]  /*1160*/  IMAD R19, R6.reuse, UR5, R3 ;  /* 0x0000000506137c24 */ /* 0x040fe2000f8e0203 */
[----:B------:R-:W-:Y:S01]  /*1170*/  ISETP.GE.OR P4, PT, R11, R0, P0 ;  /* 0x000000000b00720c */ /* 0x000fe20000786670 */
[C---:B------:R-:W-:Y:S01]  /*1180*/  VIADD R11, R7.reuse, 0x28 ;  /* 0x00000028070b7836 */ /* 0x040fe20000000000 */
[----:B------:R-:W-:Y:S01]  /*1190*/  IADD3 R5, R7, 0x20, RZ ;  /* 0x0000002007057810 */ /* 0x000fe20007ffe0ff */
[----:B------:R-:W-:-:S03]  /*11a0*/  IMAD.WIDE.U32 R2, R6, UR4, R82 ;  /* 0x0000000406027c25 */ /* 0x000fc6000f8e0052 */
[-C--:B------:R-:W-:Y:S01]  /*11b0*/  ISETP.GE.OR P3, PT, R5, R0.reuse, P0 ;  /* 0x000000000500720c */ /* 0x080fe20000766670 */
[----:B------:R0:W1:Y:S01]  /*11c0*/  LDS.128 R12, [R10+0x11c00] ;  /* 0x011c00000a0c7984 */ /* 0x0000620000000c00 */
[----:B------:R-:W-:Y:S01]  /*11d0*/  ISETP.GE.OR P2, PT, R11, R0, P0 ;  /* 0x000000000b00720c */ /* 0x000fe20000746670 */
[----:B------:R-:W-:-:S04]  /*11e0*/  IMAD.WIDE R4, R4, 0x40, R16 ;  /* 0x0000004004047825 */ /* 0x000fc800078e0210 */
[----:B------:R-:W-:Y:S02]  /*11f0*/  VIADD R11, R7, 0x30 ;  /* 0x00000030070b7836 */ /* 0x000fe40000000000 */
[----:B------:R-:W-:Y:S02]  /*1200*/  IMAD R16, R9, 0x2, R8 ;  /* 0x0000000209107824 */ /* 0x000fe400078e0208 */
[----:B------:R-:W-:Y:S01]  /*1210*/  IMAD.IADD R7, R3, 0x1, R19 ;  /* 0x0000000103077824 */ /* 0x000fe200078e0213 */
[----:B0-----:R-:W-:Y:S06]  /*1220*/  @P1 BRA `(.L_x_2089) ;  /* 0x00000000002c1947 */ /* 0x001fec0003800000 */
[----:B------:R-:W0:Y:S01]  /*1230*/  LDS.128 R16, [R16] ;  /* 0x0000000010107984 */ /* 0x000e220000000c00 */
[----:B------:R-:W-:Y:S01]  /*1240*/  ULDC.64 UR4, c[0x0][0x250] ;  /* 0x0000940000047ab9 */ /* 0x000fe20000000a00 */
[----:B------:R-:W-:Y:S02]  /*1250*/  IMAD.MOV.U32 R6, RZ, RZ, R2 ;  /* 0x000000ffff067224 */ /* 0x000fe400078e0002 */
[----:B------:R-:W-:Y:S02]  /*1260*/  IMAD R21, R5, UR4, RZ ;  /* 0x0000000405157c24 */ /* 0x000fe4000f8e02ff */
[----:B------:R-:W-:-:S04]  /*1270*/  IMAD.WIDE.U32 R8, R4, UR4, R6 ;  /* 0x0000000404087c25 */ /* 0x000fc8000f8e0006 */
[----:B------:R-:W-:Y:S01]  /*1280*/  IMAD R21, R4, UR5, R21 ;  /* 0x0000000504157c24 */ /* 0x000fe2000f8e0215 */
[----:B------:R-:W-:Y:S02]  /*1290*/  ULDC.64 UR4, c[0x0][0x238] ;  /* 0x00008e0000047ab9 */ /* 0x000fe40000000a00 */
[----:B------:R-:W-:Y:S02]  /*12a0*/  LEA R20, P1, R8, UR4, 0x1 ;  /* 0x0000000408147c11 */ /* 0x000fe4000f8208ff */
[----:B------:R-:W-:-:S04]  /*12b0*/  IADD3 R9, R9, R21, RZ ;  /* 0x0000001509097210 */ /* 0x000fc80007ffe0ff */
[----:B------:R-:W-:-:S05]  /*12c0*/  LEA.HI.X R21, R8, UR5, R9, 0x1, P1 ;  /* 0x0000000508157c11 */ /* 0x000fca00088f0c09 */
[----:B0-----:R0:W-:Y:S02]  /*12d0*/  STG.E.128 desc[UR8][R20.64], R16 ;  /* 0x0000001014007986 */ /* 0x0011e4000c101d08 */
.L_x_2089:
[----:B------:R-:W-:Y:S05]  /*12e0*/  BSYNC B0 ;  /* 0x0000000000007941 */ /* 0x000fea0003800000 */
.L_x_2088:
[----:B0-----:R0:W2:Y:S01]  /*12f0*/  LDS.128 R16, [R10+0x10400] ;  /* 0x010400000a107984 */ /* 0x0010a20000000c00 */
[----:B------:R-:W-:Y:S01]  /*1300*/  BSSY B0, `(.L_x_2090) ;  /* 0x0000011000007945 */ /* 0x000fe20003800000 */
[-C--:B------:R-:W-:Y:S02]  /*1310*/  ISETP.GE.OR P1, PT, R11, R0.reuse, P0 ;  /* 0x000000000b00720c */ /* 0x080fe40000726670 */
[----:B------:R-:W-:Y:S01]  /*1320*/  ISETP.GE.OR P0, PT, R23, R0, P0 ;  /* 0x000000001700720c */ /* 0x000fe20000706670 */
[----:B------:R-:W-:-:S12]  /*1330*/  @P6 BRA `(.L_x_2091) ;  /* 0x0000000000346947 */ /* 0x000fd80003800000 */
[----:B------:R-:W-:Y:S01]  /*1340*/  IADD3 R11, P6, R4, 0x8, RZ ;  /* 0x00000008040b7810 */ /* 0x000fe20007fde0ff */
[----:B------:R-:W-:Y:S01]  /*1350*/  ULDC.64 UR4, c[0x0][0x250] ;  /* 0x0000940000047ab9 */ /* 0x000fe20000000a00 */
[----:B------:R-:W-:Y:S01]  /*1360*/  MOV R9, R7 ;  /* 0x0000000700097202 */ /* 0x000fe20000000f00 */
        /* <DEDUP_REMOVED lines=10> */
.L_x_2091:
[----:B------:R-:W-:Y:S05]  /*1410*/  BSYNC B0 ;  /* 0x0000000000007941 */ /* 0x000fea0003800000 */
.L_x_2090:
[----:B--23--:R2:W3:Y:S01]  /*1420*/  LDS.128 R16, [R10+0x10800] ;  /* 0x010800000a107984 */ /* 0x00c4e20000000c00 */
[----:B------:R-:W-:Y:S04]  /*1430*/  BSSY B0, `(.L_x_2092) ;  /* 0x000000f000007945 */ /* 0x000fe80003800000 */
[----:B------:R-:W-:Y:S05]  /*1440*/  @P5 BRA `(.L_x_2093) ;  /* 0x0000000000345947 */ /* 0x000fea0003800000 */
        /* <DEDUP_REMOVED lines=13> */
.L_x_2093:
[----:B------:R-:W-:Y:S05]  /*1520*/  BSYNC B0 ;  /* 0x0000000000007941 */ /* 0x000fea0003800000 */
.L_x_2092:
[----:B---34-:R3:W4:Y:S01]  /*1530*/  LDS.128 R16, [R10+0x10c00] ;  /* 0x010c00000a107984 */ /* 0x0187220000000c00 */
[----:B------:R-:W-:Y:S04]  /*1540*/  BSSY B0, `(.L_x_2094) ;  /* 0x000000f000007945 */ /* 0x000fe80003800000 */
[----:B------:R-:W-:Y:S05]  /*1550*/  @P4 BRA `(.L_x_2095) ;  /* 0x0000000000344947 */ /* 0x000fea0003800000 */
[----:B------:R-:W-:Y:S01]  /*1560*/  IADD3 R11, P4, R4, 0x18, RZ ;  /* 0x00000018040b7810 */ /* 0x000fe20007f9e0ff */
[----:B------:R-:W-:Y:S01]  /*1570*/  ULDC.64 UR4, c[0x0][0x250] ;  /* 0x0000940000047ab9 */ /* 0x000fe20000000a00 */
[----:B------:R-:W-:Y:S02]  /*1580*/  IMAD.MOV.U32 R8, RZ, RZ, R2 ;  /* 0x000000ffff087224 */ /* 0x000fe400078e0002 */
[----:B------:R-:W-:Y:S01]  /*1590*/  IADD3.X R0, RZ, R5, RZ, P4, !PT ;  /* 0x00000005ff007210 */ /* 0x000fe200027fe4ff */
[----:B------:R-:W-:-:S04]  /*15a0*/  IMAD.MOV.U32 R9, RZ, RZ, R7 ;  /* 0x000000ffff097224 */ /* 0x000fc800078e0007 */
[----:B------:R-:W-:Y:S02]  /*15b0*/  IMAD R0, R0, UR4, RZ ;  /* 0x0000000400007c24 */ /* 0x000fe4000f8e02ff */
[----:B------:R-:W-:-:S04]  /*15c0*/  IMAD.WIDE.U32 R8, R11, UR4, R8 ;  /* 0x000000040b087c25 */ /* 0x000fc8000f8e0008 */
[----:B------:R-:W-:Y:S01]  /*15d0*/  IMAD R11, R11, UR5, R0 ;  /* 0x000000050b0b7c24 */ /* 0x000fe2000f8e0200 */
[----:B------:R-:W-:Y:S02]  /*15e0*/  ULDC.64 UR4, c[0x0][0x238] ;  /* 0x00008e0000047ab9 */ /* 0x000fe40000000a00 */
[----:B------:R-:W-:Y:S02]  /*15f0*/  LEA R20, P4, R8, UR4, 0x1 ;  /* 0x0000000408147c11 */ /* 0x000fe4000f8808ff */
[----:B------:R-:W-:-:S04]  /*1600*/  IADD3 R9, R9, R11, RZ ;  /* 0x0000000b09097210 */ /* 0x000fc80007ffe0ff */
[----:B------:R-:W-:-:S05]  /*1610*/  LEA.HI.X R21, R8, UR5, R9, 0x1, P4 ;  /* 0x0000000508157c11 */ /* 0x000fca000a0f0c09 */
[----:B----4-:R4:W-:Y:S02]  /*1620*/  STG.E.128 desc[UR8][R20.64], R16 ;  /* 0x0000001014007986 */ /* 0x0109e4000c101d08 */
.L_x_2095:
[----:B------:R-:W-:Y:S05]  /*1630*/  BSYNC B0 ;  /* 0x0000000000007941 */ /* 0x000fea0003800000 */
.L_x_2094:
[----:B----4-:R4:W0:Y:S01]  /*1640*/  LDS.128 R16, [R10+0x11000] ;  /* 0x011000000a107984 */ /* 0x0108220000000c00 */
        /* <DEDUP_REMOVED lines=15> */
.L_x_2097:
[----:B------:R-:W-:Y:S05]  /*1740*/  BSYNC B0 ;  /* 0x0000000000007941 */ /* 0x000fea0003800000 */
.L_x_2096:
        /* <DEDUP_REMOVED lines=16> */
.L_x_2099:
[----:B------:R-:W-:Y:S05]  /*1850*/  BSYNC B0 ;  /* 0x0000000000007941 */ /* 0x000fea0003800000 */
.L_x_2098:
        /* <DEDUP_REMOVED lines=16> */
.L_x_2101:
[----:B------:R-:W-:Y:S05]  /*1960*/  BSYNC B0 ;  /* 0x0000000000007941 */ /* 0x000fea0003800000 */
.L_x_2100:
[----:B------:R-:W-:Y:S05]  /*1970*/  @P0 EXIT ;  /* 0x000000000000094d */ /* 0x000fea0003800000 */
[----:B0-2---:R-:W-:Y:S01]  /*1980*/  IADD3 R9, P0, R4, 0x38, RZ ;  /* 0x0000003804097810 */ /* 0x005fe20007f1e0ff */
[----:B------:R-:W-:Y:S01]  /*1990*/  ULDC.64 UR4, c[0x0][0x250] ;  /* 0x0000940000047ab9 */ /* 0x000fe20000000a00 */
[----:B------:R-:W-:Y:S02]  /*19a0*/  IMAD.MOV.U32 R3, RZ, RZ, R7 ;  /* 0x000000ffff037224 */ /* 0x000fe400078e0007 */
[----:B------:R-:W-:Y:S01]  /*19b0*/  IADD3.X R4, RZ, R5, RZ, P0, !PT ;  /* 0x00000005ff047210 */ /* 0x000fe200007fe4ff */
        /* <DEDUP_REMOVED lines=9> */
.L_x_2102:
        /* <DEDUP_REMOVED lines=11> */
.L_x_2222:


//--------------------- .text._ZN7cutlass13device_kernelIN5flash11enable_sm90INS1_16FlashAttnBwdSm90INS1_25CollectiveMainloopBwdSm90ILi2ELi1ELi1EN4cute5tupleIJNS5_1CILi1EEES8_S8_EEENS6_IJNS7_ILi64EEENS7_ILi80EEENS7_ILi256EEEEEENS_10bfloat16_tEfNS_4arch4Sm90ELb1ELb0ELb0ELb1ELb0ELb0ELb1ELb1ELi2ELi1ELi1ELi1ELb0EEENS1_24CollectiveEpilogueBwdGQAISD_fSG_Li256ELb1ELb0EEENS1_25SingleTileBwdLPTSchedulerILb1ELi80ELb0EEEEEEEEEvNT_6ParamsE --------------------------
	.section	.text._ZN7cutlass13device_kernelIN5flash11enable_sm90INS1_16FlashAttnBwdSm90INS1_25CollectiveMainloopBwdSm90ILi2ELi1ELi1EN4cute5tupleIJNS5_1CILi1EEES8_S8_EEENS6_IJNS7_ILi64EEENS7_ILi80EEENS7_ILi256EEEEEENS_10bfloat16_tEfNS_4arch4Sm90ELb1ELb0ELb0ELb1ELb0ELb0ELb1ELb1ELi2ELi1ELi1ELi1ELb0EEENS1_24CollectiveEpilogueBwdGQAISD_fSG_Li256ELb1ELb0EEENS1_25SingleTileBwdLPTSchedulerILb1ELi80ELb0EEEEEEEEEvNT_6ParamsE,"ax",@progbits
	.align	128
.text._ZN7cutlass13device_kernelIN5flash11enable_sm90INS1_16FlashAttnBwdSm90INS1_25CollectiveMainloopBwdSm90ILi2ELi1ELi1EN4cute5tupleIJNS5_1CILi1EEES8_S8_EEENS6_IJNS7_ILi64EEENS7_ILi80EEENS7_ILi256EEEEEENS_10bfloat16_tEfNS_4arch4Sm90ELb1ELb0ELb0ELb1ELb0ELb0ELb1ELb1ELi2ELi1ELi1ELi1ELb0EEENS1_24CollectiveEpilogueBwdGQAISD_fSG_Li256ELb1ELb0EEENS1_25SingleTileBwdLPTSchedulerILb1ELi80ELb0EEEEEEEEEvNT_6ParamsE:
        .type           _ZN7cutlass13device_kernelIN5flash11enable_sm90INS1_16FlashAttnBwdSm90INS1_25CollectiveMainloopBwdSm90ILi2ELi1ELi1EN4cute5tupleIJNS5_1CILi1EEES8_S8_EEENS6_IJNS7_ILi64EEENS7_ILi80EEENS7_ILi256EEEEEENS_10bfloat16_tEfNS_4arch4Sm90ELb1ELb0ELb0ELb1ELb0ELb0ELb1ELb1ELi2ELi1ELi1ELi1ELb0EEENS1_24CollectiveEpilogueBwdGQAISD_fSG_Li256ELb1ELb0EEENS1_25SingleTileBwdLPTSchedulerILb1ELi80ELb0EEEEEEEEEvNT_6ParamsE,@function
        .size           _ZN7cutlass13device_kernelIN5flash11enable_sm90INS1_16FlashAttnBwdSm90INS1_25CollectiveMainloopBwdSm90ILi2ELi1ELi1EN4cute5tupleIJNS5_1CILi1EEES8_S8_EEENS6_IJNS7_ILi64EEENS7_ILi80EEENS7_ILi256EEEEEENS_10bfloat16_tEfNS_4arch4Sm90ELb1ELb0ELb0ELb1ELb0ELb0ELb1ELb1ELi2ELi1ELi1ELi1ELb0EEENS1_24CollectiveEpilogueBwdGQAISD_fSG_Li256ELb1ELb0EEENS1_25SingleTileBwdLPTSchedulerILb1ELi80ELb0EEEEEEEEEvNT_6ParamsE,(.L_x_2223 - _ZN7cutlass13device_kernelIN5flash11enable_sm90INS1_16FlashAttnBwdSm90INS1_25CollectiveMainloopBwdSm90ILi2ELi1ELi1EN4cute5tupleIJNS5_1CILi1EEES8_S8_EEENS6_IJNS7_ILi64EEENS7_ILi80EEENS7_ILi256EEEEEENS_10bfloat16_tEfNS_4arch4Sm90ELb1ELb0ELb0ELb1ELb0ELb0ELb1ELb1ELi2ELi1ELi1ELi1ELb0EEENS1_24CollectiveEpilogueBwdGQAISD_fSG_Li256ELb1ELb0EEENS1_25SingleTileBwdLPTSchedulerILb1ELi80ELb0EEEEEEEEEvNT_6ParamsE)
        .other          _ZN7cutlass13device_kernelIN5flash11enable_sm90INS1_16FlashAttnBwdSm90INS1_25CollectiveMainloopBwdSm90ILi2ELi1ELi1EN4cute5tupleIJNS5_1CILi1EEES8_S8_EEENS6_IJNS7_ILi64EEENS7_ILi80EEENS7_ILi256EEEEEENS_10bfloat16_tEfNS_4arch4Sm90ELb1ELb0ELb0ELb1ELb0ELb0ELb1ELb1ELi2ELi1ELi1ELi1ELb0EEENS1_24CollectiveEpilogueBwdGQAISD_fSG_Li256ELb1ELb0EEENS1_25SingleTileBwdLPTSchedulerILb1ELi80ELb0EEEEEEEEEvNT_6ParamsE,@"STO_CUDA_ENTRY STV_DEFAULT"
_ZN7cutlass13device_kernelIN5flash11enable_sm90INS1_16FlashAttnBwdSm90INS1_25CollectiveMainloopBwdSm90ILi2ELi1ELi1EN4cute5tupleIJNS5_1CILi1EEES8_S8_EEENS6_IJNS7_ILi64EEENS7_ILi80EEENS7_ILi256EEEEEENS_10bfloat16_tEfNS_4arch4Sm90ELb1ELb0ELb0ELb1ELb0ELb0ELb1ELb1ELi2ELi1ELi1ELi1ELb0EEENS1_24CollectiveEpilogueBwdGQAISD_fSG_Li256ELb1ELb0EEENS1_25SingleTileBwdLPTSchedulerILb1ELi80ELb0EEEEEEEEEvNT_6ParamsE:
        /* <DEDUP_REMOVED lines=24> */
.L_x_2104:
[----:B------:R-:W-:Y:S05]  /*0180*/  BSYNC B0 ;  /* 0x0000000000007941 */ /* 0x000fea0003800000 */
.L_x_2103:
        /* <DEDUP_REMOVED lines=39> */
.L_x_2105:
        /* <DEDUP_REMOVED lines=20> */
.L_x_2106:
[----:B------:R-:W-:Y:S01]  /*0540*/  PLOP3.LUT P0, PT, PT, PT, UP0, 0x80, 0x0 ;  /* 0x000000000000781c */ /* 0x000fe20003f0f008 */
[----:B------:R-:W-:Y:S01]  /*0550*/  NOP ;  /* 0x0000000000007918 */ /* 0x000fe20000000000 */
[----:B------:R-:W-:Y:S01]  /*0560*/  BSSY B0, `(.L_x_2107) ;  /* 0x0000b4c000007945 */ /* 0x000fe20003800000 */
[----:B------:R-:W-:Y:S01]  /*0570*/  LOP3.LUT R11, R21, 0x7f, RZ, 0xc0, !PT ;  /* 0x0000007f150b7812 */ /* 0x000fe200078ec0ff */
[----:B-1234-:R-:W-:Y:S09]  /*0580*/  BAR.SYNC.DEFER_BLOCKING 0x0 ;  /* 0x0000000000007b1d */ /* 0x01eff20000010000 */
[----:B------:R-:W-:Y:S05]  /*0590*/  @!P0 BRA `(.L_x_2108) ;  /* 0x0000008c00d88947 */ /* 0x000fea0003800000 */
.L_x_2109:
        /* <DEDUP_REMOVED lines=23> */
[----:B------:R1:W-:Y:S01]  /*0710*/  STL [R1], R3 ;  /* 0x0000000301007387 */ /* 0x0003e20000100800 */
[----:B------:R-:W-:Y:S01]  /*0720*/  IMAD R0, R3, R2, RZ ;  /* 0x0000000203007224 */ /* 0x000fe200078e02ff */
[----:B------:R-:W-:Y:S06]  /*0730*/  BRA `(.L_x_2111) ;  /* 0x0000000000207947 */ /* 0x000fec0003800000 */
.L_x_2110:
[----:B------:R-:W1:Y:S01]  /*0740*/  LDC R2, c[0x0][0x8cc] ;  /* 0x00023300ff027b82 */ /* 0x000e620000000800 */
[----:B------:R-:W-:Y:S01]  /*0750*/  IMAD.U32 R3, RZ, RZ, UR4 ;  /* 0x00000004ff037e24 */ /* 0x000fe2000f8e00ff */
[----:B-1----:R-:W-:-:S13]  /*0760*/  ISETP.NE.AND P0, PT, R2, 0x1, PT ;  /* 0x000000010200780c */ /* 0x002fda0003f05270 */
[----:B------:R-:W1:Y:S02]  /*0770*/  @P0 LDC.64 R4, c[0x0][0x8d0] ;  /* 0x00023400ff040b82 */ /* 0x000e640000000a00 */
[----:B-1----:R-:W-:-:S05]  /*0780*/  @P0 IMAD.HI.U32 R0, R4, UR4, RZ ;  /* 0x0000000404000c27 */ /* 0x002fca000f8e00ff */
[----:B------:R-:W-:-:S05]  /*0790*/  @P0 SHF.R.U32.HI R3, RZ, R5, R0 ;  /* 0x00000005ff030219 */ /* 0x000fca0000011600 */
[----:B------:R2:W-:Y:S01]  /*07a0*/  STL [R1], R3 ;  /* 0x0000000301007387 */ /* 0x0005e20000100800 */
[----:B------:R-:W-:-:S07]  /*07b0*/  IMAD R0, R3, R2, RZ ;  /* 0x0000000203007224 */ /* 0x000fce00078e02ff */
.L_x_2111:
        /* <DEDUP_REMOVED lines=9> */
[----:B------:R-:W3:Y:S08]  /*0850*/  @P1 LDC R2, c[0x0][0x8c4] ;  /* 0x00023100ff021b82 */ /* 0x000ef00000000800 */
[----:B-12---:R-:W1:Y:S01]  /*0860*/  @P1 LDC R3, c[0x0][0x8c8] ;  /* 0x00023200ff031b82 */ /* 0x006e620000000800 */
[----:B---3--:R-:W-:-:S05]  /*0870*/  @P1 IMAD.HI.U32 R0, R5, R2, RZ ;  /* 0x0000000205001227 */ /* 0x008fca00078e00ff */
[----:B-1----:R-:W-:-:S05]  /*0880*/  @P1 SHF.R.U32.HI R235, RZ, R3, R0 ;  /* 0x00000003ffeb1219 */ /* 0x002fca0000011600 */
[----:B------:R-:W-:-:S04]  /*0890*/  IMAD.MOV R3, RZ, RZ, -R235 ;  /* 0x000000ffff037224 */ /* 0x000fc800078e0aeb */
[----:B------:R-:W-:Y:S01]  /*08a0*/  IMAD R236, R236, R3, R5 ;  /* 0x00000003ecec7224 */ /* 0x000fe200078e0205 */
[----:B------:R-:W-:Y:S06]  /*08b0*/  @!P0 BRA `(.L_x_2112) ;  /* 0x0000000000148947 */ /* 0x000fec0003800000 */
[----:B------:R-:W1:Y:S01]  /*08c0*/  LDC.64 R2, c[0x0][0x900] ;  /* 0x00024000ff027b82 */ /* 0x000e620000000a00 */
[----:B------:R-:W-:Y:S01]  /*08d0*/  ULDC.64 UR4, c[0x0][0x208] ;  /* 0x0000820000047ab9 */ /* 0x000fe20000000a00 */
[----:B-1----:R-:W-:-:S05]  /*08e0*/  IMAD.WIDE R2, R235, 0x4, R2 ;  /* 0x00000004eb027825 */ /* 0x002fca00078e0202 */
[----:B------:R2:W5:Y:S01]  /*08f0*/  LDG.E R0, desc[UR4][R2.64] ;  /* 0x0000000402007981 */ /* 0x000562000c1e1900 */
[----:B------:R-:W-:Y:S05]  /*0900*/  BRA `(.L_x_2113) ;  /* 0x0000000000307947 */ /* 0x000fea0003800000 */
.L_x_2112:
        /* <DEDUP_REMOVED lines=11> */
.L_x_2114:
[----:B------:R-:W1:Y:S02]  /*09c0*/  LDC R0, c[0x0][0x8f4] ;  /* 0x00023d00ff007b82 */ /* 0x000e640000000800 */
.L_x_2113:
[----:B------:R-:W3:Y:S01]  /*09d0*/  LDL R10, [R1] ;  /* 0x00000000010a7983 */ /* 0x000ee20000100800 */
[----:B-1---5:R-:W-:-:S04]  /*09e0*/  VIADD R0, R0, 0x4f ;  /* 0x0000004f00007836 */ /* 0x022fc80000000000 */
[----:B------:R-:W-:-:S05]  /*09f0*/  IMAD.HI R0, R0, 0x66666667, RZ ;  /* 0x6666666700007827 */ /* 0x000fca00078e02ff */
[----:B--2---:R-:W-:-:S04]  /*0a00*/  SHF.R.U32.HI R3, RZ, 0x1f, R0 ;  /* 0x0000001fff037819 */ /* 0x004fc80000011600 */
[----:B------:R-:W-:-:S04]  /*0a10*/  LEA.HI.SX32 R3, R0, R3, 0x1b ;  /* 0x0000000300037211 */ /* 0x000fc800078fdaff */
[----:B---3--:R-:W-:-:S04]  /*0a20*/  ISETP.GE.AND P0, PT, R10, R3, PT ;  /* 0x000000030a00720c */ /* 0x008fc80003f06270 */
        /* <DEDUP_REMOVED lines=34> */
.L_x_2116:
        /* <DEDUP_REMOVED lines=8> */
.L_x_2117:
        /* <DEDUP_REMOVED lines=10> */
.L_x_2118:
        /* <DEDUP_REMOVED lines=131> */
.L_x_2120:
[----:B------:R-:W2:Y:S04]  /*15a0*/  LDL R8, [R1+0x4] ;  /* 0x0000040001087983 */ /* 0x000ea80000100800 */
[----:B------:R-:W3:Y:S01]  /*15b0*/  LDL R14, [R1] ;  /* 0x00000000010e7983 */ /* 0x000ee20000100800 */
[----:B------:R-:W-:Y:S01]  /*15c0*/  LEA.HI R13, R13, R6, RZ, 0x3 ;  /* 0x000000060d0d7211 */ /* 0x000fe200078f18ff */
[----:B------:R-:W-:Y:S01]  /*15d0*/  IMAD.SHL.U32 R19, R19, 0x4, RZ ;  /* 0x0000000413137824 */ /* 0x000fe200078e00ff */
[----:B------:R-:W-:Y:S01]  /*15e0*/  ULDC.64 UR4, c[0x0][0x2d8] ;  /* 0x0000b60000047ab9 */ /* 0x000fe20000000a00 */
[----:B------:R-:W-:Y:S01]  /*15f0*/  LEA.HI R10, R10, R11, RZ, 0x5 ;  /* 0x0000000b0a0a7211 */ /* 0x000fe200078f28ff */
[----:B------:R-:W-:Y:S01]  /*1600*/  IMAD R12, R12, 0x10, R21 ;  /* 0x000000100c0c7824 */ /* 0x000fe200078e0215 */
[----:B------:R-:W-:-:S02]  /*1610*/  LOP3.LUT R13, R13, 0xfffffff8, RZ, 0xc0, !PT ;  /* 0xfffffff80d0d7812 */ /* 0x000fc400078ec0ff */
[----:B------:R-:W-:Y:S02]  /*1620*/  CS2R R214, SRZ ;  /* 0x0000000000d67805 */ /* 0x000fe4000001ff00 */
[----:B------:R-:W-:Y:S02]  /*1630*/  IADD3 R2, P0, R19, R2, RZ ;  /* 0x0000000213027210 */ /* 0x000fe40007f1e0ff */
[----:B------:R-:W-:Y:S02]  /*1640*/  CS2R R212, SRZ ;  /* 0x0000000000d47805 */ /* 0x000fe4000001ff00 */
[----:B------:R-:W-:Y:S01]  /*1650*/  SEL R231, R235, RZ, !P1 ;  /* 0x000000ffebe77207 */ /* 0x000fe20004800000 */
[----:B------:R-:W-:Y:S01]  /*1660*/  IMAD.IADD R13, R6, 0x1, -R13 ;  /* 0x00000001060d7824 */ /* 0x000fe200078e0a0d */
[----:B------:R-:W-:Y:S02]  /*1670*/  SHF.R.S32.HI R6, RZ, 0x1f, R235 ;  /* 0x0000001fff067819 */ /* 0x000fe400000114eb */
[----:B------:R-:W-:-:S02]  /*1680*/  CS2R R210, SRZ ;  /* 0x0000000000d27805 */ /* 0x000fc4000001ff00 */
[----:B------:R-:W-:Y:S01]  /*1690*/  LEA.HI.X.SX32 R3, R19, R3, 0x1, P0 ;  /* 0x0000000313037211 */ /* 0x000fe200000f0eff */
[----:B------:R-:W-:Y:S01]  /*16a0*/  IMAD.MOV.U32 R19, RZ, RZ, RZ ;  /* 0x000000ffff137224 */ /* 0x000fe200078e00ff */
[----:B------:R-:W-:Y:S02]  /*16b0*/  SEL R6, R6, RZ, !P1 ;  /* 0x000000ff06067207 */ /* 0x000fe40004800000 */
[----:B------:R-:W-:Y:S02]  /*16c0*/  CS2R R208, SRZ ;  /* 0x0000000000d07805 */ /* 0x000fe4000001ff00 */
[----:B------:R-:W-:Y:S01]  /*16d0*/  SHF.R.S32.HI R10, RZ, 0x5, R10 ;  /* 0x00000005ff0a7819 */ /* 0x000fe2000001140a */
[----:B------:R-:W-:Y:S01]  /*16e0*/  IMAD.WIDE.U32 R2, R236, UR4, R2 ;  /* 0x00000004ec027c25 */ /* 0x000fe2000f8e0002 */
[----:B------:R-:W-:Y:S02]  /*16f0*/  CS2R R206, SRZ ;  /* 0x0000000000ce7805 */ /* 0x000fe4000001ff00 */
[----:B------:R-:W-:-:S02]  /*1700*/  CS2R R204, SRZ ;  /* 0x0000000000cc7805 */ /* 0x000fc4000001ff00 */
[----:B------:R-:W-:Y:S01]  /*1710*/  CS2R R202, SRZ ;  /* 0x0000000000ca7805 */ /* 0x000fe2000001ff00 */
[----:B------:R-:W-:Y:S01]  /*1720*/  IMAD R18, R10, 0x10, R13 ;  /* 0x000000100a127824 */ /* 0x000fe200078e020d */
        /* <DEDUP_REMOVED lines=75> */
[----:B--2---:R-:W-:Y:S02]  /*1be0*/  R2UR UR6, R8 ;  /* 0x00000000080672ca */ /* 0x004fe400000e0000 */
[----:B------:R-:W-:Y:S02]  /*1bf0*/  LOP3.LUT R8, R5, 0x7ffffffc, RZ, 0xc0, !PT ;  /* 0x7ffffffc05087812 */ /* 0x000fe400078ec0ff */
[----:B------:R-:W-:Y:S01]  /*1c00*/  SHF.R.S32.HI R5, RZ, 0x1f, R236 ;  /* 0x0000001fff057819 */ /* 0x000fe200000114ec */
[----:B---3--:R-:W-:-:S02]  /*1c10*/  IMAD R9, R14, -0x50, R9 ;  /* 0xffffffb00e097824 */ /* 0x008fc400078e0209 */
[----:B------:R-:W-:Y:S02]  /*1c20*/  IMAD.IADD R8, R11, 0x1, -R8 ;  /* 0x000000010b087824 */ /* 0x000fe400078e0a08 */
[----:B------:R-:W-:Y:S02]  /*1c30*/  IMAD R5, R5, UR4, RZ ;  /* 0x0000000405057c24 */ /* 0x000fe4000f8e02ff */
[----:B------:R-:W-:Y:S02]  /*1c40*/  IMAD R8, R15, 0x4, R8 ;  /* 0x000000040f087824 */ /* 0x000fe400078e0208 */
[----:B------:R-:W-:Y:S01]  /*1c50*/  IMAD R11, R236, UR5, R5 ;  /* 0x00000005ec0b7c24 */ /* 0x000fe2000f8e0205 */
[----:B------:R-:W-:Y:S01]  /*1c60*/  ULDC.64 UR4, c[0x0][0x2e0] ;  /* 0x0000b80000047ab9 */ /* 0x000fe20000000a00 */
[----:B------:R-:W-:Y:S01]  /*1c70*/  IADD3 R5, -R0, 0x1, R9 ;  /* 0x0000000100057810 */ /* 0x000fe20007ffe109 */
[----:B------:R-:W-:Y:S02]  /*1c80*/  IMAD R6, R6, UR4, RZ ;  /* 0x0000000406067c24 */ /* 0x000fe4000f8e02ff */
[----:B------:R-:W-:-:S02]  /*1c90*/  IMAD.IADD R3, R3, 0x1, R11 ;  /* 0x0000000103037824 */ /* 0x000fc400078e020b */
[C---:B------:R-:W-:Y:S02]  /*1ca0*/  IMAD R233, R231.reuse, UR5, R6 ;  /* 0x00000005e7e97c24 */ /* 0x040fe4000f8e0206 */
        /* <DEDUP_REMOVED lines=9> */
[----:B------:R-:W-:Y:S02]  /*1d40*/  IMAD R0, R0, 0x2, R17 ;  /* 0x0000000200007824 */ /* 0x000fe400078e0211 */
[----:B------:R-:W-:-:S07]  /*1d50*/  IMAD.IADD R233, R231, 0x1, R233 ;  /* 0x00000001e7e97824 */ /* 0x000fce00078e02e9 */
.L_x_2132:
[----:B------:R-:W-:-:S13]  /*1d60*/  R2UR UR4, R234 ;  /* 0x00000000ea0472ca */ /* 0x000fda00000e0000 */
[----:B------:R-:W-:-:S06]  /*1d70*/  UISETP.NE.AND UP0, UPT, UR4, 0x3, UPT ;  /* 0x000000030400788c */ /* 0x000fcc000bf05270 */
[----:B------:R-:W-:-:S13]  /*1d80*/  PLOP3.LUT P0, PT, PT, PT, UP0, 0x80, 0x0 ;  /* 0x000000000000781c */ /* 0x000fda0003f0f008 */
[----:B--2---:R-:W-:Y:S05]  /*1d90*/  @!P0 BRA `(.L_x_2122) ;  /* 0x0000000000048947 */ /* 0x004fea0003800000 */
[----:B------:R-:W-:Y:S01]  /*1da0*/  BPT.TRAP 0x1 ;  /* 0x000000040000795c */ /* 0x000fe20000300000 */
.L_x_2122:
[----:B-1----:R-:W-:Y:S01]  /*1db0*/  IMAD R16, R2, 0x8, R17 ;  /* 0x0000000802107824 */ /* 0x002fe200078e0211 */
[----:B------:R-:W-:-:S04]  /*1dc0*/  SHF.L.U32 R9, R19, 0x1f, RZ ;  /* 0x0000001f13097819 */ /* 0x000fc800000006ff */
[----:B------:R1:W2:Y:S01]  /*1dd0*/  SYNCS.PHASECHK.TRANS64.TRYWAIT P1, [R16+URZ+0x31810], R9 ;  /* 0x03181009100075a7 */ /* 0x0002a2000802017f */
[----:B------:R-:W-:Y:S05]  /*1de0*/  @!P0 BRA `(.L_x_2123) ;  /* 0x0000000000048947 */ /* 0x000fea0003800000 */
[----:B------:R-:W-:Y:S01]  /*1df0*/  BPT.TRAP 0x1 ;  /* 0x000000040000795c */ /* 0x000fe20000300000 */
.L_x_2123:
        /* <DEDUP_REMOVED lines=11> */
.L_x_2124:
        /* <DEDUP_REMOVED lines=438> */
.L_x_2126:
[----:B------:R-:W-:-:S05]  /*3a10*/  IMAD.U32 R10, RZ, RZ, UR60 ;  /* 0x0000003cff0a7e24 */ /* 0x000fca000f8e00ff */
[----:B------:R-:W-:-:S04]  /*3a20*/  SHF.L.U32 R10, R10, 0x1f, RZ ;  /* 0x0000001f0a0a7819 */ /* 0x000fc800000006ff */
[----:B------:R1:W4:Y:S01]  /*3a30*/  SYNCS.PHASECHK.TRANS64.TRYWAIT P1, [R17+URZ+0x31830], R10 ;  /* 0x0318300a110075a7 */ /* 0x000322000802017f */
[----:B------:R-:W-:Y:S05]  /*3a40*/  @!P0 BRA `(.L_x_2127) ;  /* 0x0000000000048947 */ /* 0x000fea0003800000 */
[----:B------:R-:W-:Y:S01]  /*3a50*/  BPT.TRAP 0x1 ;  /* 0x000000040000795c */ /* 0x000fe20000300000 */
.L_x_2127:
        /* <DEDUP_REMOVED lines=11> */
.L_x_2128:
[C---:B------:R-:W-:Y:S01]  /*3b10*/  VIADD R9, R7.reuse, 0x80 ;  /* 0x0000008007097836 */ /* 0x040fe20000000000 */
[----:B------:R-:W-:Y:S01]  /*3b20*/  R2UR UR4, R8 ;  /* 0x00000000080472ca */ /* 0x000fe200000e0000 */
[C---:B-1--4-:R-:W-:Y:S01]  /*3b30*/  VIADD R10, R7.reuse, 0x180 ;  /* 0x00000180070a7836 */ /* 0x052fe20000000000 */
        /* <DEDUP_REMOVED lines=19> */
[----:B------:R-:W-:Y:S01]  /*3c70*/  UMOV UR17, UR57 ;  /* 0x0000003900117c82 */ /* 0x000fe20008000000 */
[----:B------:R-:W-:Y:S01]  /*3c80*/  UMOV UR19, 0x40 ;  /* 0x0000004000137882 */ /* 0x000fe20000000000 */
[----:B------:R-:W-:Y:S01]  /*3c90*/  UMOV UR6, UR9 ;  /* 0x0000000900067c82 */ /* 0x000fe20008000000 */
[----:B------:R-:W-:Y:S01]  /*3ca0*/  UMOV UR49, 0x40000040 ;  /* 0x4000004000317882 */ /* 0x000fe20000000000 */
[----:B------:R-:W-:Y:S01]  /*3cb0*/  HGMMA.64x8x16.F32.BF16 R52, gdesc[UR4], RZ, !UPT ;  /* 0x00000000043479f0 */ /* 0x000fe2000c7018ff */
[----:B------:R-:W-:Y:S01]  /*3cc0*/  UMOV UR6, UR10 ;  /* 0x0000000a00067c82 */ /* 0x000fe20008000000 */
[----:B------:R-:W-:Y:S01]  /*3cd0*/  UMOV UR7, 0x40000000 ;  /* 0x4000000000077882 */ /* 0x000fe20000000000 */
[----:B------:R-:W-:Y:S01]  /*3ce0*/  UMOV UR51, 0x40 ;  /* 0x0000004000337882 */ /* 0x000fe20000000000 */
[----:B------:R-:W-:Y:S01]  /*3cf0*/  HGMMA.64x8x16.F32.BF16 R216, gdesc[UR4], RZ, !UPT ;  /* 0x0000000004d879f0 */ /* 0x000fe2000c7018ff */
[----:B------:R-:W-:Y:S01]  /*3d00*/  UMOV UR6, UR11 ;  /* 0x0000000b00067c82 */ /* 0x000fe20008000000 */
[----:B------:R-:W-:Y:S01]  /*3d10*/  UMOV UR7, 0x40000000 ;  /* 0x4000000000077882 */ /* 0x000fe20000000000 */
[----:B------:R-:W-:Y:S01]  /*3d20*/  UMOV UR53, UR49 ;  /* 0x0000003100357c82 */ /* 0x000fe20008000000 */
[----:B------:R-:W-:Y:S01]  /*3d30*/  HGMMA.64x8x16.F32.BF16 R220, gdesc[UR4], RZ, !UPT ;  /* 0x0000000004dc79f0 */ /* 0x000fe2000c7018ff */
        /* <DEDUP_REMOVED lines=27> */
[----:B------:R-:W-:Y:S03]  /*3ef0*/  HGMMA.64x8x16.F32.BF16 R44, gdesc[UR4], R44 ;  /* 0x00000000042c79f0 */ /* 0x000fe6000870182c */
        /* <DEDUP_REMOVED lines=355> */
[----:B------:R-:W-:Y:S01]  /*5530*/  VIADDMNMX R9, R15, R228, R229, PT ;  /* 0x000000e40f097246 */ /* 0x000fe200038001e5 */
[----:B------:R-:W-:Y:S01]  /*5540*/  HGMMA.64x8x16.F32.BF16 R48, gdesc[UR4], R48 ;  /* 0x00000000043079f0 */ /* 0x000fe20008701830 */
[----:B------:R-:W-:Y:S01]  /*5550*/  UMOV UR6, UR9 ;  /* 0x0000000900067c82 */ /* 0x000fe20008000000 */
[----:B------:R-:W-:Y:S01]  /*5560*/  UMOV UR7, 0x40000000 ;  /* 0x4000000000077882 */ /* 0x000fe20000000000 */
[C---:B------:R-:W-:Y:S01]  /*5570*/  ISETP.GT.AND P1, PT, R9.reuse, RZ, PT ;  /* 0x000000ff0900720c */ /* 0x040fe20003f24270 */
[----:B------:R-:W-:Y:S01]  /*5580*/  HGMMA.64x8x16.F32.BF16 R52, gdesc[UR4], R52 ;  /* 0x00000000043479f0 */ /* 0x000fe20008701834 */
[----:B------:R-:W-:Y:S01]  /*5590*/  UMOV UR6, UR10 ;  /* 0x0000000a00067c82 */ /* 0x000fe20008000000 */
[----:B------:R-:W-:Y:S01]  /*55a0*/  UMOV UR7, 0x40000000 ;  /* 0x4000000000077882 */ /* 0x000fe20000000000 */
[----:B------:R-:W-:Y:S01]  /*55b0*/  ISETP.GT.AND P5, PT, R9, 0x41, PT ;  /* 0x000000410900780c */ /* 0x000fe20003fa4270 */
        /* <DEDUP_REMOVED lines=10> */
[----:B------:R-:W-:-:S02]  /*5660*/  ISETP.GT.AND P2, PT, R9, 0x21, PT ;  /* 0x000000210900780c */ /* 0x000fc40003f44270 */
[----:B------:R-:W-:Y:S01]  /*5670*/  R2UR UR6, R8 ;  /* 0x00000000080672ca */ /* 0x000fe200000e0000 */
[----:B------:R-:W-:Y:S01]  /*5680*/  VIADD R8, R7, 0x806 ;  /* 0x0000080607087836 */ /* 0x000fe20000000000 */
[C---:B------:R-:W-:Y:S02]  /*5690*/  ISETP.GT.AND P3, PT, R9.reuse, 0x30, PT ;  /* 0x000000300900780c */ /* 0x040fe40003f64270 */
[----:B------:R-:W-:Y:S02]  /*56a0*/  ISETP.GT.AND P4, PT, R9, 0x40, PT ;  /* 0x000000400900780c */ /* 0x000fe40003f84270 */
        /* <DEDUP_REMOVED lines=8> */
[----:B------:R-:W-:-:S03]  /*5730*/  UMOV UR7, 0x40000000 ;  /* 0x4000000000077882 */ /* 0x000fc60000000000 */
[----:B------:R-:W-:Y:S01]  /*5740*/  UMOV UR6, UR8 ;  /* 0x0000000800067c82 */ /* 0x000fe20008000000 */
[----:B------:R-:W-:Y:S02]  /*5750*/  UMOV UR8, UR4 ;  /* 0x0000000400087c82 */ /* 0x000fe40008000000 */
[----:B------:R-:W-:Y:S01]  /*5760*/  HGMMA.64x8x16.F32.BF16 R48, gdesc[UR8], R48 ;  /* 0x00000000083079f0 */ /* 0x000fe20008701830 */
[----:B------:R-:W-:Y:S01]  /*5770*/  UMOV UR8, UR4 ;  /* 0x0000000400087c82 */ /* 0x000fe20008000000 */
[----:B------:R-:W-:Y:S01]  /*5780*/  UMOV UR9, UR5 ;  /* 0x0000000500097c82 */ /* 0x000fe20008000000 */
[----:B------:R-:W-:Y:S01]  /*5790*/  UMOV UR10, UR12 ;  /* 0x0000000c000a7c82 */ /* 0x000fe20008000000 */
[----:B------:R-:W-:Y:S01]  /*57a0*/  HGMMA.64x8x16.F32.BF16 R52, gdesc[UR4], R52 ;  /* 0x00000000043479f0 */ /* 0x000fe20008701834 */
[----:B------:R-:W-:Y:S01]  /*57b0*/  UMOV UR11, 0x40000000 ;  /* 0x40000000000b7882 */ /* 0x000fe20000000000 */
[----:B------:R-:W-:Y:S01]  /*57c0*/  UMOV UR6, UR13 ;  /* 0x0000000d00067c82 */ /* 0x000fe20008000000 */
[----:B------:R-:W-:Y:S01]  /*57d0*/  UMOV UR7, 0x40000000 ;  /* 0x4000000000077882 */ /* 0x000fe20000000000 */
[----:B------:R-:W-:Y:S01]  /*57e0*/  HGMMA.64x8x16.F32.BF16 R216, gdesc[UR8], R216 ;  /* 0x0000000008d879f0 */ /* 0x000fe200087018d8 */
[----:B------:R-:W-:Y:S01]  /*57f0*/  UMOV UR13, UR19 ;  /* 0x00000013000d7c82 */ /* 0x000fe20008000000 */
[----:B------:R-:W-:Y:S01]  /*5800*/  UMOV UR9, UR57 ;  /* 0x0000003900097c82 */ /* 0x000fe20008000000 */
[----:B------:R-:W-:Y:S01]  /*5810*/  UMOV UR11, 0x40 ;  /* 0x00000040000b7882 */ /* 0x000fe20000000000 */
[----:B------:R-:W-:Y:S03]  /*5820*/  HGMMA.64x8x16.F32.BF16 R220, gdesc[UR4], R220, gsb0 ;  /* 0x0000000004dc79f0 */ /* 0x000fe600080018dc */
[----:B------:R-:W-:-:S02]  /*5830*/  WARPGROUP.DEPBAR.LE gsb0, 0x1 ;  /* 0x00008000000079c5 */ /* 0x000fc40000010100 */
[----:B------:R-:W-:Y:S02]  /*5840*/  FSEL R24, R24, -INF , P1 ;  /* 0xff80000018187808 */ /* 0x000fe40000800000 */
[----:B------:R-:W-:Y:S02]  /*5850*/  ISETP.GT.AND P1, PT, R9, 0x1, PT ;  /* 0x000000010900780c */ /* 0x000fe40003f24270 */
[----:B------:R-:W-:Y:S01]  /*5860*/  FSEL R20, R41, -INF , P5 ;  /* 0xff80000029147808 */ /* 0x000fe20002800000 */
[--C-:B--2---:R-:W-:Y:S01]  /*5870*/  FFMA.FTZ R8, R24, UR61, -R13.reuse ;  /* 0x0000003d18087c23 */ /* 0x104fe2000801080d */
[----:B------:R-:W-:Y:S02]  /*5880*/  FSEL R10, R25, -INF , P1 ;  /* 0xff800000190a7808 */ /* 0x000fe40000800000 */
[C---:B------:R-:W-:Y:S01]  /*5890*/  ISETP.GT.AND P1, PT, R9.reuse, 0x10, PT ;  /* 0x000000100900780c */ /* 0x040fe20003f24270 */
[----:B------:R-:W-:Y:S01]  /*58a0*/  FFMA.FTZ R24, R20, UR61, -R13 ;  /* 0x0000003d14187c23 */ /* 0x000fe2000801080d */
[----:B------:R-:W-:Y:S01]  /*58b0*/  IADD3 R20, R228, 0x8, R15 ;  /* 0x00000008e4147810 */ /* 0x000fe20007ffe00f */
[----:B------:R-:W-:Y:S01]  /*58c0*/  FFMA.FTZ R11, R10, UR61, -R13 ;  /* 0x0000003d0a0b7c23 */ /* 0x000fe2000801080d */
[----:B------:R-:W-:Y:S01]  /*58d0*/  FSEL R28, R28, -INF , P1 ;  /* 0xff8000001c1c7808 */ /* 0x000fe20000800000 */
[----:B------:R-:W-:Y:S01]  /*58e0*/  MUFU.EX2 R8, R8 ;  /* 0x0000000800087308 */ /* 0x000fe20000000800 */
[----:B------:R-:W-:-:S02]  /*58f0*/  ISETP.GT.AND P1, PT, R9, 0x11, PT ;  /* 0x000000110900780c */ /* 0x000fc40003f24270 */
[----:B------:R-:W-:Y:S01]  /*5900*/  VIMNMX R21, R229, R20, PT ;  /* 0x00000014e5157248 */ /* 0x000fe20003fe0100 */
[----:B------:R-:W-:Y:S01]  /*5910*/  FFMA.FTZ R7, R28, UR61, -R13 ;  /* 0x0000003d1c077c23 */ /* 0x000fe2000801080d */
[----:B------:R-:W-:Y:S01]  /*5920*/  IMAD R28, R18, 0x4, R17 ;  /* 0x00000004121c7824 */ /* 0x000fe200078e0211 */
[----:B------:R-:W-:Y:S02]  /*5930*/  FSEL R10, R29, -INF , P1 ;  /* 0xff8000001d0a7808 */ /* 0x000fe40000800000 */
[----:B------:R-:W-:Y:S01]  /*5940*/  ISETP.GT.AND P1, PT, R9, 0x20, PT ;  /* 0x000000200900780c */ /* 0x000fe20003f24270 */
[----:B------:R-:W1:Y:S01]  /*5950*/  MUFU.EX2 R11, R11 ;  /* 0x0000000b000b7308 */ /* 0x000e620000000800 */
[----:B------:R-:W2:Y:S01]  /*5960*/  LDS R20, [R28+0x2c300] ;  /* 0x02c300001c147984 */ /* 0x000ea20000000800 */
[----:B------:R-:W-:Y:S01]  /*5970*/  FSEL R12, R33, -INF , P2 ;  /* 0xff800000210c7808 */ /* 0x000fe20001000000 */
[----:B------:R-:W-:Y:S01]  /*5980*/  FFMA.FTZ R10, R10, UR61, -R13 ;  /* 0x0000003d0a0a7c23 */ /* 0x000fe2000801080d */
[----:B------:R-:W-:-:S02]  /*5990*/  FSEL R32, R32, -INF , P1 ;  /* 0xff80000020207808 */ /* 0x000fc40000800000 */
[----:B------:R-:W-:Y:S01]  /*59a0*/  ISETP.GT.AND P1, PT, R9, 0x31, PT ;  /* 0x000000310900780c */ /* 0x000fe20003f24270 */
[--C-:B------:R-:W-:Y:S01]  /*59b0*/  FFMA.FTZ R12, R12, UR61, -R13.reuse ;  /* 0x0000003d0c0c7c23 */ /* 0x100fe2000801080d */
[----:B------:R-:W-:Y:S01]  /*59c0*/  FSEL R36, R36, -INF , P3 ;  /* 0xff80000024247808 */ /* 0x000fe20001800000 */
[--C-:B------:R-:W-:Y:S01]  /*59d0*/  FFMA.FTZ R9, R32, UR61, -R13.reuse ;  /* 0x0000003d20097c23 */ /* 0x100fe2000801080d */
[----:B------:R-:W-:Y:S01]  /*59e0*/  FSEL R14, R37, -INF , P1 ;  /* 0xff800000250e7808 */ /* 0x000fe20000800000 */
[----:B------:R-:W4:Y:S01]  /*59f0*/  MUFU.EX2 R10, R10 ;  /* 0x0000000a000a7308 */ /* 0x000f220000000800 */
[----:B------:R-:W-:Y:S01]  /*5a00*/  FSEL R40, R40, -INF , P4 ;  /* 0xff80000028287808 */ /* 0x000fe20002000000 */
[--C-:B------:R-:W-:Y:S01]  /*5a10*/  FFMA.FTZ R36, R36, UR61, -R13.reuse ;  /* 0x0000003d24247c23 */ /* 0x100fe2000801080d */
[C---:B------:R-:W-:Y:S01]  /*5a20*/  ISETP.GT.AND P1, PT, R21.reuse, RZ, PT ;  /* 0x000000ff1500720c */ /* 0x040fe20003f24270 */
[--C-:B------:R-:W-:Y:S01]  /*5a30*/  FFMA.FTZ R22, R14, UR61, -R13.reuse ;  /* 0x0000003d0e167c23 */ /* 0x100fe2000801080d */
[C---:B------:R-:W-:Y:S01]  /*5a40*/  ISETP.GT.AND P2, PT, R21.reuse, 0x1, PT ;  /* 0x000000011500780c */ /* 0x040fe20003f44270 */
[----:B------:R-:W-:Y:S01]  /*5a50*/  FFMA.FTZ R40, R40, UR61, -R13 ;  /* 0x0000003d28287c23 */ /* 0x000fe2000801080d */
[C---:B------:R-:W-:Y:S01]  /*5a60*/  ISETP.GT.AND P3, PT, R21.reuse, 0x10, PT ;  /* 0x000000101500780c */ /* 0x040fe20003f64270 */
[----:B------:R5:W4:Y:S01]  /*5a70*/  MUFU.EX2 R14, R36 ;  /* 0x00000024000e7308 */ /* 0x000b220000000800 */
[----:B------:R-:W-:-:S02]  /*5a80*/  ISETP.GT.AND P4, PT, R21, 0x11, PT ;  /* 0x000000111500780c */ /* 0x000fc40003f84270 */
[----:B------:R-:W-:Y:S02]  /*5a90*/  FSEL R23, R26, -INF , P1 ;  /* 0xff8000001a177808 */ /* 0x000fe40000800000 */
[----:B------:R-:W-:Y:S02]  /*5aa0*/  FSEL R27, R27, -INF , P2 ;  /* 0xff8000001b1b7808 */ /* 0x000fe40001000000 */
[----:B------:R-:W-:Y:S01]  /*5ab0*/  FSEL R25, R30, -INF , P3 ;  /* 0xff8000001e197808 */ /* 0x000fe20001800000 */
[--C-:B---3--:R-:W-:Y:S01]  /*5ac0*/  FFMA.FTZ R23, R23, UR61, -R6.reuse ;  /* 0x0000003d17177c23 */ /* 0x108fe20008010806 */
[----:B------:R-:W-:Y:S01]  /*5ad0*/  FSEL R31, R31, -INF , P4 ;  /* 0xff8000001f1f7808 */ /* 0x000fe20002000000 */
[--C-:B------:R-:W-:Y:S01]  /*5ae0*/  FFMA.FTZ R26, R27, UR61, -R6.reuse ;  /* 0x0000003d1b1a7c23 */ /* 0x100fe20008010806 */
[----:B------:R-:W-:Y:S01]  /*5af0*/  ISETP.GT.AND P1, PT, R21, 0x20, PT ;  /* 0x000000201500780c */ /* 0x000fe20003f24270 */
[----:B------:R-:W-:Y:S01]  /*5b00*/  FFMA.FTZ R25, R25, UR61, -R6 ;  /* 0x0000003d19197c23 */ /* 0x000fe20008010806 */
[C---:B------:R-:W-:Y:S01]  /*5b10*/  ISETP.GT.AND P2, PT, R21.reuse, 0x21, PT ;  /* 0x000000211500780c */ /* 0x040fe20003f44270 */
[----:B------:R-:W3:Y:S01]  /*5b20*/  MUFU.EX2 R23, R23 ;  /* 0x0000001700177308 */ /* 0x000ee20000000800 */
[----:B------:R-:W-:-:S02]  /*5b30*/  ISETP.GT.AND P3, PT, R21, 0x30, PT ;  /* 0x000000301500780c */ /* 0x000fc40003f64270 */
[C---:B------:R-:W-:Y:S02]  /*5b40*/  ISETP.GT.AND P4, PT, R21.reuse, 0x31, PT ;  /* 0x000000311500780c */ /* 0x040fe40003f84270 */
[C---:B------:R-:W-:Y:S02]  /*5b50*/  ISETP.GT.AND P5, PT, R21.reuse, 0x40, PT ;  /* 0x000000401500780c */ /* 0x040fe40003fa4270 */
[----:B------:R-:W-:Y:S01]  /*5b60*/  ISETP.GT.AND P6, PT, R21, 0x41, PT ;  /* 0x000000411500780c */ /* 0x000fe20003fc4270 */
[----:B------:R-:W3:Y:S01]  /*5b70*/  MUFU.EX2 R26, R26 ;  /* 0x0000001a001a7308 */ /* 0x000ee20000000800 */
[----:B------:R1:W3:Y:S01]  /*5b80*/  LDS R21, [R28+0x2c320] ;  /* 0x02c320001c157984 */ /* 0x0002e20000000800 */
[----:B------:R-:W-:Y:S01]  /*5b90*/  FSEL R29, R38, -INF , P3 ;  /* 0xff800000261d7808 */ /* 0x000fe20001800000 */
[----:B------:R-:W-:Y:S02]  /*5ba0*/  WARPGROUP.DEPBAR.LE gsb0, 0x0 ;  /* 0x00008000000079c5 */ /* 0x000fe40000010000 */
[----:B------:R-:W-:Y:S01]  /*5bb0*/  FSEL R33, R34, -INF , P1 ;  /* 0xff80000022217808 */ /* 0x000fe20000800000 */
[--C-:B------:R-:W-:Y:S01]  /*5bc0*/  FFMA.FTZ R34, R31, UR61, -R6.reuse ;  /* 0x0000003d1f227c23 */ /* 0x100fe20008010806 */
[----:B------:R-:W-:Y:S01]  /*5bd0*/  FFMA.FTZ R27, R29, UR61, -R6 ;  /* 0x0000003d1d1b7c23 */ /* 0x000fe20008010806 */
        /* <DEDUP_REMOVED lines=10> */
[----:B------:R-:W-:Y:S01]  /*5c80*/  VIADD R20, R17, 0x2c500 ;  /* 0x0002c50011147836 */ /* 0x000fe20000000000 */
[----:B------:R-:W-:Y:S01]  /*5c90*/  FSEL R35, R35, -INF , P2 ;  /* 0xff80000023237808 */ /* 0x000fe20001000000 */
[----:B------:R-:W-:Y:S01]  /*5ca0*/  FFMA.FTZ R33, R33, UR61, -R6 ;  /* 0x0000003d21217c23 */ /* 0x000fe20008010806 */
[----:B------:R-:W-:Y:S01]  /*5cb0*/  FSEL R39, R39, -INF , P4 ;  /* 0xff80000027277808 */ /* 0x000fe20002000000 */
[----:B------:R-:W-:Y:S01]  /*5cc0*/  MUFU.EX2 R13, R22 ;  /* 0x00000016000d7308 */ /* 0x000fe20000000800 */
[----:B------:R-:W-:Y:S01]  /*5cd0*/  SHF.R.U32.HI R20, RZ, 0x4, R20 ;  /* 0x00000004ff147819 */ /* 0x000fe20000011614 */
[--C-:B-----5:R-:W-:Y:S01]  /*5ce0*/  FFMA.FTZ R36, R35, UR61, -R6.reuse ;  /* 0x0000003d23247c23 */ /* 0x120fe20008010806 */
[----:B------:R-:W-:Y:S01]  /*5cf0*/  FSEL R37, R42, -INF , P5 ;  /* 0xff8000002a257808 */ /* 0x000fe20002800000 */
[--C-:B-1----:R-:W-:Y:S01]  /*5d00*/  FFMA.FTZ R28, R39, UR61, -R6.reuse ;  /* 0x0000003d271c7c23 */ /* 0x102fe20008010806 */
[----:B------:R-:W-:Y:S01]  /*5d10*/  LOP3.LUT R20, R20, 0x3fff, RZ, 0xc0, !PT ;  /* 0x00003fff14147812 */ /* 0x000fe200078ec0ff */
[----:B------:R-:W-:Y:S01]  /*5d20*/  FMUL.FTZ R38, R11, R32 ;  /* 0x000000200b267220 */ /* 0x000fe20000410000 */
[----:B------:R-:W-:Y:S01]  /*5d30*/  FSEL R43, R43, -INF , P6 ;  /* 0xff8000002b2b7808 */ /* 0x000fe20003000000 */
[----:B------:R1:W-:Y:S01]  /*5d40*/  MUFU.EX2 R22, R24 ;  /* 0x0000001800167308 */ /* 0x0003e20000000800 */
[----:B------:R-:W-:Y:S01]  /*5d50*/  LOP3.LUT R35, R20, 0x80000, RZ, 0xfc, !PT ;  /* 0x0008000014237812 */ /* 0x000fe200078efcff */
[----:B----4-:R-:W-:Y:S01]  /*5d60*/  FMUL.FTZ R49, R10, R49 ;  /* 0x000000310a317220 */ /* 0x010fe20000410000 */
[----:B------:R-:W-:Y:S01]  /*5d70*/  FMUL.FTZ R31, R8, R31 ;  /* 0x0000001f081f7220 */ /* 0x000fe20000410000 */
[----:B------:R-:W-:Y:S01]  /*5d80*/  FMUL.FTZ R29, R14, R29 ;  /* 0x0000001d0e1d7220 */ /* 0x000fe20000410000 */
[C---:B------:R-:W-:Y:S01]  /*5d90*/  R2UR UR58, R35.reuse ;  /* 0x00000000233a72ca */ /* 0x040fe200000e0000 */
[----:B------:R-:W-:Y:S01]  /*5da0*/  VIADD R20, R35, 0x80 ;  /* 0x0000008023147836 */ /* 0x000fe20000000000 */
[----:B------:R-:W-:Y:S01]  /*5db0*/  MOV R217, UR59 ;  /* 0x0000003b00d97c02 */ /* 0x000fe20008000f00 */
[----:B------:R-:W2:Y:S01]  /*5dc0*/  MUFU.EX2 R7, R7 ;  /* 0x0000000700077308 */ /* 0x000ea20000000800 */
[--C-:B-1----:R-:W-:Y:S01]  /*5dd0*/  FFMA.FTZ R24, R37, UR61, -R6.reuse ;  /* 0x0000003d25187c23 */ /* 0x102fe20008010806 */
[----:B------:R-:W-:Y:S01]  /*5de0*/  FFMA.FTZ R6, R43, UR61, -R6 ;  /* 0x0000003d2b067c23 */ /* 0x000fe20008010806 */
        /* <DEDUP_REMOVED lines=11> */
[----:B------:R-:W1:Y:S01]  /*5ea0*/  MUFU.EX2 R25, R25 ;  /* 0x0000001900197308 */ /* 0x000e620000000800 */
[----:B------:R-:W-:Y:S01]  /*5eb0*/  FMUL.FTZ R46, R23, R46 ;  /* 0x0000002e172e7220 */ /* 0x000fe20000410000 */
[----:B------:R-:W-:Y:S01]  /*5ec0*/  FMUL.FTZ R47, R26, R47 ;  /* 0x0000002f1a2f7220 */ /* 0x000fe20000410000 */
[----:B------:R-:W-:Y:S01]  /*5ed0*/  R2UR UR4, R20 ;  /* 0x00000000140472ca */ /* 0x000fe200000e0000 */
[----:B------:R-:W-:Y:S01]  /*5ee0*/  VIADD R20, R35, 0x180 ;  /* 0x0000018023147836 */ /* 0x000fe20000000000 */
[----:B------:R-:W-:Y:S01]  /*5ef0*/  R2UR UR5, R21 ;  /* 0x00000000150572ca */ /* 0x000fe200000e0000 */
[----:B--2---:R-:W-:Y:S01]  /*5f00*/  FMUL.FTZ R48, R7, R48 ;  /* 0x0000003007307220 */ /* 0x004fe20000410000 */
[----:B------:R-:W-:Y:S01]  /*5f10*/  F2FP.BF16.F32.PACK_AB R21, R26, R23 ;  /* 0x000000171a15723e */ /* 0x000fe200000010ff */
[----:B------:R-:W2:Y:S01]  /*5f20*/  MUFU.EX2 R34, R34 ;  /* 0x0000002200227308 */ /* 0x000ea20000000800 */
[----:B------:R-:W-:Y:S01]  /*5f30*/  R2UR UR6, R20 ;  /* 0x00000000140672ca */ /* 0x000fe200000e0000 */
[----:B------:R-:W-:Y:S01]  /*5f40*/  FMUL.FTZ R221, R22, R221 ;  /* 0x000000dd16dd7220 */ /* 0x000fe20000410000 */
[----:B------:R-:W-:Y:S01]  /*5f50*/  F2FP.BF16.F32.PACK_AB R20, R11, R8 ;  /* 0x000000080b14723e */ /* 0x000fe200000010ff */
[----:B------:R-:W-:Y:S01]  /*5f60*/  BAR.SYNC.DEFER_BLOCKING 0x9, 0x100 ;  /* 0x0244000000007b1d */ /* 0x000fe20000010000 */
[----:B------:R-:W-:Y:S01]  /*5f70*/  F2FP.BF16.F32.PACK_AB R10, R10, R7 ;  /* 0x000000070a0a723e */ /* 0x000fe200000010ff */
[C---:B------:R-:W-:Y:S01]  /*5f80*/  FMUL.FTZ R30, R13.reuse, R30 ;  /* 0x0000001e0d1e7220 */ /* 0x040fe20000410000 */
[----:B------:R-:W-:Y:S01]  /*5f90*/  F2FP.BF16.F32.PACK_AB R8, R13, R14 ;  /* 0x0000000e0d08723e */ /* 0x000fe200000010ff */
[----:B-1----:R-:W-:-:S02]  /*5fa0*/  FMUL.FTZ R50, R25, R50 ;  /* 0x0000003219327220 */ /* 0x002fc40000410000 */
[----:B------:R-:W1:Y:S01]  /*5fb0*/  MUFU.EX2 R33, R33 ;  /* 0x0000002100217308 */ /* 0x000e620000000800 */
[----:B------:R-:W-:Y:S01]  /*5fc0*/  F2FP.BF16.F32.PACK_AB R38, R38, R31 ;  /* 0x0000001f2626723e */ /* 0x000fe200000010ff */
[----:B------:R-:W-:Y:S01]  /*5fd0*/  UMOV UR18, UR4 ;  /* 0x0000000400127c82 */ /* 0x000fe20008000000 */
[----:B------:R-:W-:Y:S01]  /*5fe0*/  F2FP.BF16.F32.PACK_AB R39, R47, R46 ;  /* 0x0000002e2f27723e */ /* 0x000fe200000010ff */
[----:B------:R-:W-:Y:S01]  /*5ff0*/  UMOV UR12, UR18 ;  /* 0x00000012000c7c82 */ /* 0x000fe20008000000 */
[----:B------:R-:W-:Y:S01]  /*6000*/  F2FP.BF16.F32.PACK_AB R48, R49, R48 ;  /* 0x000000303130723e */ /* 0x000fe200000010ff */
[----:B------:R-:W-:Y:S01]  /*6010*/  UMOV UR10, UR5 ;  /* 0x00000005000a7c82 */ /* 0x000fe20008000000 */
[C---:B--2---:R-:W-:Y:S01]  /*6020*/  F2FP.BF16.F32.PACK_AB R11, R34.reuse, R25 ;  /* 0x00000019220b723e */ /* 0x044fe200000010ff */
[----:B------:R-:W2:Y:S01]  /*6030*/  MUFU.EX2 R9, R9 ;  /* 0x0000000900097308 */ /* 0x000ea20000000800 */
[----:B------:R-:W-:Y:S01]  /*6040*/  FMUL.FTZ R51, R34, R51 ;  /* 0x0000003322337220 */ /* 0x000fe20000410000 */
[----:B------:R-:W-:-:S04]  /*6050*/  F2FP.BF16.F32.PACK_AB R30, R30, R29 ;  /* 0x0000001d1e1e723e */ /* 0x000fc800000010ff */
[----:B------:R-:W-:Y:S02]  /*6060*/  F2FP.BF16.F32.PACK_AB R49, R51, R50 ;  /* 0x000000323331723e */ /* 0x000fe400000010ff */
[----:B------:R-:W3:Y:S01]  /*6070*/  MUFU.EX2 R12, R12 ;  /* 0x0000000c000c7308 */ /* 0x000ee20000000800 */
[----:B-1----:R-:W-:Y:S01]  /*6080*/  FMUL.FTZ R54, R33, R54 ;  /* 0x0000003621367220 */ /* 0x002fe20000410000 */
[----:B------:R1:W-:Y:S04]  /*6090*/  STSM.16.M88.2 [R0+0x2c500], R20 ;  /* 0x02c5001400007844 */ /* 0x0003e80000000100 */
[----:B------:R-:W-:Y:S02]  /*60a0*/  STSM.16.M88.2 [R0+0x2cd00], R10 ;  /* 0x02cd000a00007844 */ /* 0x000fe40000000100 */
[----:B------:R-:W4:Y:S01]  /*60b0*/  MUFU.EX2 R36, R36 ;  /* 0x0000002400247308 */ /* 0x000f220000000800 */
[----:B--2---:R-:W-:Y:S01]  /*60c0*/  FMUL.FTZ R52, R9, R52 ;  /* 0x0000003409347220 */ /* 0x004fe20000410000 */
[----:B-1----:R-:W-:-:S06]  /*60d0*/  VIADD R20, R35, 0xb0 ;  /* 0x000000b023147836 */ /* 0x002fcc0000000000 */
[----:B------:R-:W1:Y:S01]  /*60e0*/  MUFU.EX2 R27, R27 ;  /* 0x0000001b001b7308 */ /* 0x000e620000000800 */
[C---:B---3--:R-:W-:Y:S01]  /*60f0*/  F2FP.BF16.F32.PACK_AB R32, R12.reuse, R9 ;  /* 0x000000090c20723e */ /* 0x048fe200000010ff */
[----:B------:R-:W-:-:S05]  /*6100*/  FMUL.FTZ R53, R12, R53 ;  /* 0x000000350c357220 */ /* 0x000fca0000410000 */
[----:B------:R-:W-:Y:S01]  /*6110*/  F2FP.BF16.F32.PACK_AB R52, R53, R52 ;  /* 0x000000343534723e */ /* 0x000fe200000010ff */
[----:B------:R-:W2:Y:S01]  /*6120*/  MUFU.EX2 R28, R28 ;  /* 0x0000001c001c7308 */ /* 0x000ea20000000800 */
[C---:B----4-:R-:W-:Y:S01]  /*6130*/  F2FP.BF16.F32.PACK_AB R33, R36.reuse, R33 ;  /* 0x000000212421723e */ /* 0x050fe200000010ff */
[----:B------:R-:W-:-:S04]  /*6140*/  FMUL.FTZ R55, R36, R55 ;  /* 0x0000003724377220 */ /* 0x000fc80000410000 */
[----:B------:R-:W-:Y:S01]  /*6150*/  STSM.16.M88.2 [R0+0x2d500], R32 ;  /* 0x02d5002000007844 */ /* 0x000fe20000000100 */
[----:B------:R-:W-:Y:S01]  /*6160*/  F2FP.BF16.F32.PACK_AB R53, R55, R54 ;  /* 0x000000363735723e */ /* 0x000fe200000010ff */
[----:B------:R-:W3:Y:S01]  /*6170*/  MUFU.EX2 R15, R40 ;  /* 0x00000028000f7308 */ /* 0x000ee20000000800 */
[----:B-1----:R-:W-:-:S07]  /*6180*/  FMUL.FTZ R218, R27, R218 ;  /* 0x000000da1bda7220 */ /* 0x002fce0000410000 */
[----:B------:R-:W1:Y:S01]  /*6190*/  MUFU.EX2 R23, R24 ;  /* 0x0000001800177308 */ /* 0x000e620000000800 */
[C---:B--2---:R-:W-:Y:S01]  /*61a0*/  F2FP.BF16.F32.PACK_AB R9, R28.reuse, R27 ;  /* 0x0000001b1c09723e */ /* 0x044fe200000010ff */
[----:B------:R-:W-:-:S04]  /*61b0*/  FMUL.FTZ R219, R28, R219 ;  /* 0x000000db1cdb7220 */ /* 0x000fc80000410000 */
[----:B------:R-:W-:Y:S01]  /*61c0*/  STSM.16.M88.2 [R0+0x2dd00], R8 ;  /* 0x02dd000800007844 */ /* 0x000fe20000000100 */
[----:B------:R-:W-:Y:S01]  /*61d0*/  F2FP.BF16.F32.PACK_AB R31, R219, R218 ;  /* 0x000000dadb1f723e */ /* 0x000fe200000010ff */
[----:B------:R2:W4:Y:S01]  /*61e0*/  MUFU.EX2 R26, R6 ;  /* 0x00000006001a7308 */ /* 0x0005220000000800 */
[----:B---3--:R-:W-:-:S05]  /*61f0*/  FMUL.FTZ R220, R15, R220 ;  /* 0x000000dc0fdc7220 */ /* 0x008fca0000410000 */
[----:B------:R-:W-:Y:S02]  /*6200*/  F2FP.BF16.F32.PACK_AB R220, R221, R220 ;  /* 0x000000dcdddc723e */ /* 0x000fe400000010ff */
[----:B--2---:R-:W-:Y:S01]  /*6210*/  F2FP.BF16.F32.PACK_AB R6, R22, R15 ;  /* 0x0000000f1606723e */ /* 0x004fe200000010ff */
[----:B------:R-:W-:Y:S02]  /*6220*/  IMAD R22, R4, 0x2000, R5 ;  /* 0x0000200004167824 */ /* 0x000fe400078e0205 */
[----:B-1----:R-:W-:Y:S01]  /*6230*/  FMUL.FTZ R222, R23, R222 ;  /* 0x000000de17de7220 */ /* 0x002fe20000410000 */
[C---:B------:R-:W-:Y:S02]  /*6240*/  VIADD R5, R35.reuse, 0x200 ;  /* 0x0000020023057836 */ /* 0x040fe40000000000 */
[----:B------:R-:W-:Y:S01]  /*6250*/  VIADD R15, R35, 0x30 ;  /* 0x00000030230f7836 */ /* 0x000fe20000000000 */
[C---:B----4-:R-:W-:Y:S01]  /*6260*/  F2FP.BF16.F32.PACK_AB R7, R26.reuse, R23 ;  /* 0x000000171a07723e */ /* 0x050fe200000010ff */
[----:B------:R-:W-:Y:S01]  /*6270*/  FMUL.FTZ R223, R26, R223 ;  /* 0x000000df1adf7220 */ /* 0x000fe20000410000 */
[----:B------:R-:W-:-:S02]  /*6280*/  SHF.R.U32.HI R23, RZ, 0x4, R22 ;  /* 0x00000004ff177819 */ /* 0x000fc40000011616 */
[----:B------:R-:W-:Y:S01]  /*6290*/  R2UR UR7, R5 ;  /* 0x00000000050772ca */ /* 0x000fe200000e0000 */
[----:B------:R1:W-:Y:S01]  /*62a0*/  STSM.16.M88.2 [R0+0x2e500], R6 ;  /* 0x02e5000600007844 */ /* 0x0003e20000000100 */
[----:B------:R-:W-:Y:S02]  /*62b0*/  LOP3.LUT R23, R23, 0x3fff, RZ, 0xc0, !PT ;  /* 0x00003fff17177812 */ /* 0x000fe400078ec0ff */
[----:B------:R-:W-:Y:S01]  /*62c0*/  F2FP.BF16.F32.PACK_AB R221, R223, R222 ;  /* 0x000000dedfdd723e */ /* 0x000fe200000010ff */
[----:B------:R2:W-:Y:S06]  /*62d0*/  MEMBAR.ALL.CTA ;  /* 0x0000000000007992 */ /* 0x0005ec0000008000 */
[----:B--2---:R-:W2:Y:S01]  /*62e0*/  FENCE.VIEW.ASYNC.S ;  /* 0x00000000000073c6 */ /* 0x004ea20000000000 */
[C---:B------:R-:W-:Y:S01]  /*62f0*/  R2UR UR56, R23.reuse ;  /* 0x00000000173872ca */ /* 0x040fe200000e0000 */
[----:B------:R-:W-:-:S02]  /*6300*/  VIADD R5, R23, 0x80 ;  /* 0x0000008017057836 */ /* 0x000fc40000000000 */
[----:B------:R-:W-:-:S03]  /*6310*/  VIADD R14, R23, 0x180 ;  /* 0x00000180170e7836 */ /* 0x000fc60000000000 */
[----:B------:R-:W-:Y:S01]  /*6320*/  R2UR UR48, R5 ;  /* 0x00000000053072ca */ /* 0x000fe200000e0000 */
[C---:B------:R-:W-:Y:S01]  /*6330*/  VIADD R5, R35.reuse, 0x90 ;  /* 0x0000009023057836 */ /* 0x040fe20000000000 */
[----:B-1----:R-:W-:Y:S01]  /*6340*/  MOV R7, UR58 ;  /* 0x0000003a00077c02 */ /* 0x002fe20008000f00 */
[----:B------:R-:W-:-:S03]  /*6350*/  VIADD R6, R35, 0x10 ;  /* 0x0000001023067836 */ /* 0x000fc60000000000 */
[----:B------:R-:W-:Y:S01]  /*6360*/  R2UR UR4, R5 ;  /* 0x00000000050472ca */ /* 0x000fe200000e0000 */
[----:B------:R-:W-:Y:S01]  /*6370*/  UMOV UR16, UR56 ;  /* 0x0000003800107c82 */ /* 0x000fe20008000000 */
[----:B------:R-:W-:Y:S01]  /*6380*/  UMOV UR8, UR56 ;  /* 0x0000003800087c82 */ /* 0x000fe20008000000 */
[C---:B------:R-:W-:Y:S01]  /*6390*/  VIADD R5, R35.reuse, 0x190 ;  /* 0x0000019023057836 */ /* 0x040fe20000000000 */
[----:B------:R-:W-:Y:S01]  /*63a0*/  R2UR UR50, R6 ;  /* 0x00000000063272ca */ /* 0x000fe200000e0000 */
[----:B------:R-:W-:Y:S02]  /*63b0*/  VIADD R6, R35, 0x110 ;  /* 0x0000011023067836 */ /* 0x000fe40000000000 */
[----:B------:R-:W-:Y:S01]  /*63c0*/  UMOV UR52, UR48 ;  /* 0x0000003000347c82 */ /* 0x000fe20008000000 */
[----:B------:R-:W-:Y:S01]  /*63d0*/  R2UR UR54, R5 ;  /* 0x00000000053672ca */ /* 0x000fe200000e0000 */
[C---:B------:R-:W-:Y:S01]  /*63e0*/  VIADD R5, R35.reuse, 0x210 ;  /* 0x0000021023057836 */ /* 0x040fe20000000000 */
[----:B------:R-:W-:Y:S01]  /*63f0*/  R2UR UR5, R6 ;  /* 0x00000000060572ca */ /* 0x000fe200000e0000 */
[----:B--2---:R-:W-:Y:S01]  /*6400*/  BAR.SYNC.DEFER_BLOCKING 0x9, 0x100 ;  /* 0x0244000000007b1d */ /* 0x004fe20000010000 */
[----:B------:R-:W-:-:S02]  /*6410*/  VIADD R6, R35, 0x20 ;  /* 0x0000002023067836 */ /* 0x000fc40000000000 */
[----:B------:R-:W-:Y:S01]  /*6420*/  R2UR UR46, R5 ;  /* 0x00000000052e72ca */ /* 0x000fe200000e0000 */
[----:B------:R-:W-:Y:S02]  /*6430*/  VIADD R5, R23, 0x100 ;  /* 0x0000010017057836 */ /* 0x000fe40000000000 */
[----:B------:R-:W-:Y:S01]  /*6440*/  UMOV UR44, UR48 ;  /* 0x00000030002c7c82 */ /* 0x000fe20008000000 */
        /* <DEDUP_REMOVED lines=8> */
[----:B------:R-:W-:Y:S02]  /*64d0*/  SHF.R.U32.HI R6, RZ, 0x4, R6 ;  /* 0x00000004ff067819 */ /* 0x000fe40000011606 */
        /* <DEDUP_REMOVED lines=9> */
[----:B------:R-:W-:Y:S01]  /*6570*/  IMAD R5, R4, 0x2800, R17 ;  /* 0x0000280004057824 */ /* 0x000fe200078e0211 */
[----:B------:R-:W-:Y:S01]  /*6580*/  LOP3.LUT R216, R6, 0x3fff, RZ, 0xc0, !PT ;  /* 0x00003fff06d87812 */ /* 0x000fe200078ec0ff */
[----:B------:R-:W-:Y:S03]  /*6590*/  STSM.16.M88.2 [R0+0x2fd00], R52 ;  /* 0x02fd003400007844 */ /* 0x000fe60000000100 */
[----:B------:R-:W-:Y:S01]  /*65a0*/  SHF.R.U32.HI R5, RZ, 0x4, R5 ;  /* 0x00000004ff057819 */ /* 0x000fe20000011605 */
[----:B------:R-:W-:Y:S01]  /*65b0*/  STSM.16.M88.2 [R0+0x30500], R30 ;  /* 0x0305001e00007844 */ /* 0x000fe20000000100 */
[----:B------:R-:W-:-:S02]  /*65c0*/  LOP3.LUT R6, R216, 0x400000, RZ, 0xfc, !PT ;  /* 0x00400000d8067812 */ /* 0x000fc400078efcff */
[----:B------:R-:W-:Y:S01]  /*65d0*/  LOP3.LUT R5, R5, 0x3fff, RZ, 0xc0, !PT ;  /* 0x00003fff05057812 */ /* 0x000fe200078ec0ff */
        /* <DEDUP_REMOVED lines=10> */
[----:B------:R-:W-:-:S02]  /*6680*/  UMOV UR9, UR19 ;  /* 0x0000001300097c82 */ /* 0x000fc40008000000 */
        /* <DEDUP_REMOVED lines=38> */
[----:B------:R-:W-:Y:S01]  /*68f0*/  HGMMA.64x16x16.F32.BF16 R88, gdesc[UR44].tnspA.tnspB, R88 ;  /* 0x602000002c5879f0 */ /* 0x000fe20008701858 */
[----:B------:R-:W-:Y:S01]  /*6900*/  R2UR UR10, R15 ;  /* 0x000000000f0a72ca */ /* 0x000fe200000e0000 */
[----:B------:R-:W-:Y:S01]  /*6910*/  VIADD R14, R35, 0x130 ;  /* 0x00000130230e7836 */ /* 0x000fe20000000000 */
[----:B------:R-:W-:Y:S01]  /*6920*/  R2UR UR5, R5 ;  /* 0x00000000050572ca */ /* 0x000fe200000e0000 */
[C---:B------:R-:W-:Y:S01]  /*6930*/  VIADD R15, R35.reuse, 0x1b0 ;  /* 0x000001b0230f7836 */ /* 0x040fe20000000000 */
[----:B------:R-:W-:Y:S01]  /*6940*/  UMOV UR59, UR19 ;  /* 0x00000013003b7c82 */ /* 0x000fe20008000000 */
[----:B------:R-:W-:Y:S01]  /*6950*/  VIADD R35, R35, 0x230 ;  /* 0x0000023023237836 */ /* 0x000fe20000000000 */
        /* <DEDUP_REMOVED lines=343> */
.L_x_2130:
        /* <DEDUP_REMOVED lines=112> */
.L_x_2131:
        /* <DEDUP_REMOVED lines=94> */
.L_x_2119:
[----:B------:R-:W-:Y:S05]  /*8bb0*/  @P0 BRA `(.L_x_2115) ;  /* 0x0000002c00980947 */ /* 0x000fea0003800000 */
[----:B------:R-:W1:Y:S01]  /*8bc0*/  LDC.64 R2, c[0x0][0x878] ;  /* 0x00021e00ff027b82 */ /* 0x000e620000000a00 */
[----:B------:R-:W-:Y:S01]  /*8bd0*/  ULDC.64 UR4, c[0x0][0x208] ;  /* 0x0000820000047ab9 */ /* 0x000fe20000000a00 */
[----:B------:R-:W3:Y:S01]  /*8be0*/  LDL.LU R10, [R1] ;  /* 0x00000000010a7983 */ /* 0x000ee20000300800 */
[----:B------:R-:W4:Y:S05]  /*8bf0*/  S2R R20, SR_TID.X ;  /* 0x0000000000147919 */ /* 0x000f2a0000002100 */
[----:B------:R-:W5:Y:S08]  /*8c00*/  LDC R0, c[0x0][0x850] ;  /* 0x00021400ff007b82 */ /* 0x000f700000000800 */
[----:B------:R-:W5:Y:S01]  /*8c10*/  LDC.64 R8, c[0x0][0x818] ;  /* 0x00020600ff087b82 */ /* 0x000f620000000a00 */
[----:B-1----:R-:W-:-:S07]  /*8c20*/  ISETP.NE.U32.AND P0, PT, R2, RZ, PT ;  /* 0x000000ff0200720c */ /* 0x002fce0003f05070 */
[----:B------:R-:W1:Y:S01]  /*8c30*/  LDC.64 R12, c[0x0][0x840] ;  /* 0x00021000ff0c7b82 */ /* 0x000e620000000a00 */
[----:B------:R-:W-:-:S07]  /*8c40*/  ISETP.NE.AND.EX P0, PT, R3, RZ, PT, P0 ;  /* 0x000000ff0300720c */ /* 0x000fce0003f05300 */
[----:B------:R-:W1:Y:S08]  /*8c50*/  LDC.64 R14, c[0x0][0x848] ;  /* 0x00021200ff0e7b82 */ /* 0x000e700000000a00 */
[----:B------:R-:W4:Y:S08]  /*8c60*/  @P0 LDC.64 R2, c[0x0][0x878] ;  /* 0x00021e00ff020b82 */ /* 0x000f300000000a00 */
[----:B--2---:R-:W2:Y:S08]  /*8c70*/  LDC.64 R16, c[0x0][0x800] ;  /* 0x00020000ff107b82 */ /* 0x004eb00000000a00 */
[----:B------:R-:W2:Y:S01]  /*8c80*/  LDC.64 R18, c[0x0][0x828] ;  /* 0x00020a00ff127b82 */ /* 0x000ea20000000a00 */
[----:B----4-:R-:W-:-:S06]  /*8c90*/  @P0 IMAD.WIDE R2, R235, 0x4, R2 ;  /* 0x00000004eb020825 */ /* 0x010fcc00078e0202 */
[----:B------:R4:W2:Y:S01]  /*8ca0*/  @P0 LDG.E R2, desc[UR4][R2.64] ;  /* 0x0000000402020981 */ /* 0x0008a2000c1e1900 */
[----:B------:R-:W-:Y:S01]  /*8cb0*/  VIADD R21, R20, 0xffffff80 ;  /* 0xffffff8014157836 */ /* 0x000fe20000000000 */
[----:B------:R-:W1:Y:S08]  /*8cc0*/  S2UR UR5, SR_CgaCtaId ;  /* 0x00000000000579c3 */ /* 0x000e700000008800 */
[----:B------:R-:W-:Y:S01]  /*8cd0*/  BAR.SYNC.DEFER_BLOCKING 0x1, 0x100 ;  /* 0x0044000000007b1d */ /* 0x000fe20000010000 */
[----:B-----5:R-:W-:-:S02]  /*8ce0*/  ISETP.NE.AND P1, PT, R0, 0x1, PT ;  /* 0x000000010000780c */ /* 0x020fc40003f25270 */
[----:B------:R-:W-:-:S03]  /*8cf0*/  SHF.R.S32.HI R0, RZ, 0x1f, R21 ;  /* 0x0000001fff007819 */ /* 0x000fc60000011415 */
[----:B------:R-:W-:Y:S01]  /*8d00*/  UMOV UR4, 0x400 ;  /* 0x0000040000047882 */ /* 0x000fe20000000000 */
[----:B------:R-:W-:Y:S01]  /*8d10*/  LEA.HI R4, R0, R21, RZ, 0x7 ;  /* 0x0000001500047211 */ /* 0x000fe200078f38ff */
[----:B------:R-:W-:Y:S03]  /*8d20*/  BSSY B1, `(.L_x_2133) ;  /* 0x0000055000017945 */ /* 0x000fe60003800000 */
[----:B------:R-:W-:Y:S02]  /*8d30*/  LOP3.LUT R0, R4, 0x3fffff80, RZ, 0xc0, !PT ;  /* 0x3fffff8004007812 */ /* 0x000fe400078ec0ff */
[----:B----4-:R-:W-:Y:S01]  /*8d40*/  SHF.R.S32.HI R3, RZ, 0x7, R4 ;  /* 0x00000007ff037819 */ /* 0x010fe20000011404 */
        /* <DEDUP_REMOVED lines=11> */
[----:B-----5:R-:W-:-:S03]  /*8e00*/  @P1 SHF.R.U32.HI R236, RZ, R7, R0 ;  /* 0x00000007ffec1219 */ /* 0x020fc60000011600 */
        /* <DEDUP_REMOVED lines=20> */
[----:B----4-:R-:W4:Y:S01]  /*8f50*/  FENCE.VIEW.ASYNC.S ;  /* 0x00000000000073c6 */ /* 0x010f220000000000 */
[----:B---3--:R-:W-:-:S02]  /*8f60*/  IMAD R5, R10, 0x5000, RZ ;  /* 0x000050000a057824 */ /* 0x008fc400078e02ff */
[----:B------:R-:W3:Y:S01]  /*8f70*/  LDC.64 R10, c[0x0][0x820] ;  /* 0x00020800ff0a7b82 */ /* 0x000ee20000000a00 */
[----:B--2---:R-:W-:-:S04]  /*8f80*/  @P0 IMAD R2, R235, 0x50, R2 ;  /* 0x00000050eb020824 */ /* 0x004fc800078e0202 */
[----:B------:R-:W-:-:S05]  /*8f90*/  @P0 IMAD.HI R2, R2, 0x66666667, RZ ;  /* 0x6666666702020827 */ /* 0x000fca00078e02ff */
[----:B------:R-:W-:-:S04]  /*8fa0*/  @P0 SHF.R.U32.HI R3, RZ, 0x1f, R2 ;  /* 0x0000001fff030819 */ /* 0x000fc80000011602 */
[----:B------:R-:W-:-:S05]  /*8fb0*/  @P0 LEA.HI.SX32 R3, R2, R3, 0x1b ;  /* 0x0000000302030211 */ /* 0x000fca00078fdaff */
[----:B------:R-:W-:-:S05]  /*8fc0*/  @P0 IMAD R2, R3, 0x5000, RZ ;  /* 0x0000500003020824 */ /* 0x000fca00078e02ff */
[----:B------:R-:W-:Y:S02]  /*8fd0*/  @P0 SHF.R.S32.HI R3, RZ, 0x1f, R2 ;  /* 0x0000001fff030819 */ /* 0x000fe40000011402 */
[----:B------:R-:W-:Y:S01]  /*8fe0*/  @!P0 CS2R R2, SRZ ;  /* 0x0000000000028805 */ /* 0x000fe2000001ff00 */
[----:B----4-:R-:W-:Y:S05]  /*8ff0*/  BAR.SYNC.DEFER_BLOCKING 0x1, 0x100 ;  /* 0x0044000000007b1d */ /* 0x010fea0000010000 */
[----:B------:R-:W-:Y:S01]  /*9000*/  IADD3 R4, P1, R5, R2, RZ ;  /* 0x0000000205047210 */ /* 0x000fe20007f3e0ff */
[----:B------:R-:W-:Y:S02]  /*9010*/  IMAD R2, R7, R12, RZ ;  /* 0x0000000c07027224 */ /* 0x000fe400078e02ff */
[C---:B------:R-:W-:Y:S01]  /*9020*/  IMAD R7, R236.reuse, R9, R0 ;  /* 0x00000009ec077224 */ /* 0x040fe200078e0200 */
[----:B------:R-:W-:Y:S01]  /*9030*/  LEA.HI.X.SX32 R5, R5, R3, 0x1, P1 ;  /* 0x0000000305057211 */ /* 0x000fe200008f0eff */
[----:B------:R-:W-:Y:S01]  /*9040*/  IMAD R9, R236, R13, R2 ;  /* 0x0000000dec097224 */ /* 0x000fe200078e0202 */
[----:B------:R-:W-:-:S02]  /*9050*/  SHF.R.S32.HI R0, RZ, 0x1f, R235 ;  /* 0x0000001fff007819 */ /* 0x000fc400000114eb */
[----:B------:R-:W-:Y:S01]  /*9060*/  SEL R235, R235, RZ, !P0 ;  /* 0x000000ffebeb7207 */ /* 0x000fe20004000000 */
[----:B------:R-:W-:-:S04]  /*9070*/  IMAD.WIDE.U32 R2, R236, R8, R4 ;  /* 0x00000008ec027225 */ /* 0x000fc800078e0004 */
[----:B------:R-:W-:Y:S01]  /*9080*/  IMAD.IADD R3, R3, 0x1, R7 ;  /* 0x0000000103037824 */ /* 0x000fe200078e0207 */
[----:B------:R-:W-:Y:S01]  /*9090*/  SEL R7, R0, RZ, !P0 ;  /* 0x000000ff00077207 */ /* 0x000fe20004000000 */
[----:B------:R-:W-:Y:S01]  /*90a0*/  IMAD.WIDE.U32 R4, R236, R12, R4 ;  /* 0x0000000cec047225 */ /* 0x000fe200078e0004 */
[----:B------:R-:W-:-:S03]  /*90b0*/  ISETP.NE.AND P0, PT, R21, RZ, PT ;  /* 0x000000ff1500720c */ /* 0x000fc60003f05270 */
[----:B------:R-:W-:Y:S02]  /*90c0*/  IMAD.IADD R5, R5, 0x1, R9 ;  /* 0x0000000105057824 */ /* 0x000fe400078e0209 */
[C---:B---3--:R-:W-:Y:S02]  /*90d0*/  IMAD R0, R7.reuse, R10, RZ ;  /* 0x0000000a07007224 */ /* 0x048fe400078e02ff */
        /* <DEDUP_REMOVED lines=18> */
.L_x_2135:
[----:B------:R-:W-:Y:S01]  /*9200*/  @P0 ELECT P1, URZ, PT ;  /* 0x00000000003f082f */ /* 0x000fe20003820000 */
[----:B------:R1:W-:-:S12]  /*9210*/  UBLKRED.G.S.ADD.F32.RN [UR6], [UR4], UR5, desc[UR8] ;  /* 0x00000806040073bb */ /* 0x0003d800080a1405 */
[----:B------:R-:W-:Y:S02]  /*9220*/  @P1 PLOP3.LUT P0, PT, P1, PT, PT, 0x8, 0x0 ;  /* 0x000000000000181c */ /* 0x000fe40000f0e170 */
[----:B------:R-:W-:-:S11]  /*9230*/  PLOP3.LUT P1, PT, PT, PT, PT, 0x8, 0x0 ;  /* 0x000000000000781c */ /* 0x000fd60003f2e170 */
[----:B-1----:R-:W-:Y:S05]  /*9240*/  @P0 BRA.U.ANY `(.L_x_2135) ;  /* 0xfffffffd00ec0947 */ /* 0x002fea000393ffff */
[----:B------:R0:W-:Y:S01]  /*9250*/  UTMACMDFLUSH ;  /* 0x00000000000079b7 */ /* 0x0001e20000000000 */
[----:B------:R-:W-:-:S04]  /*9260*/  DEPBAR.LE SB0, 0x0 ;  /* 0x000080000000791a */ /* 0x000fc80000000000 */
.L_x_2134:
[----:B------:R-:W-:Y:S05]  /*9270*/  BSYNC B1 ;  /* 0x0000000000017941 */ /* 0x000fea0003800000 */
.L_x_2133:
        /* <DEDUP_REMOVED lines=32> */
.L_x_2136:
        /* <DEDUP_REMOVED lines=8> */
.L_x_2108:
        /* <DEDUP_REMOVED lines=28> */
.L_x_2137:
[----:B------:R-:W-:Y:S01]  /*96c0*/  ULDC UR5, c[0x0][0x8cc] ;  /* 0x0002330000057ab9 */ /* 0x000fe20000000800 */
[----:B------:R-:W-:Y:S01]  /*96d0*/  UMOV UR4, UR9 ;  /* 0x0000000900047c82 */ /* 0x000fe20008000000 */
[----:B------:R-:W-:-:S11]  /*96e0*/  UISETP.NE.AND UP0, UPT, UR5, 0x1, UPT ;  /* 0x000000010500788c */ /* 0x000fd6000bf05270 */
[----:B------:R-:W-:Y:S02]  /*96f0*/  @UP0 ULDC.64 UR10, c[0x0][0x8d0] ;  /* 0x00023400000a0ab9 */ /* 0x000fe40000000a00 */
[----:B------:R-:W-:-:S04]  /*9700*/  UIMAD.WIDE.U32 UR6, UR9, UR10, URZ ;  /* 0x0000000a090672a5 */ /* 0x000fc8000f8e003f */
[----:B------:R-:W-:-:S04]  /*9710*/  @UP0 USHF.R.U32.HI UR4, URZ, UR11, UR7 ;  /* 0x0000000b3f040299 */ /* 0x000fc80008011607 */
[----:B------:R-:W-:-:S12]  /*9720*/  UIMAD UR5, UR4, UR5, URZ ;  /* 0x00000005040572a4 */ /* 0x000fd8000f8e023f */
.L_x_2138:
        /* <DEDUP_REMOVED lines=24> */
.L_x_2139:
        /* <DEDUP_REMOVED lines=15> */
.L_x_2141:
[----:B------:R-:W-:-:S05]  /*99a0*/  ULDC UR5, c[0x0][0x8f4] ;  /* 0x00023d0000057ab9 */ /* 0x000fca0000000800 */
.L_x_2140:
        /* <DEDUP_REMOVED lines=65> */
.L_x_2143:
        /* <DEDUP_REMOVED lines=14> */
.L_x_2144:
        /* <DEDUP_REMOVED lines=9> */
.L_x_2145:
        /* <DEDUP_REMOVED lines=40> */
.L_x_2161:
        /* <DEDUP_REMOVED lines=10> */
.L_x_2147:
        /* <DEDUP_REMOVED lines=154> */
.L_x_2153:
[----:B------:R-:W-:-:S04]  /*abf0*/  SHF.L.U32 R5, R9, 0x1f, RZ ;  /* 0x0000001f09057819 */ /* 0x000fc800000006ff */
[----:B------:R-:W1:Y:S02]  /*ac00*/  SYNCS.PHASECHK.TRANS64.TRYWAIT P1, [R6+URZ+0x31838], R5 ;  /* 0x03183805060075a7 */ /* 0x000e64000802017f */
[----:B-1----:R-:W-:Y:S05]  /*ac10*/  @!P1 BRA `(.L_x_2149) ;  /* 0x0000000c00d89947 */ /* 0x002fea0003800000 */
.L_x_2162:
[----:B------:R-:W-:Y:S05]  /*ac20*/  @P0 BRA `(.L_x_2150) ;  /* 0x0000000000140947 */ /* 0x000fea0003800000 */
[----:B------:R-:W-:Y:S01]  /*ac30*/  ISETP.NE.AND P1, PT, R15, RZ, PT ;  /* 0x000000ff0f00720c */ /* 0x000fe20003f25270 */
[----:B-1----:R-:W-:-:S04]  /*ac40*/  IMAD.MOV.U32 R5, RZ, RZ, 0x8100 ;  /* 0x00008100ff057424 */ /* 0x002fc800078e00ff */
[----:B------:R2:W-:Y:S08]  /*ac50*/  SYNCS.ARRIVE.TRANS64 RZ, [R6+URZ+0x31830], R5 ;  /* 0x0318300506ff79a7 */ /* 0x0005f0000800003f */
[----:B------:R-:W-:Y:S05]  /*ac60*/  @!P1 BRA `(.L_x_2150) ;  /* 0x0000000000049947 */ /* 0x000fea0003800000 */
[----:B------:R-:W-:Y:S01]  /*ac70*/  BPT.TRAP 0x1 ;  /* 0x000000040000795c */ /* 0x000fe20000300000 */
.L_x_2150:
        /* <DEDUP_REMOVED lines=47> */
.L_x_2164:
[----:B------:R-:W-:Y:S01]  /*af70*/  LOP3.LUT R9, R9, 0x1, RZ, 0x3c, !PT ;  /* 0x0000000109097812 */ /* 0x000fe200078e3cff */
[----:B------:R-:W-:Y:S06]  /*af80*/  @P2 BRA `(.L_x_2152) ;  /* 0x0000000000142947 */ /* 0x000fec0003800000 */
[----:B------:R-:W-:Y:S01]  /*af90*/  ISETP.NE.AND P1, PT, R15, RZ, PT ;  /* 0x000000ff0f00720c */ /* 0x000fe20003f25270 */
[----:B-1----:R-:W-:-:S04]  /*afa0*/  IMAD.MOV.U32 R2, RZ, RZ, 0x8100 ;  /* 0x00008100ff027424 */ /* 0x002fc800078e00ff */
[----:B------:R2:W-:Y:S08]  /*afb0*/  SYNCS.ARRIVE.TRANS64 RZ, [R20+URZ+0x31810], R2 ;  /* 0x0318100214ff79a7 */ /* 0x0005f0000800003f */
[----:B------:R-:W-:Y:S05]  /*afc0*/  @!P1 BRA `(.L_x_2152) ;  /* 0x0000000000049947 */ /* 0x000fea0003800000 */
[----:B------:R-:W-:Y:S01]  /*afd0*/  BPT.TRAP 0x1 ;  /* 0x000000040000795c */ /* 0x000fe20000300000 */
.L_x_2152:
        /* <DEDUP_REMOVED lines=53> */
.L_x_2148:
        /* <DEDUP_REMOVED lines=17> */
.L_x_2165:
[----:B------:R-:W-:Y:S01]  /*b440*/  IMAD.IADD R10, R11, 0x1, R3 ;  /* 0x000000010b0a7824 */ /* 0x000fe200078e0203 */
[----:B------:R-:W-:Y:S06]  /*b450*/  @P0 BRA `(.L_x_2155) ;  /* 0x0000000000140947 */ /* 0x000fec0003800000 */
[----:B------:R-:W-:Y:S01]  /*b460*/  LOP3.LUT P0, RZ, R21, 0x1f, RZ, 0xc0, !PT ;  /* 0x0000001f15ff7812 */ /* 0x000fe2000780c0ff */
[----:B------:R-:W-:-:S04]  /*b470*/  IMAD.MOV.U32 R11, RZ, RZ, 0x8100 ;  /* 0x00008100ff0b7424 */ /* 0x000fc800078e00ff */
[----:B------:R2:W-:Y:S08]  /*b480*/  SYNCS.ARRIVE.TRANS64 RZ, [R6+URZ+0x31830], R11 ;  /* 0x0318300b06ff79a7 */ /* 0x0005f0000800003f */
[----:B------:R-:W-:Y:S05]  /*b490*/  @!P0 BRA `(.L_x_2155) ;  /* 0x0000000000048947 */ /* 0x000fea0003800000 */
[----:B------:R-:W-:Y:S01]  /*b4a0*/  BPT.TRAP 0x1 ;  /* 0x000000040000795c */ /* 0x000fe20000300000 */
.L_x_2155:
        /* <DEDUP_REMOVED lines=53> */
.L_x_2142:
        /* <DEDUP_REMOVED lines=10> */
.L_x_2156:
        /* <DEDUP_REMOVED lines=8> */
.L_x_2166:
        /* <DEDUP_REMOVED lines=9> */
.L_x_2167:
[----:B------:R-:W-:Y:S05]  /*b9b0*/  @!P1 BRA `(.L_x_2159) ;  /* 0x0000000000049947 */ /* 0x000fea0003800000 */
[----:B------:R-:W-:Y:S01]  /*b9c0*/  BPT.TRAP 0x1 ;  /* 0x000000040000795c */ /* 0x000fe20000300000 */
.L_x_2159:
[----:B------:R-:W-:-:S07]  /*b9d0*/  SHF.L.U32 R9, R9, 0x1f, RZ ;  /* 0x0000001f09097819 */ /* 0x000fce00000006ff */
.L_x_2160:
[----:B----4-:R4:W1:Y:S02]  /*b9e0*/  SYNCS.PHASECHK.TRANS64.TRYWAIT P0, [R2+URZ+0x31838], R9 ;  /* 0x03183809020075a7 */ /* 0x010864000800017f */
[----:B-1----:R-:W-:Y:S05]  /*b9f0*/  @!P0 NANOSLEEP.SYNCS 0x989680 ;  /* 0x009896800000895d */ /* 0x002fea0003900000 */
[----:B------:R-:W1:Y:S02]  /*ba00*/  @!P0 SYNCS.PHASECHK.TRANS64 P0, [R2+URZ+0x31838], R9 ;  /* 0x03183809020085a7 */ /* 0x000e64000800007f */
[----:B-1----:R-:W-:Y:S05]  /*ba10*/  @!P0 BRA `(.L_x_2160) ;  /* 0xfffffffc00f08947 */ /* 0x002fea000383ffff */
.L_x_2115:
[----:B------:R-:W-:Y:S05]  /*ba20*/  BSYNC B0 ;  /* 0x0000000000007941 */ /* 0x000fea0003800000 */
.L_x_2107:
[----:B------:R-:W-:Y:S05]  /*ba30*/  EXIT ;  /* 0x000000000000794d */ /* 0x000fea0003800000 */
.L_x_2121:
[----:B-1----:R1:W2:Y:S02]  /*ba40*/  SYNCS.PHASECHK.TRANS64.TRYWAIT P0, [R17+URZ+0x31800], R16 ;  /* 0x03180010110075a7 */ /* 0x0022a4000800017f */
[----:B--2---:R-:W-:Y:S05]  /*ba50*/  @!P0 NANOSLEEP.SYNCS 0x989680 ;  /* 0x009896800000895d */ /* 0x004fea0003900000 */
[----:B------:R-:W2:Y:S02]  /*ba60*/  @!P0 SYNCS.PHASECHK.TRANS64 P0, [R17+URZ+0x31800], R16 ;  /* 0x03180010110085a7 */ /* 0x000ea4000800007f */
[----:B--2---:R-:W-:Y:S05]  /*ba70*/  @!P0 BRA `(.L_x_2121) ;  /* 0xfffffffc00f08947 */ /* 0x004fea000383ffff */
[----:B------:R-:W-:Y:S05]  /*ba80*/  BRA `(.L_x_2120) ;  /* 0xffffff5800c47947 */ /* 0x000fea000383ffff */
.L_x_2125:
[----:B--2---:R2:W3:Y:S02]  /*ba90*/  SYNCS.PHASECHK.TRANS64.TRYWAIT P1, [R16+URZ+0x31810], R9 ;  /* 0x03181009100075a7 */ /* 0x0044e4000802017f */
[----:B---3--:R-:W-:Y:S05]  /*baa0*/  @!P1 NANOSLEEP.SYNCS 0x989680 ;  /* 0x009896800000995d */ /* 0x008fea0003900000 */
[----:B------:R-:W3:Y:S02]  /*bab0*/  @!P1 SYNCS.PHASECHK.TRANS64 P1, [R16+URZ+0x31810], R9 ;  /* 0x03181009100095a7 */ /* 0x000ee4000802007f */
[----:B---3--:R-:W-:Y:S05]  /*bac0*/  @!P1 BRA `(.L_x_2125) ;  /* 0xfffffffc00f09947 */ /* 0x008fea000383ffff */
[----:B------:R-:W-:Y:S05]  /*bad0*/  BRA `(.L_x_2124) ;  /* 0xffffff6000f47947 */ /* 0x000fea000383ffff */
.L_x_2129:
[----:B----4-:R4:W1:Y:S02]  /*bae0*/  SYNCS.PHASECHK.TRANS64.TRYWAIT P1, [R17+URZ+0x31830], R10 ;  /* 0x0318300a110075a7 */ /* 0x010864000802017f */
[----:B-1----:R-:W-:Y:S05]  /*baf0*/  @!P1 NANOSLEEP.SYNCS 0x989680 ;  /* 0x009896800000995d */ /* 0x002fea0003900000 */
[----:B------:R-:W1:Y:S02]  /*bb00*/  @!P1 SYNCS.PHASECHK.TRANS64 P1, [R17+URZ+0x31830], R10 ;  /* 0x0318300a110095a7 */ /* 0x000e64000802007f */
[----:B-1----:R-:W-:Y:S05]  /*bb10*/  @!P1 BRA `(.L_x_2129) ;  /* 0xfffffffc00f09947 */ /* 0x002fea000383ffff */
[----:B------:R-:W-:Y:S05]  /*bb20*/  BRA `(.L_x_2128) ;  /* 0xffffff7c00f87947 */ /* 0x000fea000383ffff */
.L_x_2146:
[----:B-1----:R1:W2:Y:S02]  /*bb30*/  SYNCS.PHASECHK.TRANS64.TRYWAIT P0, [R6+URZ+0x31820], R3 ;  /* 0x03182003060075a7 */ /* 0x0022a4000800017f */
[----:B--2---:R-:W-:Y:S05]  /*bb40*/  @!P0 NANOSLEEP.SYNCS 0x989680 ;  /* 0x009896800000895d */ /* 0x004fea0003900000 */
[----:B------:R-:W2:Y:S02]  /*bb50*/  @!P0 SYNCS.PHASECHK.TRANS64 P0, [R6+URZ+0x31820], R3 ;  /* 0x03182003060085a7 */ /* 0x000ea4000800007f */
[----:B--2---:R-:W-:Y:S05]  /*bb60*/  @!P0 BRA `(.L_x_2146) ;  /* 0xfffffffc00f08947 */ /* 0x004fea000383ffff */
[----:B------:R-:W-:Y:S05]  /*bb70*/  BRA `(.L_x_2161) ;  /* 0xffffffe4008c7947 */ /* 0x000fea000383ffff */
.L_x_2149:
[----:B-1----:R1:W2:Y:S02]  /*bb80*/  SYNCS.PHASECHK.TRANS64.TRYWAIT P1, [R6+URZ+0x31838], R5 ;  /* 0x03183805060075a7 */ /* 0x0022a4000802017f */
[----:B--2---:R-:W-:Y:S05]  /*bb90*/  @!P1 NANOSLEEP.SYNCS 0x989680 ;  /* 0x009896800000995d */ /* 0x004fea0003900000 */
[----:B------:R-:W2:Y:S02]  /*bba0*/  @!P1 SYNCS.PHASECHK.TRANS64 P1, [R6+URZ+0x31838], R5 ;  /* 0x03183805060095a7 */ /* 0x000ea4000802007f */
[----:B--2---:R-:W-:Y:S05]  /*bbb0*/  @!P1 BRA `(.L_x_2149) ;  /* 0xfffffffc00f09947 */ /* 0x004fea000383ffff */
[----:B------:R-:W-:Y:S05]  /*bbc0*/  BRA `(.L_x_2162) ;  /* 0xfffffff000147947 */ /* 0x000fea000383ffff */
.L_x_2151:
[----:B------:R-:W-:-:S07]  /*bbd0*/  SHF.L.U32 R2, R4, 0x1f, RZ ;  /* 0x0000001f04027819 */ /* 0x000fce00000006ff */
.L_x_2163:
[----:B-1----:R1:W2:Y:S02]  /*bbe0*/  SYNCS.PHASECHK.TRANS64.TRYWAIT P1, [R20+URZ+0x31820], R2 ;  /* 0x03182002140075a7 */ /* 0x0022a4000802017f */
[----:B--2---:R-:W-:Y:S05]  /*bbf0*/  @!P1 NANOSLEEP.SYNCS 0x989680 ;  /* 0x009896800000995d */ /* 0x004fea0003900000 */
[----:B------:R-:W2:Y:S02]  /*bc00*/  @!P1 SYNCS.PHASECHK.TRANS64 P1, [R20+URZ+0x31820], R2 ;  /* 0x03182002140095a7 */ /* 0x000ea4000802007f */
[----:B--2---:R-:W-:Y:S05]  /*bc10*/  @!P1 BRA `(.L_x_2163) ;  /* 0xfffffffc00f09947 */ /* 0x004fea000383ffff */
[----:B------:R-:W-:Y:S05]  /*bc20*/  BRA `(.L_x_2164) ;  /* 0xfffffff000d07947 */ /* 0x000fea000383ffff */
.L_x_2154:
[----:B-1----:R1:W2:Y:S02]  /*bc30*/  SYNCS.PHASECHK.TRANS64.TRYWAIT P1, [R6+URZ+0x31838], R15 ;  /* 0x0318380f060075a7 */ /* 0x0022a4000802017f */
[----:B--2---:R-:W-:Y:S05]  /*bc40*/  @!P1 NANOSLEEP.SYNCS 0x989680 ;  /* 0x009896800000995d */ /* 0x004fea0003900000 */
[----:B------:R-:W2:Y:S02]  /*bc50*/  @!P1 SYNCS.PHASECHK.TRANS64 P1, [R6+URZ+0x31838], R15 ;  /* 0x0318380f060095a7 */ /* 0x000ea4000802007f */
[----:B--2---:R-:W-:Y:S05]  /*bc60*/  @!P1 BRA `(.L_x_2154) ;  /* 0xfffffffc00f09947 */ /* 0x004fea000383ffff */
[----:B------:R-:W-:Y:S05]  /*bc70*/  BRA `(.L_x_2165) ;  /* 0xfffffff400f07947 */ /* 0x000fea000383ffff */
.L_x_2157:
[----:B---3--:R3:W4:Y:S02]  /*bc80*/  SYNCS.PHASECHK.TRANS64.TRYWAIT P0, [R5+URZ], R0 ;  /* 0x00000000050075a7 */ /* 0x008724000800017f */
[----:B----4-:R-:W-:Y:S05]  /*bc90*/  @!P0 NANOSLEEP.SYNCS 0x989680 ;  /* 0x009896800000895d */ /* 0x010fea0003900000 */
[----:B------:R-:W4:Y:S02]  /*bca0*/  @!P0 SYNCS.PHASECHK.TRANS64 P0, [R5+URZ], R0 ;  /* 0x00000000050085a7 */ /* 0x000f24000800007f */
[----:B----4-:R-:W-:Y:S05]  /*bcb0*/  @!P0 BRA `(.L_x_2157) ;  /* 0xfffffffc00f08947 */ /* 0x010fea000383ffff */
[----:B------:R-:W-:Y:S05]  /*bcc0*/  BRA `(.L_x_2166) ;  /* 0xfffffffc00147947 */ /* 0x000fea000383ffff */
.L_x_2158:
[----:B---3--:R3:W4:Y:S02]  /*bcd0*/  SYNCS.PHASECHK.TRANS64.TRYWAIT P0, [R3+URZ], R0 ;  /* 0x00000000030075a7 */ /* 0x008724000800017f */
[----:B----4-:R-:W-:Y:S05]  /*bce0*/  @!P0 NANOSLEEP.SYNCS 0x989680 ;  /* 0x009896800000895d */ /* 0x010fea0003900000 */
[----:B------:R-:W4:Y:S02]  /*bcf0*/  @!P0 SYNCS.PHASECHK.TRANS64 P0, [R3+URZ], R0 ;  /* 0x00000000030085a7 */ /* 0x000f24000800007f */
[----:B----4-:R-:W-:Y:S05]  /*bd00*/  @!P0 BRA `(.L_x_2158) ;  /* 0xfffffffc00f08947 */ /* 0x010fea000383ffff */
[----:B------:R-:W-:Y:S05]  /*bd10*/  BRA `(.L_x_2167) ;  /* 0xfffffffc00247947 */ /* 0x000fea000383ffff */
.L_x_2168:
        /* <DEDUP_REMOVED lines=14> */
.L_x_2223:


//--------------------- .text._ZN7cutlass13device_kernelIN5flash22FlashAttnBwdPreprocessIN4cute5tupleIJNS3_1CILi64EEENS5_ILi256EEEEEENS_10bfloat16_tEfNS_4arch4Sm90ELb1ELb1EEEEEvNT_6ParamsE --------------------------
	.section	.text._ZN7cutlass13device_kernelIN5flash22FlashAttnBwdPreprocessIN4cute5tupleIJNS3_1CILi64EEENS5_ILi256EEEEEENS_10bfloat16_tEfNS_4arch4Sm90ELb1ELb1EEEEEvNT_6ParamsE,"ax",@progbits
	.align	128
.text._ZN7cutlass13device_kernelIN5flash22FlashAttnBwdPreprocessIN4cute5tupleIJNS3_1CILi64EEENS5_ILi256EEEEEENS_10bfloat16_tEfNS_4arch4Sm90ELb1ELb1EEEEEvNT_6ParamsE:
        .type           _ZN7cutlass13device_kernelIN5flash22FlashAttnBwdPreprocessIN4cute5tupleIJNS3_1CILi64EEENS5_ILi256EEEEEENS_10bfloat16_tEfNS_4arch4Sm90ELb1ELb1EEEEEvNT_6ParamsE,@function
        .size           _ZN7cutlass13device_kernelIN5flash22FlashAttnBwdPreprocessIN4cute5tupleIJNS3_1CILi64EEENS5_ILi256EEEEEENS_10bfloat16_tEfNS_4arch4Sm90ELb1ELb1EEEEEvNT_6ParamsE,(.L_x_2224 - _ZN7cutlass13device_kernelIN5flash22FlashAttnBwdPreprocessIN4cute5tupleIJNS3_1CILi64EEENS5_ILi256EEEEEENS_10bfloat16_tEfNS_4arch4Sm90ELb1ELb1EEEEEvNT_6ParamsE)
        .other          _ZN7cutlass13device_kernelIN5flash22FlashAttnBwdPreprocessIN4cute5tupleIJNS3_1CILi64EEENS5_ILi256EEEEEENS_10bfloat16_tEfNS_4arch4Sm90ELb1ELb1EEEEEvNT_6ParamsE,@"STO_CUDA_ENTRY STV_DEFAULT"
_ZN7cutlass13device_kernelIN5flash22FlashAttnBwdPreprocessIN4cute5tupleIJNS3_1CILi64EEENS5_ILi256EEEEEENS_10bfloat16_tEfNS_4arch4Sm90ELb1ELb1EEEEEvNT_6ParamsE:
[----:B------:R-:W-:Y:S08]  /*0000*/  LDC R1, c[0x0][0x28] ;  /* 0x00000a00ff017b82 */ /* 0x000ff00000000800 */
[----:B------:R-:W0:Y:S01]  /*0010*/  S2UR UR12, SR_CTAID.Z ;  /* 0x00000000000c79c3 */ /* 0x000e220000002700 */
[----:B------:R-:W-:Y:S01]  /*0020*/  ULDC.64 UR18, c[0x0][0x2f0] ;  /* 0x0000bc0000127ab9 */ /* 0x000fe20000000a00 */
[----:B------:R-:W-:Y:S01]  /*0030*/  ULDC.64 UR4, c[0x0][0x2f0] ;  /* 0x0000bc0000047ab9 */ /* 0x000fe20000000a00 */
[----:B------:R-:W-:Y:S01]  /*0040*/  UISETP.NE.U32.AND UP0, UPT, UR18, URZ, UPT ;  /* 0x0000003f1200728c */ /* 0x000fe2000bf05070 */
[----:B------:R-:W-:Y:S01]  /*0050*/  ULDC.64 UR6, c[0x0][0x2f8] ;  /* 0x0000be0000067ab9 */ /* 0x000fe20000000a00 */
[----:B------:R-:W-:-:S02]  /*0060*/  ULDC.64 UR10, c[0x0][0x208] ;  /* 0x00008200000a7ab9 */ /* 0x000fc40000000a00 */
[----:B------:R-:W-:Y:S02]  /*0070*/  UISETP.NE.AND.EX UP0, UPT, UR19, URZ, UPT, UP0 ;  /* 0x0000003f1300728c */ /* 0x000fe4000bf05300 */
[----:B------:R-:W-:-:S04]  /*0080*/  UISETP.NE.U32.AND UP1, UPT, UR6, URZ, UPT ;  /* 0x0000003f0600728c */ /* 0x000fc8000bf25070 */
[----:B------:R-:W-:Y:S01]  /*0090*/  PLOP3.LUT P0, PT, PT, PT, UP0, 0x80, 0x0 ;  /* 0x000000000000781c */ /* 0x000fe20003f0f008 */
[----:B------:R-:W-:Y:S02]  /*00a0*/  UISETP.NE.AND.EX UP1, UPT, UR7, URZ, UPT, UP1 ;  /* 0x0000003f0700728c */ /* 0x000fe4000bf25310 */
[----:B0-----:R-:W-:-:S06]  /*00b0*/  UIMAD.WIDE UR4, UR12, 0x4, UR4 ;  /* 0x000000040c0478a5 */ /* 0x001fcc000f8e0204 */
[----:B------:R-:W-:Y:S02]  /*00c0*/  IMAD.U32 R2, RZ, RZ, UR4 ;  /* 0x00000004ff027e24 */ /* 0x000fe4000f8e00ff */
[----:B------:R-:W-:Y:S01]  /*00d0*/  IMAD.U32 R3, RZ, RZ, UR5 ;  /* 0x00000005ff037e24 */ /* 0x000fe2000f8e00ff */
[----:B------:R-:W-:-:S04]  /*00e0*/  @UP1 ULDC.64 UR4, c[0x0][0x2f8] ;  /* 0x0000be0000041ab9 */ /* 0x000fc80000000a00 */
[----:B------:R-:W2:Y:S01]  /*00f0*/  @P0 LDG.E R0, desc[UR10][R2.64] ;  /* 0x0000000a02000981 */ /* 0x000ea2000c1e1900 */
[----:B------:R-:W-:Y:S01]  /*0100*/  PLOP3.LUT P1, PT, PT, PT, UP1, 0x80, 0x0 ;  /* 0x000000000000781c */ /* 0x000fe20003f2f018 */
[----:B------:R-:W-:-:S06]  /*0110*/  @UP1 UIMAD.WIDE UR4, UR12, 0x4, UR4 ;  /* 0x000000040c0418a5 */ /* 0x000fcc000f8e0204 */
[----:B------:R-:W-:Y:S01]  /*0120*/  IMAD.U32 R4, RZ, RZ, UR4 ;  /* 0x00000004ff047e24 */ /* 0x000fe2000f8e00ff */
[----:B------:R-:W-:-:S05]  /*0130*/  MOV R5, UR5 ;  /* 0x0000000500057c02 */ /* 0x000fca0008000f00 */
[----:B------:R-:W3:Y:S01]  /*0140*/  @P1 LDG.E R4, desc[UR10][R4.64] ;  /* 0x0000000a04041981 */ /* 0x000ee2000c1e1900 */
[----:B------:R-:W0:Y:S01]  /*0150*/  S2UR UR13, SR_CTAID.X ;  /* 0x00000000000d79c3 */ /* 0x000e220000002500 */
[----:B------:R-:W-:Y:S01]  /*0160*/  ULDC UR8, c[0x0][0x218] ;  /* 0x0000860000087ab9 */ /* 0x000fe20000000800 */
[----:B------:R-:W-:Y:S01]  /*0170*/  UMOV UR6, URZ ;  /* 0x0000003f00067c82 */ /* 0x000fe20008000000 */
[----:B------:R-:W1:Y:S01]  /*0180*/  S2R R7, SR_TID.X ;  /* 0x0000000000077919 */ /* 0x000e620000002100 */
[----:B------:R-:W-:-:S04]  /*0190*/  UMOV UR7, URZ ;  /* 0x0000003f00077c82 */ /* 0x000fc80008000000 */
[----:B------:R-:W4:Y:S01]  /*01a0*/  S2UR UR16, SR_CTAID.Y ;  /* 0x00000000001079c3 */ /* 0x000f220000002600 */
[----:B0-----:R-:W-:Y:S01]  /*01b0*/  USHF.L.U32 UR15, UR13, 0x6, URZ ;  /* 0x000000060d0f7899 */ /* 0x001fe2000800063f */
[----:B--2---:R-:W-:-:S13]  /*01c0*/  @P0 R2UR UR9, R0 ;  /* 0x00000000000902ca */ /* 0x004fda00000e0000 */
[----:B------:R-:W-:Y:S01]  /*01d0*/  @UP0 ULEA UR4, UR12, UR9, 0x6 ;  /* 0x000000090c040291 */ /* 0x000fe2000f8e303f */
[----:B---3--:R-:W-:Y:S01]  /*01e0*/  @P1 R2UR UR8, R4 ;  /* 0x00000000040812ca */ /* 0x008fe200000e0000 */
[----:B------:R-:W-:Y:S02]  /*01f0*/  @UP0 USHF.R.S32.HI UR14, URZ, 0x1f, UR9 ;  /* 0x0000001f3f0e0899 */ /* 0x000fe40008011409 */
[----:B------:R-:W-:Y:S01]  /*0200*/  @UP0 USHF.R.S32.HI UR5, URZ, 0x1f, UR4 ;  /* 0x0000001f3f050899 */ /* 0x000fe20008011404 */
[----:B------:R-:W-:-:S03]  /*0210*/  @UP0 UMOV UR6, UR9 ;  /* 0x0000000900060c82 */ /* 0x000fc60008000000 */
[----:B------:R-:W-:Y:S01]  /*0220*/  @UP0 ULEA.HI UR5, UR5, UR4, URZ, 0x6 ;  /* 0x0000000405050291 */ /* 0x000fe2000f8f303f */
[----:B------:R-:W-:Y:S02]  /*0230*/  @UP0 UMOV UR7, UR14 ;  /* 0x0000000e00070c82 */ /* 0x000fe40008000000 */
[----:B------:R-:W-:Y:S01]  /*0240*/  UMOV UR4, URZ ;  /* 0x0000003f00047c82 */ /* 0x000fe20008000000 */
[----:B------:R-:W-:Y:S01]  /*0250*/  @UP0 ULOP3.LUT UR4, UR5, 0xffffffc0, URZ, 0xc0, !UPT ;  /* 0xffffffc005040892 */ /* 0x000fe2000f8ec03f */
[----:B-1--4-:R-:W-:Y:S11]  /*0260*/  @P1 BRA `(.L_x_2169) ;  /* 0x0000000000181947 */ /* 0x012ff60003800000 */
[----:B------:R-:W-:Y:S05]  /*0270*/  @!P0 BRA `(.L_x_2169) ;  /* 0x0000000000148947 */ /* 0x000fea0003800000 */
[----:B------:R-:W2:Y:S04]  /*0280*/  LDG.E R4, desc[UR10][R2.64] ;  /* 0x0000000a02047981 */ /* 0x000ea8000c1e1900 */
[----:B------:R-:W3:Y:S01]  /*0290*/  LDG.E R0, desc[UR10][R2.64+0x4] ;  /* 0x0000040a02007981 */ /* 0x000ee2000c1e1900 */
[----:B--2---:R-:W-:Y:S02]  /*02a0*/  R2UR UR5, R4 ;  /* 0x00000000040572ca */ /* 0x004fe400000e0000 */
[----:B---3--:R-:W-:-:S13]  /*02b0*/  R2UR UR8, R0 ;  /* 0x00000000000872ca */ /* 0x008fda00000e0000 */
[----:B------:R-:W-:-:S12]  /*02c0*/  UIADD3 UR8, -UR5, UR8, URZ ;  /* 0x0000000805087290 */ /* 0x000fd8000fffe13f */
.L_x_2169:
[----:B------:R-:W-:Y:S01]  /*02d0*/  UISETP.NE.U32.AND UP0, UPT, UR18, URZ, UPT ;  /* 0x0000003f1200728c */ /* 0x000fe2000bf05070 */
[----:B------:R-:W-:-:S03]  /*02e0*/  IMAD.U32 R0, RZ, RZ, UR15 ;  /* 0x0000000fff007e24 */ /* 0x000fc6000f8e00ff */
[----:B------:R-:W-:Y:S02]  /*02f0*/  UISETP.NE.AND.EX UP0, UPT, UR19, URZ, UPT, UP0 ;  /* 0x0000003f1300728c */ /* 0x000fe4000bf05300 */
[----:B------:R-:W-:-:S04]  /*0300*/  ISETP.GE.AND P1, PT, R0, UR8, PT ;  /* 0x0000000800007c0c */ /* 0x000fc8000bf26270 */
[----:B------:R-:W-:-:S13]  /*0310*/  PLOP3.LUT P0, PT, PT, PT, UP0, 0x80, 0x0 ;  /* 0x000000000000781c */ /* 0x000fda0003f0f008 */
[----:B------:R-:W-:Y:S05]  /*0320*/  @P0 EXIT P1 ;  /* 0x000000000000094d */ /* 0x000fea0000800000 */
[----:B------:R-:W-:Y:S01]  /*0330*/  UIADD3 UR20, -UR15, UR8, URZ ;  /* 0x000000080f147290 */ /* 0x000fe2000fffe13f */
[----:B------:R-:W-:Y:S01]  /*0340*/  SHF.R.S32.HI R40, RZ, 0x1f, R7 ;  /* 0x0000001fff287819 */ /* 0x000fe20000011407 */
[----:B------:R-:W-:Y:S01]  /*0350*/  USHF.R.S32.HI UR5, URZ, 0x1f, UR12 ;  /* 0x0000001f3f057899 */ /* 0x000fe2000801140c */
[----:B------:R-:W-:Y:S01]  /*0360*/  BSSY B0, `(.L_x_2170) ;  /* 0x0000025000007945 */ /* 0x000fe20003800000 */
[----:B------:R-:W-:Y:S01]  /*0370*/  USHF.R.S32.HI UR14, URZ, 0x1f, UR16 ;  /* 0x0000001f3f0e7899 */ /* 0x000fe20008011410 */
[----:B------:R-:W-:Y:S01]  /*0380*/  LEA.HI R40, R40, R7, RZ, 0x4 ;  /* 0x0000000728287211 */ /* 0x000fe200078f20ff */
[----:B------:R-:W-:Y:S01]  /*0390*/  USEL UR17, UR12, URZ, !UP0 ;  /* 0x0000003f0c117287 */ /* 0x000fe2000c000000 */
[C---:B------:R-:W-:Y:S01]  /*03a0*/  ISETP.GE.AND P0, PT, R7.reuse, UR20, PT ;  /* 0x0000001407007c0c */ /* 0x040fe2000bf06270 */
[----:B------:R-:W-:Y:S01]  /*03b0*/  USEL UR5, UR5, URZ, !UP0 ;  /* 0x0000003f05057287 */ /* 0x000fe2000c000000 */
[----:B------:R-:W-:Y:S01]  /*03c0*/  SHF.R.S32.HI R0, RZ, 0x4, R40 ;  /* 0x00000004ff007819 */ /* 0x000fe20000011428 */
[----:B------:R-:W-:Y:S01]  /*03d0*/  IMAD.MOV.U32 R67, RZ, RZ, 0x7f800000 ;  /* 0x7f800000ff437424 */ /* 0x000fe200078e00ff */
[----:B------:R-:W-:Y:S01]  /*03e0*/  ISETP.GT.OR P0, PT, R7, 0x3f, P0 ;  /* 0x0000003f0700780c */ /* 0x000fe20000704670 */
[----:B------:R-:W-:Y:S01]  /*03f0*/  IMAD.U32 R11, RZ, RZ, UR13 ;  /* 0x0000000dff0b7e24 */ /* 0x000fe2000f8e00ff */
[----:B------:R-:W-:-:S02]  /*0400*/  LOP3.LUT R66, R40, 0xfffffff0, RZ, 0xc0, !PT ;  /* 0xfffffff028427812 */ /* 0x000fc400078ec0ff */
[----:B------:R-:W-:Y:S02]  /*0410*/  SHF.R.S32.HI R2, RZ, 0x1f, R0 ;  /* 0x0000001fff027819 */ /* 0x000fe40000011400 */
[----:B------:R-:W-:Y:S02]  /*0420*/  IADD3 R74, P1, R0, UR6, RZ ;  /* 0x00000006004a7c10 */ /* 0x000fe4000ff3e0ff */
[----:B------:R-:W-:Y:S02]  /*0430*/  IADD3 R66, -R66, R7, RZ ;  /* 0x0000000742427210 */ /* 0x000fe40007ffe1ff */
[----:B------:R-:W-:-:S03]  /*0440*/  IADD3.X R75, R2, UR7, RZ, P1, !PT ;  /* 0x00000007024b7c10 */ /* 0x000fc60008ffe4ff */
[----:B------:R-:W-:Y:S06]  /*0450*/  @P0 BRA `(.L_x_2171) ;  /* 0x0000000000540947 */ /* 0x000fec0003800000 */
[----:B------:R-:W0:Y:S01]  /*0460*/  LDC.64 R8, c[0x0][0x290] ;  /* 0x0000a400ff087b82 */ /* 0x000e220000000a00 */
[----:B------:R-:W-:Y:S02]  /*0470*/  USHF.R.S32.HI UR9, URZ, 0x1f, UR15 ;  /* 0x0000001f3f097899 */ /* 0x000fe4000801140f */
[----:B------:R-:W-:Y:S01]  /*0480*/  IMAD.U32 R2, RZ, RZ, UR15 ;  /* 0x0000000fff027e24 */ /* 0x000fe2000f8e00ff */
[----:B------:R-:W-:-:S04]  /*0490*/  ULDC.64 UR18, c[0x0][0x298] ;  /* 0x0000a60000127ab9 */ /* 0x000fc80000000a00 */
[--C-:B------:R-:W-:Y:S01]  /*04a0*/  IADD3 R2, P0, P1, R2, UR6, R7.reuse ;  /* 0x0000000602027c10 */ /* 0x100fe2000f91e007 */
[----:B------:R-:W-:Y:S01]  /*04b0*/  IMAD.U32 R6, RZ, RZ, UR9 ;  /* 0x00000009ff067e24 */ /* 0x000fe2000f8e00ff */
[----:B------:R-:W-:Y:S01]  /*04c0*/  SHF.R.S32.HI R7, RZ, 0x1f, R7 ;  /* 0x0000001fff077819 */ /* 0x000fe20000011407 */
[----:B------:R-:W-:-:S03]  /*04d0*/  UIMAD UR9, UR5, UR18, URZ ;  /* 0x00000012050972a4 */ /* 0x000fc6000f8e023f */
[----:B------:R-:W-:Y:S01]  /*04e0*/  IADD3.X R3, R6, UR7, R7, P0, P1 ;  /* 0x0000000706037c10 */ /* 0x000fe200087e2407 */
[----:B------:R-:W-:Y:S01]  /*04f0*/  UIMAD UR9, UR17, UR19, UR9 ;  /* 0x00000013110972a4 */ /* 0x000fe2000f8e0209 */
[C---:B0-----:R-:W-:Y:S02]  /*0500*/  IMAD R4, R8.reuse, UR14, RZ ;  /* 0x0000000e08047c24 */ /* 0x041fe4000f8e02ff */
[----:B------:R-:W-:-:S04]  /*0510*/  IMAD.WIDE.U32 R2, R8, UR16, R2 ;  /* 0x0000001008027c25 */ /* 0x000fc8000f8e0002 */
[----:B------:R-:W-:-:S04]  /*0520*/  IMAD R5, R9, UR16, R4 ;  /* 0x0000001009057c24 */ /* 0x000fc8000f8e0204 */
[----:B------:R-:W-:Y:S01]  /*0530*/  IMAD.IADD R3, R3, 0x1, R5 ;  /* 0x0000000103037824 */ /* 0x000fe200078e0205 */
[----:B------:R-:W-:Y:S01]  /*0540*/  MOV R5, UR18 ;  /* 0x0000001200057c02 */ /* 0x000fe20008000f00 */
[----:B------:R-:W-:-:S04]  /*0550*/  ULDC.64 UR18, c[0x0][0x288] ;  /* 0x0000a20000127ab9 */ /* 0x000fc80000000a00 */
[----:B------:R-:W-:-:S04]  /*0560*/  IMAD.WIDE.U32 R2, R5, UR17, R2 ;  /* 0x0000001105027c25 */ /* 0x000fc8000f8e0002 */
[----:B------:R-:W-:Y:S01]  /*0570*/  VIADD R3, R3, UR9 ;  /* 0x0000000903037c36 */ /* 0x000fe20008000000 */
[----:B------:R-:W-:-:S04]  /*0580*/  LEA R4, P0, R2, UR18, 0x2 ;  /* 0x0000001202047c11 */ /* 0x000fc8000f8010ff */
[----:B------:R-:W-:-:S05]  /*0590*/  LEA.HI.X R5, R2, UR19, R3, 0x2, P0 ;  /* 0x0000001302057c11 */ /* 0x000fca00080f1403 */
[----:B------:R0:W5:Y:S04]  /*05a0*/  LDG.E R67, desc[UR10][R4.64] ;  /* 0x0000000a04437981 */ /* 0x000168000c1e1900 */
.L_x_2171:
[----:B------:R-:W-:Y:S05]  /*05b0*/  BSYNC B0 ;  /* 0x0000000000007941 */ /* 0x000fea0003800000 */
.L_x_2170:
[----:B------:R-:W-:Y:S01]  /*05c0*/  ISETP.GE.AND P1, PT, R0, UR20, PT ;  /* 0x0000001400007c0c */ /* 0x000fe2000bf26270 */
[----:B------:R-:W-:Y:S01]  /*05d0*/  BSSY B0, `(.L_x_2172) ;  /* 0x0000022000007945 */ /* 0x000fe20003800000 */
[----:B------:R-:W-:Y:S01]  /*05e0*/  IMAD.WIDE R74, R11, 0x40, R74 ;  /* 0x000000400b4a7825 */ /* 0x000fe200078e024a */
[----:B0-----:R-:W-:Y:S02]  /*05f0*/  CS2R R4, SRZ ;  /* 0x0000000000047805 */ /* 0x001fe4000001ff00 */
[----:B------:R-:W-:Y:S02]  /*0600*/  CS2R R6, SRZ ;  /* 0x0000000000067805 */ /* 0x000fe4000001ff00 */
[----:B------:R-:W-:Y:S02]  /*0610*/  CS2R R28, SRZ ;  /* 0x00000000001c7805 */ /* 0x000fe4000001ff00 */
[----:B------:R-:W-:-:S04]  /*0620*/  CS2R R30, SRZ ;  /* 0x00000000001e7805 */ /* 0x000fc8000001ff00 */
[----:B------:R-:W-:Y:S05]  /*0630*/  @P1 BRA `(.L_x_2173) ;  /* 0x00000000006c1947 */ /* 0x000fea0003800000 */
[----:B------:R-:W0:Y:S01]  /*0640*/  LDC.64 R10, c[0x0][0x230] ;  /* 0x00008c00ff0a7b82 */ /* 0x000e220000000a00 */
[----:B------:R-:W-:Y:S01]  /*0650*/  IMAD.SHL.U32 R8, R66, 0x8, RZ ;  /* 0x0000000842087824 */ /* 0x000fe200078e00ff */
[----:B------:R-:W-:Y:S02]  /*0660*/  ULDC.64 UR18, c[0x0][0x238] ;  /* 0x00008e0000127ab9 */ /* 0x000fe40000000a00 */
[----:B------:R-:W-:Y:S02]  /*0670*/  UIMAD UR6, UR5, UR18, URZ ;  /* 0x00000012050672a4 */ /* 0x000fe4000f8e023f */
[----:B------:R-:W-:Y:S02]  /*0680*/  SHF.R.S32.HI R9, RZ, 0x1f, R8 ;  /* 0x0000001fff097819 */ /* 0x000fe40000011408 */
[----:B------:R-:W-:Y:S01]  /*0690*/  UIMAD UR6, UR17, UR19, UR6 ;  /* 0x00000013110672a4 */ /* 0x000fe2000f8e0206 */
[----:B0-----:R-:W-:-:S04]  /*06a0*/  IMAD R2, R10, UR14, RZ ;  /* 0x0000000e0a027c24 */ /* 0x001fc8000f8e02ff */
[----:B------:R-:W-:Y:S02]  /*06b0*/  IMAD R11, R11, UR16, R2 ;  /* 0x000000100b0b7c24 */ /* 0x000fe4000f8e0202 */
[----:B------:R-:W-:Y:S01]  /*06c0*/  IMAD.WIDE.U32 R2, R10, UR16, R8 ;  /* 0x000000100a027c25 */ /* 0x000fe2000f8e0008 */
[----:B------:R-:W-:Y:S01]  /*06d0*/  MOV R9, UR18 ;  /* 0x0000001200097c02 */ /* 0x000fe20008000f00 */
[----:B------:R-:W-:Y:S02]  /*06e0*/  ULDC.64 UR18, c[0x0][0x228] ;  /* 0x00008a0000127ab9 */ /* 0x000fe40000000a00 */
[----:B------:R-:W-:Y:S02]  /*06f0*/  IMAD.IADD R3, R3, 0x1, R11 ;  /* 0x0000000103037824 */ /* 0x000fe400078e020b */
[----:B------:R-:W-:Y:S02]  /*0700*/  VIADD R10, R8, 0x80 ;  /* 0x00000080080a7836 */ /* 0x000fe40000000000 */
[----:B------:R-:W-:-:S04]  /*0710*/  IMAD.WIDE.U32 R2, R9, UR17, R2 ;  /* 0x0000001109027c25 */ /* 0x000fc8000f8e0002 */
[----:B------:R-:W-:Y:S02]  /*0720*/  IMAD R9, R75, UR18, RZ ;  /* 0x000000124b097c24 */ /* 0x000fe4000f8e02ff */
[----:B------:R-:W-:Y:S01]  /*0730*/  VIADD R3, R3, UR6 ;  /* 0x0000000603037c36 */ /* 0x000fe20008000000 */
[----:B------:R-:W-:Y:S01]  /*0740*/  ULDC UR6, c[0x0][0x21c] ;  /* 0x0000870000067ab9 */ /* 0x000fe20000000800 */
[----:B------:R-:W-:Y:S01]  /*0750*/  IMAD R9, R74, UR19, R9 ;  /* 0x000000134a097c24 */ /* 0x000fe2000f8e0209 */
[----:B------:R-:W-:Y:S01]  /*0760*/  ISETP.GE.AND P0, PT, R8, UR6, PT ;  /* 0x0000000608007c0c */ /* 0x000fe2000bf06270 */
[----:B------:R-:W-:Y:S01]  /*0770*/  IMAD.WIDE.U32 R2, R74, UR18, R2 ;  /* 0x000000124a027c25 */ /* 0x000fe2000f8e0002 */
[----:B------:R-:W-:Y:S01]  /*0780*/  ISETP.GE.AND P2, PT, R10, UR6, PT ;  /* 0x000000060a007c0c */ /* 0x000fe2000bf46270 */
[----:B------:R-:W-:Y:S02]  /*0790*/  ULDC.64 UR6, c[0x0][0x210] ;  /* 0x0000840000067ab9 */ /* 0x000fe40000000a00 */
[----:B------:R-:W-:Y:S01]  /*07a0*/  IMAD.IADD R3, R3, 0x1, R9 ;  /* 0x0000000103037824 */ /* 0x000fe200078e0209 */
[----:B------:R-:W-:-:S04]  /*07b0*/  LEA R8, P3, R2, UR6, 0x1 ;  /* 0x0000000602087c11 */ /* 0x000fc8000f8608ff */
[----:B------:R-:W-:-:S05]  /*07c0*/  LEA.HI.X R9, R2, UR7, R3, 0x1, P3 ;  /* 0x0000000702097c11 */ /* 0x000fca00098f0c03 */
[----:B------:R0:W5:Y:S04]  /*07d0*/  @!P0 LDG.E.128 R4, desc[UR10][R8.64] ;  /* 0x0000000a08048981 */ /* 0x000168000c1e1d00 */
[----:B------:R0:W5:Y:S02]  /*07e0*/  @!P2 LDG.E.128 R28, desc[UR10][R8.64+0x100] ;  /* 0x0001000a081ca981 */ /* 0x000164000c1e1d00 */
.L_x_2173:
[----:B------:R-:W-:Y:S05]  /*07f0*/  BSYNC B0 ;  /* 0x0000000000007941 */ /* 0x000fea0003800000 */
.L_x_2172:
[----:B------:R-:W-:Y:S01]  /*0800*/  UIMAD UR9, UR13, -0x40, UR8 ;  /* 0xffffffc00d0978a4 */ /* 0x000fe2000f8e0208 */
[----:B------:R-:W-:Y:S01]  /*0810*/  IADD3 R0, R0, 0x10, RZ ;  /* 0x0000001000007810 */ /* 0x000fe20007ffe0ff */
[----:B------:R-:W-:Y:S01]  /*0820*/  BSSY B0, `(.L_x_2174) ;  /* 0x000003e000007945 */ /* 0x000fe20003800000 */
[----:B------:R-:W-:Y:S02]  /*0830*/  CS2R R44, SRZ ;  /* 0x00000000002c7805 */ /* 0x000fe4000001ff00 */
[----:B------:R-:W-:Y:S02]  /*0840*/  CS2R R46, SRZ ;  /* 0x00000000002e7805 */ /* 0x000fe4000001ff00 */
[----:B------:R-:W-:Y:S02]  /*0850*/  CS2R R24, SRZ ;  /* 0x0000000000187805 */ /* 0x000fe4000001ff00 */
[----:B------:R-:W-:Y:S02]  /*0860*/  ISETP.GE.AND P0, PT, R0, UR9, PT ;  /* 0x0000000900007c0c */ /* 0x000fe4000bf06270 */
[----:B------:R-:W-:-:S11]  /*0870*/  CS2R R26, SRZ ;  /* 0x00000000001a7805 */ /* 0x000fd6000001ff00 */
[----:B------:R-:W-:Y:S05]  /*0880*/  @P0 BRA `(.L_x_2175) ;  /* 0x0000000000dc0947 */ /* 0x000fea0003800000 */
[----:B------:R-:W1:Y:S01]  /*0890*/  LDC R3, c[0x0][0x21c] ;  /* 0x00008700ff037b82 */ /* 0x000e620000000800 */
[----:B0-----:R-:W-:Y:S01]  /*08a0*/  IMAD.SHL.U32 R8, R66, 0x8, RZ ;  /* 0x0000000842087824 */ /* 0x001fe200078e00ff */
[----:B------:R-:W-:Y:S03]  /*08b0*/  BSSY B1, `(.L_x_2176) ;  /* 0x000001c000017945 */ /* 0x000fe60003800000 */
[C---:B------:R-:W-:Y:S01]  /*08c0*/  VIADD R0, R8.reuse, 0x80 ;  /* 0x0000008008007836 */ /* 0x040fe20000000000 */
[----:B-1----:R-:W-:-:S04]  /*08d0*/  ISETP.GE.AND P0, PT, R8, R3, PT ;  /* 0x000000030800720c */ /* 0x002fc80003f06270 */
[----:B------:R-:W-:-:S09]  /*08e0*/  ISETP.GE.AND P2, PT, R0, R3, PT ;  /* 0x000000030000720c */ /* 0x000fd20003f46270 */
[----:B------:R-:W-:Y:S05]  /*08f0*/  @P0 BRA `(.L_x_2177) ;  /* 0x00000000005c0947 */ /* 0x000fea0003800000 */
[----:B------:R-:W0:Y:S01]  /*0900*/  LDC.64 R10, c[0x0][0x230] ;  /* 0x00008c00ff0a7b82 */ /* 0x000e220000000a00 */
[----:B------:R-:W-:Y:S01]  /*0910*/  SHF.R.S32.HI R9, RZ, 0x1f, R8 ;  /* 0x0000001fff097819 */ /* 0x000fe20000011408 */
[----:B------:R-:W-:Y:S02]  /*0920*/  ULDC.64 UR18, c[0x0][0x238] ;  /* 0x00008e0000127ab9 */ /* 0x000fe40000000a00 */
[----:B------:R-:W-:Y:S02]  /*0930*/  UIMAD UR6, UR5, UR18, URZ ;  /* 0x00000012050672a4 */ /* 0x000fe4000f8e023f */
[----:B------:R-:W-:Y:S02]  /*0940*/  MOV R13, UR18 ;  /* 0x00000012000d7c02 */ /* 0x000fe40008000f00 */
[----:B------:R-:W-:-:S03]  /*0950*/  UIMAD UR6, UR17, UR19, UR6 ;  /* 0x00000013110672a4 */ /* 0x000fc6000f8e0206 */
[----:B------:R-:W-:Y:S01]  /*0960*/  ULDC.64 UR18, c[0x0][0x228] ;  /* 0x00008a0000127ab9 */ /* 0x000fe20000000a00 */
[C---:B0-----:R-:W-:Y:S02]  /*0970*/  IMAD R0, R10.reuse, UR14, RZ ;  /* 0x0000000e0a007c24 */ /* 0x041fe4000f8e02ff */
[----:B------:R-:W-:-:S04]  /*0980*/  IMAD.WIDE.U32 R2, R10, UR16, R8 ;  /* 0x000000100a027c25 */ /* 0x000fc8000f8e0008 */
[----:B------:R-:W-:-:S04]  /*0990*/  IMAD R11, R11, UR16, R0 ;  /* 0x000000100b0b7c24 */ /* 0x000fc8000f8e0200 */
[----:B------:R-:W-:Y:S01]  /*09a0*/  IMAD.IADD R3, R3, 0x1, R11 ;  /* 0x0000000103037824 */ /* 0x000fe200078e020b */
[----:B------:R-:W-:Y:S01]  /*09b0*/  IADD3 R11, P0, R74, 0x10, RZ ;  /* 0x000000104a0b7810 */ /* 0x000fe20007f1e0ff */
[----:B------:R-:W-:-:S04]  /*09c0*/  IMAD.WIDE.U32 R2, R13, UR17, R2 ;  /* 0x000000110d027c25 */ /* 0x000fc8000f8e0002 */
[----:B------:R-:W-:Y:S02]  /*09d0*/  IMAD.X R0, RZ, RZ, R75, P0 ;  /* 0x000000ffff007224 */ /* 0x000fe400000e064b */
[----:B------:R-:W-:Y:S01]  /*09e0*/  VIADD R3, R3, UR6 ;  /* 0x0000000603037c36 */ /* 0x000fe20008000000 */
[----:B------:R-:W-:Y:S01]  /*09f0*/  ULDC.64 UR6, c[0x0][0x210] ;  /* 0x0000840000067ab9 */ /* 0x000fe20000000a00 */
[----:B------:R-:W-:Y:S02]  /*0a00*/  IMAD R0, R0, UR18, RZ ;  /* 0x0000001200007c24 */ /* 0x000fe4000f8e02ff */
[----:B------:R-:W-:-:S04]  /*0a10*/  IMAD.WIDE.U32 R2, R11, UR18, R2 ;  /* 0x000000120b027c25 */ /* 0x000fc8000f8e0002 */
[----:B------:R-:W-:Y:S01]  /*0a20*/  IMAD R13, R11, UR19, R0 ;  /* 0x000000130b0d7c24 */ /* 0x000fe2000f8e0200 */
[----:B------:R-:W-:-:S03]  /*0a30*/  LEA R44, P0, R2, UR6, 0x1 ;  /* 0x00000006022c7c11 */ /* 0x000fc6000f8008ff */
[----:B------:R-:W-:-:S05]  /*0a40*/  IMAD.IADD R3, R3, 0x1, R13 ;  /* 0x0000000103037824 */ /* 0x000fca00078e020d */
[----:B------:R-:W-:-:S06]  /*0a50*/  LEA.HI.X R45, R2, UR7, R3, 0x1, P0 ;  /* 0x00000007022d7c11 */ /* 0x000fcc00080f0c03 */
[----:B------:R-:W5:Y:S02]  /*0a60*/  LDG.E.128 R44, desc[UR10][R44.64] ;  /* 0x0000000a2c2c7981 */ /* 0x000f64000c1e1d00 */
.L_x_2177:
[----:B------:R-:W-:Y:S05]  /*0a70*/  BSYNC B1 ;  /* 0x0000000000017941 */ /* 0x000fea0003800000 */
.L_x_2176:
[----:B------:R-:W-:Y:S05]  /*0a80*/  @P2 BRA `(.L_x_2175) ;  /* 0x00000000005c2947 */ /* 0x000fea0003800000 */
[----:B------:R-:W0:Y:S01]  /*0a90*/  LDC.64 R2, c[0x0][0x230] ;  /* 0x00008c00ff027b82 */ /* 0x000e220000000a00 */
[----:B------:R-:W-:Y:S01]  /*0aa0*/  SHF.R.S32.HI R9, RZ, 0x1f, R8 ;  /* 0x0000001fff097819 */ /* 0x000fe20000011408 */
[----:B------:R-:W-:Y:S02]  /*0ab0*/  ULDC.64 UR18, c[0x0][0x238] ;  /* 0x00008e0000127ab9 */ /* 0x000fe40000000a00 */
[----:B------:R-:W-:Y:S02]  /*0ac0*/  UIMAD UR6, UR5, UR18, URZ ;  /* 0x00000012050672a4 */ /* 0x000fe4000f8e023f */
[----:B------:R-:W-:Y:S02]  /*0ad0*/  IMAD.U32 R11, RZ, RZ, UR18 ;  /* 0x00000012ff0b7e24 */ /* 0x000fe4000f8e00ff */
[----:B------:R-:W-:-:S03]  /*0ae0*/  UIMAD UR6, UR17, UR19, UR6 ;  /* 0x00000013110672a4 */ /* 0x000fc6000f8e0206 */
[----:B------:R-:W-:Y:S01]  /*0af0*/  ULDC.64 UR18, c[0x0][0x228] ;  /* 0x00008a0000127ab9 */ /* 0x000fe20000000a00 */
[C---:B0-----:R-:W-:Y:S02]  /*0b00*/  IMAD R0, R2.reuse, UR14, RZ ;  /* 0x0000000e02007c24 */ /* 0x041fe4000f8e02ff */
[----:B------:R-:W-:-:S04]  /*0b10*/  IMAD.WIDE.U32 R8, R2, UR16, R8 ;  /* 0x0000001002087c25 */ /* 0x000fc8000f8e0008 */
[----:B------:R-:W-:-:S05]  /*0b20*/  IMAD R3, R3, UR16, R0 ;  /* 0x0000001003037c24 */ /* 0x000fca000f8e0200 */
[----:B------:R-:W-:Y:S02]  /*0b30*/  IADD3 R9, R9, R3, RZ ;  /* 0x0000000309097210 */ /* 0x000fe40007ffe0ff */
        /* <DEDUP_REMOVED lines=8> */
[----:B------:R-:W-:-:S04]  /*0bc0*/  LEA R24, P0, R8, UR6, 0x1 ;  /* 0x0000000608187c11 */ /* 0x000fc8000f8008ff */
[----:B------:R-:W-:-:S04]  /*0bd0*/  IADD3 R11, R9, R11, RZ ;  /* 0x0000000b090b7210 */ /* 0x000fc80007ffe0ff */
[----:B------:R-:W-:-:S06]  /*0be0*/  LEA.HI.X R25, R8, UR7, R11, 0x1, P0 ;  /* 0x0000000708197c11 */ /* 0x000fcc00080f0c0b */
[----:B------:R-:W5:Y:S02]  /*0bf0*/  LDG.E.128 R24, desc[UR10][R24.64+0x100] ;  /* 0x0001000a18187981 */ /* 0x000f64000c1e1d00 */
.L_x_2175:
[----:B------:R-:W-:Y:S05]  /*0c00*/  BSYNC B0 ;  /* 0x0000000000007941 */ /* 0x000fea0003800000 */
.L_x_2174:
[----:B------:R-:W-:Y:S01]  /*0c10*/  LEA.HI.SX32 R0, R40, 0x20, 0x1c ;  /* 0x0000002028007811 */ /* 0x000fe200078fe2ff */
[----:B------:R-:W-:Y:S01]  /*0c20*/  BSSY B0, `(.L_x_2178) ;  /* 0x000003e000007945 */ /* 0x000fe20003800000 */
[----:B------:R-:W-:Y:S02]  /*0c30*/  CS2R R36, SRZ ;  /* 0x0000000000247805 */ /* 0x000fe4000001ff00 */
[----:B------:R-:W-:Y:S02]  /*0c40*/  CS2R R38, SRZ ;  /* 0x0000000000267805 */ /* 0x000fe4000001ff00 */
[----:B------:R-:W-:Y:S02]  /*0c50*/  ISETP.GE.AND P2, PT, R0, UR9, PT ;  /* 0x0000000900007c0c */ /* 0x000fe4000bf46270 */
[----:B------:R-:W-:Y:S02]  /*0c60*/  CS2R R32, SRZ ;  /* 0x0000000000207805 */ /* 0x000fe4000001ff00 */
[----:B------:R-:W-:-:S09]  /*0c70*/  CS2R R34, SRZ ;  /* 0x0000000000227805 */ /* 0x000fd2000001ff00 */
        /* <DEDUP_REMOVED lines=31> */
.L_x_2181:
[----:B------:R-:W-:Y:S05]  /*0e70*/  BSYNC B1 ;  /* 0x0000000000017941 */ /* 0x000fea0003800000 */
.L_x_2180:
        /* <DEDUP_REMOVED lines=24> */
.L_x_2179:
[----:B------:R-:W-:Y:S05]  /*1000*/  BSYNC B0 ;  /* 0x0000000000007941 */ /* 0x000fea0003800000 */
.L_x_2178:
[----:B------:R-:W1:Y:S01]  /*1010*/  LDC.64 R42, c[0x0][0x250] ;  /* 0x00009400ff2a7b82 */ /* 0x000e620000000a00 */
[C---:B-----5:R-:W-:Y:S01]  /*1020*/  SHF.L.U32 R96, R25.reuse, 0x10, RZ ;  /* 0x0000001019607819 */ /* 0x060fe200000006ff */
[----:B------:R-:W-:Y:S01]  /*1030*/  IMAD.SHL.U32 R76, R66, 0x8, RZ ;  /* 0x00000008424c7824 */ /* 0x000fe200078e00ff */
[----:B------:R-:W-:Y:S01]  /*1040*/  LOP3.LUT R99, R25, 0xffff0000, RZ, 0xc0, !PT ;  /* 0xffff000019637812 */ /* 0x000fe200078ec0ff */
[----:B------:R-:W-:Y:S01]  /*1050*/  IMAD.U32 R94, R24, 0x10000, RZ ;  /* 0x00010000185e7824 */ /* 0x000fe200078e00ff */
[----:B------:R-:W-:Y:S01]  /*1060*/  LEA.HI.SX32 R25, R40, 0x30, 0x1c ;  /* 0x0000003028197811 */ /* 0x000fe200078fe2ff */
[----:B------:R-:W-:Y:S01]  /*1070*/  BSSY B0, `(.L_x_2182) ;  /* 0x0000055000007945 */ /* 0x000fe20003800000 */
[----:B------:R-:W-:Y:S01]  /*1080*/  LOP3.LUT R97, R24, 0xffff0000, RZ, 0xc0, !PT ;  /* 0xffff000018617812 */ /* 0x000fe200078ec0ff */
[----:B------:R-:W-:Y:S01]  /*1090*/  IMAD.U32 R19, R7, 0x10000, RZ ;  /* 0x0001000007137824 */ /* 0x000fe200078e00ff */
[----:B------:R-:W-:Y:S01]  /*10a0*/  ISETP.GE.AND P0, PT, R25, UR9, PT ;  /* 0x0000000919007c0c */ /* 0x000fe2000bf06270 */
[----:B------:R-:W-:Y:S01]  /*10b0*/  IMAD.U32 R64, R4, 0x10000, RZ ;  /* 0x0001000004407824 */ /* 0x000fe200078e00ff */
[----:B------:R-:W-:Y:S01]  /*10c0*/  SHF.R.S32.HI R77, RZ, 0x1f, R76 ;  /* 0x0000001fff4d7819 */ /* 0x000fe2000001144c */
[----:B------:R-:W-:Y:S01]  /*10d0*/  IMAD.U32 R23, R5, 0x10000, RZ ;  /* 0x0001000005177824 */ /* 0x000fe200078e00ff */
[----:B------:R-:W-:Y:S01]  /*10e0*/  SHF.L.U32 R21, R6, 0x10, RZ ;  /* 0x0000001006157819 */ /* 0x000fe200000006ff */
[----:B------:R-:W-:Y:S01]  /*10f0*/  IMAD.U32 R0, R28, 0x10000, RZ ;  /* 0x000100001c007824 */ /* 0x000fe200078e00ff */
[----:B------:R-:W-:Y:S01]  /*1100*/  LOP3.LUT R20, R6, 0xffff0000, RZ, 0xc0, !PT ;  /* 0xffff000006147812 */ /* 0x000fe200078ec0ff */
[----:B------:R-:W-:Y:S01]  /*1110*/  IMAD.U32 R68, R29, 0x10000, RZ ;  /* 0x000100001d447824 */ /* 0x000fe200078e00ff */
[----:B------:R-:W-:Y:S01]  /*1120*/  LOP3.LUT R18, R7, 0xffff0000, RZ, 0xc0, !PT ;  /* 0xffff000007127812 */ /* 0x000fe200078ec0ff */
[----:B------:R-:W-:Y:S01]  /*1130*/  IMAD.U32 R7, R37, 0x10000, RZ ;  /* 0x0001000025077824 */ /* 0x000fe200078e00ff */
[----:B------:R-:W-:Y:S01]  /*1140*/  LOP3.LUT R65, R4, 0xffff0000, RZ, 0xc0, !PT ;  /* 0xffff000004417812 */ /* 0x000fe200078ec0ff */
[----:B------:R-:W-:Y:S01]  /*1150*/  IMAD.U32 R72, R31, 0x10000, RZ ;  /* 0x000100001f487824 */ /* 0x000fe200078e00ff */
[----:B------:R-:W-:Y:S01]  /*1160*/  LOP3.LUT R22, R5, 0xffff0000, RZ, 0xc0, !PT ;  /* 0xffff000005167812 */ /* 0x000fe200078ec0ff */
[----:B------:R-:W-:Y:S01]  /*1170*/  IMAD.U32 R98, R26, 0x10000, RZ ;  /* 0x000100001a627824 */ /* 0x000fe200078e00ff */
[----:B0-----:R-:W-:Y:S01]  /*1180*/  LOP3.LUT R9, R36, 0xffff0000, RZ, 0xc0, !PT ;  /* 0xffff000024097812 */ /* 0x001fe200078ec0ff */
[----:B-1----:R-:W-:Y:S01]  /*1190*/  IMAD R24, R42, UR14, RZ ;  /* 0x0000000e2a187c24 */ /* 0x002fe2000f8e02ff */
[----:B------:R-:W-:Y:S01]  /*11a0*/  SHF.L.U32 R8, R36, 0x10, RZ ;  /* 0x0000001024087819 */ /* 0x000fe200000006ff */
[----:B------:R-:W-:Y:S01]  /*11b0*/  IMAD.U32 R16, R44, 0x10000, RZ ;  /* 0x000100002c107824 */ /* 0x000fe200078e00ff */
[----:B------:R-:W-:Y:S01]  /*11c0*/  LOP3.LUT R6, R37, 0xffff0000, RZ, 0xc0, !PT ;  /* 0xffff000025067812 */ /* 0x000fe200078ec0ff */
[----:B------:R-:W-:Y:S01]  /*11d0*/  IMAD R43, R43, UR16, R24 ;  /* 0x000000102b2b7c24 */ /* 0x000fe2000f8e0218 */
[----:B------:R-:W-:Y:S01]  /*11e0*/  LOP3.LUT R69, R28, 0xffff0000, RZ, 0xc0, !PT ;  /* 0xffff00001c457812 */ /* 0x000fe200078ec0ff */
[----:B------:R-:W-:Y:S01]  /*11f0*/  IMAD.U32 R13, R46, 0x10000, RZ ;  /* 0x000100002e0d7824 */ /* 0x000fe200078e00ff */
[----:B------:R-:W-:Y:S01]  /*1200*/  LOP3.LUT R71, R29, 0xffff0000, RZ, 0xc0, !PT ;  /* 0xffff00001d477812 */ /* 0x000fe200078ec0ff */
[----:B------:R-:W-:Y:S01]  /*1210*/  IMAD.U32 R11, R47, 0x10000, RZ ;  /* 0x000100002f0b7824 */ /* 0x000fe200078e00ff */
[----:B------:R-:W-:Y:S01]  /*1220*/  SHF.L.U32 R70, R30, 0x10, RZ ;  /* 0x000000101e467819 */ /* 0x000fe200000006ff */
[----:B------:R-:W-:Y:S01]  /*1230*/  IMAD.U32 R5, R38, 0x10000, RZ ;  /* 0x0001000026057824 */ /* 0x000fe200078e00ff */
[----:B------:R-:W-:Y:S01]  /*1240*/  LOP3.LUT R73, R30, 0xffff0000, RZ, 0xc0, !PT ;  /* 0xffff00001e497812 */ /* 0x000fe200078ec0ff */
[----:B------:R-:W-:Y:S01]  /*1250*/  IMAD.WIDE.U32 R36, R42, UR16, R76 ;  /* 0x000000102a247c25 */ /* 0x000fe2000f8e004c */
[----:B------:R-:W-:-:S02]  /*1260*/  LOP3.LUT R95, R31, 0xffff0000, RZ, 0xc0, !PT ;  /* 0xffff00001f5f7812 */ /* 0x000fc400078ec0ff */
[----:B------:R-:W-:Y:S02]  /*1270*/  CS2R R24, SRZ ;  /* 0x0000000000187805 */ /* 0x000fe4000001ff00 */
[----:B------:R-:W-:Y:S01]  /*1280*/  LOP3.LUT R101, R26, 0xffff0000, RZ, 0xc0, !PT ;  /* 0xffff00001a657812 */ /* 0x000fe200078ec0ff */
[----:B------:R-:W-:Y:S01]  /*1290*/  IMAD.U32 R102, R32, 0x10000, RZ ;  /* 0x0001000020667824 */ /* 0x000fe200078e00ff */
[----:B------:R-:W-:Y:S01]  /*12a0*/  SHF.L.U32 R100, R27, 0x10, RZ ;  /* 0x000000101b647819 */ /* 0x000fe200000006ff */
[----:B------:R-:W-:Y:S01]  /*12b0*/  IMAD.U32 R104, R33, 0x10000, RZ ;  /* 0x0001000021687824 */ /* 0x000fe200078e00ff */
[----:B------:R-:W-:Y:S01]  /*12c0*/  LOP3.LUT R103, R27, 0xffff0000, RZ, 0xc0, !PT ;  /* 0xffff00001b677812 */ /* 0x000fe200078ec0ff */
[----:B------:R-:W-:Y:S01]  /*12d0*/  IMAD.U32 R109, R35, 0x10000, RZ ;  /* 0x00010000236d7824 */ /* 0x000fe200078e00ff */
[----:B------:R-:W-:Y:S02]  /*12e0*/  LOP3.LUT R17, R44, 0xffff0000, RZ, 0xc0, !PT ;  /* 0xffff00002c117812 */ /* 0x000fe400078ec0ff */
[----:B------:R-:W-:-:S02]  /*12f0*/  CS2R R26, SRZ ;  /* 0x00000000001a7805 */ /* 0x000fc4000001ff00 */
[C---:B------:R-:W-:Y:S02]  /*1300*/  SHF.L.U32 R15, R45.reuse, 0x10, RZ ;  /* 0x000000102d0f7819 */ /* 0x040fe400000006ff */
[----:B------:R-:W-:Y:S02]  /*1310*/  CS2R R28, SRZ ;  /* 0x00000000001c7805 */ /* 0x000fe4000001ff00 */
[----:B------:R-:W-:Y:S02]  /*1320*/  LOP3.LUT R14, R45, 0xffff0000, RZ, 0xc0, !PT ;  /* 0xffff00002d0e7812 */ /* 0x000fe400078ec0ff */
[----:B------:R-:W-:Y:S02]  /*1330*/  CS2R R30, SRZ ;  /* 0x00000000001e7805 */ /* 0x000fe4000001ff00 */
[----:B------:R-:W-:Y:S02]  /*1340*/  LOP3.LUT R12, R46, 0xffff0000, RZ, 0xc0, !PT ;  /* 0xffff00002e0c7812 */ /* 0x000fe400078ec0ff */
[----:B------:R-:W-:-:S02]  /*1350*/  LOP3.LUT R10, R47, 0xffff0000, RZ, 0xc0, !PT ;  /* 0xffff00002f0a7812 */ /* 0x000fc400078ec0ff */
[----:B------:R-:W-:Y:S02]  /*1360*/  LOP3.LUT R4, R38, 0xffff0000, RZ, 0xc0, !PT ;  /* 0xffff000026047812 */ /* 0x000fe400078ec0ff */
[C---:B------:R-:W-:Y:S02]  /*1370*/  SHF.L.U32 R3, R39.reuse, 0x10, RZ ;  /* 0x0000001027037819 */ /* 0x040fe400000006ff */
[----:B------:R-:W-:Y:S02]  /*1380*/  LOP3.LUT R2, R39, 0xffff0000, RZ, 0xc0, !PT ;  /* 0xffff000027027812 */ /* 0x000fe400078ec0ff */
[----:B------:R-:W-:Y:S02]  /*1390*/  LOP3.LUT R105, R32, 0xffff0000, RZ, 0xc0, !PT ;  /* 0xffff000020697812 */ /* 0x000fe400078ec0ff */
[----:B------:R-:W-:Y:S02]  /*13a0*/  LOP3.LUT R107, R33, 0xffff0000, RZ, 0xc0, !PT ;  /* 0xffff0000216b7812 */ /* 0x000fe400078ec0ff */
[----:B------:R-:W-:-:S02]  /*13b0*/  SHF.L.U32 R106, R34, 0x10, RZ ;  /* 0x00000010226a7819 */ /* 0x000fc400000006ff */
[----:B------:R-:W-:Y:S02]  /*13c0*/  LOP3.LUT R108, R34, 0xffff0000, RZ, 0xc0, !PT ;  /* 0xffff0000226c7812 */ /* 0x000fe400078ec0ff */
[----:B------:R-:W-:Y:S01]  /*13d0*/  LEA.HI.SX32 R40, R40, 0x10, 0x1c ;  /* 0x0000001028287811 */ /* 0x000fe200078fe2ff */
[----:B------:R-:W-:Y:S06]  /*13e0*/  @P0 BRA `(.L_x_2183) ;  /* 0x0000000000740947 */ /* 0x000fec0003800000 */
[----:B------:R-:W0:Y:S01]  /*13f0*/  LDC.64 R38, c[0x0][0x230] ;  /* 0x00008c00ff267b82 */ /* 0x000e220000000a00 */
[----:B------:R-:W-:Y:S01]  /*1400*/  IMAD.SHL.U32 R32, R66, 0x8, RZ ;  /* 0x0000000842207824 */ /* 0x000fe200078e00ff */
[----:B------:R-:W-:Y:S02]  /*1410*/  ULDC.64 UR18, c[0x0][0x238] ;  /* 0x00008e0000127ab9 */ /* 0x000fe40000000a00 */
[----:B------:R-:W-:Y:S01]  /*1420*/  UIMAD UR6, UR5, UR18, URZ ;  /* 0x00000012050672a4 */ /* 0x000fe2000f8e023f */
[----:B------:R-:W-:Y:S01]  /*1430*/  VIADD R42, R32, 0x80 ;  /* 0x00000080202a7836 */ /* 0x000fe20000000000 */
[----:B------:R-:W-:Y:S02]  /*1440*/  SHF.R.S32.HI R33, RZ, 0x1f, R32 ;  /* 0x0000001fff217819 */ /* 0x000fe40000011420 */
[----:B------:R-:W-:Y:S01]  /*1450*/  UIMAD UR6, UR17, UR19, UR6 ;  /* 0x00000013110672a4 */ /* 0x000fe2000f8e0206 */
[----:B0-----:R-:W-:-:S04]  /*1460*/  IMAD R34, R38, UR14, RZ ;  /* 0x0000000e26227c24 */ /* 0x001fc8000f8e02ff */
[----:B------:R-:W-:Y:S02]  /*1470*/  IMAD R41, R39, UR16, R34 ;  /* 0x0000001027297c24 */ /* 0x000fe4000f8e0222 */
[----:B------:R-:W-:Y:S01]  /*1480*/  IMAD.WIDE.U32 R38, R38, UR16, R32 ;  /* 0x0000001026267c25 */ /* 0x000fe2000f8e0020 */
[----:B------:R-:W-:-:S04]  /*1490*/  IADD3 R33, P3, R74, 0x30, RZ ;  /* 0x000000304a217810 */ /* 0x000fc80007f7e0ff */
[----:B------:R-:W-:Y:S01]  /*14a0*/  IADD3 R39, R39, R41, RZ ;  /* 0x0000002927277210 */ /* 0x000fe20007ffe0ff */
[----:B------:R-:W-:Y:S01]  /*14b0*/  IMAD.U32 R41, RZ, RZ, UR18 ;  /* 0x00000012ff297e24 */ /* 0x000fe2000f8e00ff */
[----:B------:R-:W-:Y:S01]  /*14c0*/  ULDC.64 UR18, c[0x0][0x228] ;  /* 0x00008a0000127ab9 */ /* 0x000fe20000000a00 */
[----:B------:R-:W-:Y:S02]  /*14d0*/  IMAD.X R34, RZ, RZ, R75, P3 ;  /* 0x000000ffff227224 */ /* 0x000fe400018e064b */
[----:B------:R-:W-:-:S04]  /*14e0*/  IMAD.WIDE.U32 R38, R41, UR17, R38 ;  /* 0x0000001129267c25 */ /* 0x000fc8000f8e0026 */
[----:B------:R-:W-:Y:S01]  /*14f0*/  IMAD R34, R34, UR18, RZ ;  /* 0x0000001222227c24 */ /* 0x000fe2000f8e02ff */
[----:B------:R-:W-:Y:S01]  /*1500*/  IADD3 R39, R39, UR6, RZ ;  /* 0x0000000627277c10 */ /* 0x000fe2000fffe0ff */
[----:B------:R-:W-:Y:S02]  /*1510*/  ULDC UR6, c[0x0][0x21c] ;  /* 0x0000870000067ab9 */ /* 0x000fe40000000800 */
[C---:B------:R-:W-:Y:S01]  /*1520*/  IMAD R41, R33.reuse, UR19, R34 ;  /* 0x0000001321297c24 */ /* 0x040fe2000f8e0222 */
        /* <DEDUP_REMOVED lines=9> */
.L_x_2183:
[----:B------:R-:W-:Y:S05]  /*15c0*/  BSYNC B0 ;  /* 0x0000000000007941 */ /* 0x000fea0003800000 */
.L_x_2182:
[----:B------:R-:W-:Y:S01]  /*15d0*/  ULDC.64 UR6, c[0x0][0x258] ;  /* 0x0000960000067ab9 */ /* 0x000fe20000000a00 */
[----:B------:R-:W-:Y:S01]  /*15e0*/  IADD3 R37, R37, R43, RZ ;  /* 0x0000002b25257210 */ /* 0x000fe20007ffe0ff */
[----:B------:R-:W-:Y:S01]  /*15f0*/  IMAD.U32 R79, RZ, RZ, UR6 ;  /* 0x00000006ff4f7e24 */ /* 0x000fe2000f8e00ff */
[----:B------:R-:W-:Y:S01]  /*1600*/  UIMAD UR6, UR5, UR6, URZ ;  /* 0x00000006050672a4 */ /* 0x000fe2000f8e023f */
[----:B------:R-:W-:Y:S01]  /*1610*/  BSSY B0, `(.L_x_2184) ;  /* 0x0000026000007945 */ /* 0x000fe20003800000 */
[----:B------:R-:W-:Y:S01]  /*1620*/  LOP3.LUT R110, R35, 0xffff0000, RZ, 0xc0, !PT ;  /* 0xffff0000236e7812 */ /* 0x000fe200078ec0ff */
[----:B------:R-:W-:Y:S01]  /*1630*/  IMAD.WIDE.U32 R78, R79, UR17, R36 ;  /* 0x000000114f4e7c25 */ /* 0x000fe2000f8e0024 */
[----:B------:R-:W-:Y:S01]  /*1640*/  UIMAD UR6, UR17, UR7, UR6 ;  /* 0x00000007110672a4 */ /* 0x000fe2000f8e0206 */
[----:B------:R-:W-:Y:S02]  /*1650*/  ISETP.GE.AND P3, PT, R40, UR9, PT ;  /* 0x0000000928007c0c */ /* 0x000fe4000bf66270 */
[----:B0-----:R-:W-:-:S02]  /*1660*/  CS2R R32, SRZ ;  /* 0x0000000000207805 */ /* 0x001fc4000001ff00 */
[----:B------:R-:W-:Y:S02]  /*1670*/  CS2R R34, SRZ ;  /* 0x0000000000227805 */ /* 0x000fe4000001ff00 */
[----:B------:R-:W-:Y:S02]  /*1680*/  CS2R R36, SRZ ;  /* 0x0000000000247805 */ /* 0x000fe4000001ff00 */
[----:B------:R-:W-:Y:S01]  /*1690*/  CS2R R38, SRZ ;  /* 0x0000000000267805 */ /* 0x000fe2000001ff00 */
[----:B------:R-:W-:Y:S01]  /*16a0*/  VIADD R81, R79, UR6 ;  /* 0x000000064f517c36 */ /* 0x000fe20008000000 */
        /* <DEDUP_REMOVED lines=12> */
[----:B------:R-:W-:Y:S06]  /*1770*/  @P1 BRA `(.L_x_2185) ;  /* 0x00000000003c1947 */ /* 0x000fec0003800000 */
[----:B------:R-:W-:Y:S01]  /*1780*/  ULDC.64 UR6, c[0x0][0x248] ;  /* 0x0000920000067ab9 */ /* 0x000fe20000000a00 */
[----:B------:R-:W-:Y:S01]  /*1790*/  IMAD.MOV.U32 R80, RZ, RZ, R78 ;  /* 0x000000ffff507224 */ /* 0x000fe200078e004e */
[----:B------:R-:W-:Y:S01]  /*17a0*/  IADD3 R82, R76, 0x80, RZ ;  /* 0x000000804c527810 */ /* 0x000fe20007ffe0ff */
[----:B------:R-:W-:Y:S01]  /*17b0*/  IMAD R83, R75, UR6, RZ ;  /* 0x000000064b537c24 */ /* 0x000fe2000f8e02ff */
[----:B------:R-:W-:Y:S01]  /*17c0*/  ULDC UR14, c[0x0][0x21c] ;  /* 0x00008700000e7ab9 */ /* 0x000fe20000000800 */
[----:B------:R-:W-:Y:S01]  /*17d0*/  IMAD.WIDE.U32 R84, R74, UR6, R80 ;  /* 0x000000064a547c25 */ /* 0x000fe2000f8e0050 */
[----:B------:R-:W-:Y:S02]  /*17e0*/  ISETP.GE.AND P4, PT, R76, UR14, PT ;  /* 0x0000000e4c007c0c */ /* 0x000fe4000bf86270 */
[----:B------:R-:W-:Y:S01]  /*17f0*/  ISETP.GE.AND P5, PT, R82, UR14, PT ;  /* 0x0000000e52007c0c */ /* 0x000fe2000bfa6270 */
[----:B------:R-:W-:Y:S01]  /*1800*/  IMAD R83, R74, UR7, R83 ;  /* 0x000000074a537c24 */ /* 0x000fe2000f8e0253 */
[----:B------:R-:W-:-:S02]  /*1810*/  ULDC.64 UR6, c[0x0][0x240] ;  /* 0x0000900000067ab9 */ /* 0x000fc40000000a00 */
[----:B------:R-:W-:Y:S01]  /*1820*/  LEA R82, P1, R84, UR6, 0x1 ;  /* 0x0000000654527c11 */ /* 0x000fe2000f8208ff */
[----:B------:R-:W-:-:S05]  /*1830*/  IMAD.IADD R83, R85, 0x1, R83 ;  /* 0x0000000155537824 */ /* 0x000fca00078e0253 */
[----:B------:R-:W-:-:S05]  /*1840*/  LEA.HI.X R83, R84, UR7, R83, 0x1, P1 ;  /* 0x0000000754537c11 */ /* 0x000fca00088f0c53 */
[----:B------:R0:W5:Y:S04]  /*1850*/  @!P4 LDG.E.128 R32, desc[UR10][R82.64] ;  /* 0x0000000a5220c981 */ /* 0x000168000c1e1d00 */
[----:B------:R0:W5:Y:S02]  /*1860*/  @!P5 LDG.E.128 R48, desc[UR10][R82.64+0x100] ;  /* 0x0001000a5230d981 */ /* 0x000164000c1e1d00 */
.L_x_2185:
[----:B------:R-:W-:Y:S05]  /*1870*/  BSYNC B0 ;  /* 0x0000000000007941 */ /* 0x000fea0003800000 */
.L_x_2184:
[----:B------:R-:W-:Y:S04]  /*1880*/  BSSY B0, `(.L_x_2186) ;  /* 0x0000020000007945 */ /* 0x000fe80003800000 */
[----:B------:R-:W-:Y:S05]  /*1890*/  @P3 BRA `(.L_x_2187) ;  /* 0x0000000000783947 */ /* 0x000fea0003800000 */
[----:B------:R-:W-:Y:S01]  /*18a0*/  ULDC UR6, c[0x0][0x21c] ;  /* 0x0000870000067ab9 */ /* 0x000fe20000000800 */
[----:B0-----:R-:W-:Y:S02]  /*18b0*/  LEA R82, R66, 0x80, 0x3 ;  /* 0x0000008042527811 */ /* 0x001fe400078e18ff */
[----:B------:R-:W-:Y:S02]  /*18c0*/  ISETP.GE.AND P3, PT, R76, UR6, PT ;  /* 0x000000064c007c0c */ /* 0x000fe4000bf66270 */
[----:B------:R-:W-:-:S11]  /*18d0*/  ISETP.GE.AND P1, PT, R82, UR6, PT ;  /* 0x0000000652007c0c */ /* 0x000fd6000bf26270 */
[----:B------:R-:W0:Y:S01]  /*18e0*/  @!P3 LDC.64 R82, c[0x0][0x248] ;  /* 0x00009200ff52bb82 */ /* 0x000e220000000a00 */
[C---:B------:R-:W-:Y:S01]  /*18f0*/  @!P3 IADD3 R111, P4, R74.reuse, 0x10, RZ ;  /* 0x000000104a6fb810 */ /* 0x040fe20007f9e0ff */
[--C-:B------:R-:W-:Y:S01]  /*1900*/  @!P3 IMAD.MOV.U32 R90, RZ, RZ, R78.reuse ;  /* 0x000000ffff5ab224 */ /* 0x100fe200078e004e */
[----:B------:R-:W-:Y:S01]  /*1910*/  @!P1 IADD3 R113, P5, R74, 0x10, RZ ;  /* 0x000000104a719810 */ /* 0x000fe20007fbe0ff */
[----:B------:R-:W-:Y:S01]  /*1920*/  @!P1 IMAD.MOV.U32 R92, RZ, RZ, R78 ;  /* 0x000000ffff5c9224 */ /* 0x000fe200078e004e */
[----:B------:R-:W-:Y:S02]  /*1930*/  @!P3 MOV R91, R81 ;  /* 0x00000051005bb202 */ /* 0x000fe40000000f00 */
[----:B------:R-:W-:Y:S01]  /*1940*/  @!P3 IADD3.X R93, RZ, R75, RZ, P4, !PT ;  /* 0x0000004bff5db210 */ /* 0x000fe200027fe4ff */
[----:B------:R-:W1:Y:S01]  /*1950*/  @!P1 LDC.64 R84, c[0x0][0x248] ;  /* 0x00009200ff549b82 */ /* 0x000e620000000a00 */
[----:B------:R-:W-:-:S07]  /*1960*/  @!P1 IMAD.X R115, RZ, RZ, R75, P5 ;  /* 0x000000ffff739224 */ /* 0x000fce00028e064b */
[----:B------:R-:W2:Y:S08]  /*1970*/  @!P3 LDC.64 R86, c[0x0][0x240] ;  /* 0x00009000ff56bb82 */ /* 0x000eb00000000a00 */
[----:B------:R-:W3:Y:S01]  /*1980*/  @!P1 LDC.64 R88, c[0x0][0x240] ;  /* 0x00009000ff589b82 */ /* 0x000ee20000000a00 */
[----:B0-----:R-:W-:-:S04]  /*1990*/  @!P3 IMAD.WIDE.U32 R90, R111, R82, R90 ;  /* 0x000000526f5ab225 */ /* 0x001fc800078e005a */
[----:B------:R-:W-:Y:S02]  /*19a0*/  @!P3 IMAD R82, R93, R82, RZ ;  /* 0x000000525d52b224 */ /* 0x000fe400078e02ff */
        /* <DEDUP_REMOVED lines=13> */
.L_x_2187:
[----:B------:R-:W-:Y:S05]  /*1a80*/  BSYNC B0 ;  /* 0x0000000000007941 */ /* 0x000fea0003800000 */
.L_x_2186:
        /* <DEDUP_REMOVED lines=8> */
[----:B------:R-:W-:Y:S01]  /*1b10*/  @!P2 IMAD.MOV.U32 R84, RZ, RZ, R78 ;  /* 0x000000ffff54a224 */ /* 0x000fe200078e004e */
[----:B------:R-:W-:Y:S01]  /*1b20*/  @!P1 IADD3 R113, P4, R74, 0x20, RZ ;  /* 0x000000204a719810 */ /* 0x000fe20007f9e0ff */
[----:B------:R-:W-:Y:S01]  /*1b30*/  @!P2 IMAD.MOV.U32 R85, RZ, RZ, R81 ;  /* 0x000000ffff55a224 */ /* 0x000fe200078e0051 */
[----:B------:R-:W-:Y:S01]  /*1b40*/  @!P1 MOV R92, R78 ;  /* 0x0000004e005c9202 */ /* 0x000fe20000000f00 */
[----:B------:R-:W-:Y:S01]  /*1b50*/  @!P2 IMAD.X R93, RZ, RZ, R75, P3 ;  /* 0x000000ffff5da224 */ /* 0x000fe200018e064b */
[----:B------:R-:W-:Y:S01]  /*1b60*/  @!P1 IADD3.X R115, RZ, R75, RZ, P4, !PT ;  /* 0x0000004bff739210 */ /* 0x000fe200027fe4ff */
[----:B-1----:R-:W1:Y:S08]  /*1b70*/  @!P1 LDC.64 R88, c[0x0][0x248] ;  /* 0x00009200ff589b82 */ /* 0x002e700000000a00 */
        /* <DEDUP_REMOVED lines=9> */
[----:B------:R-:W-:Y:S02]  /*1c10*/  @!P1 IMAD R89, R113, R89, R112 ;  /* 0x0000005971599224 */ /* 0x000fe400078e0270 */
[----:B------:R-:W-:-:S03]  /*1c20*/  @!P2 IMAD.IADD R85, R85, 0x1, R91 ;  /* 0x000000015555a824 */ /* 0x000fc600078e025b */
[----:B------:R-:W-:Y:S02]  /*1c30*/  @!P1 IADD3 R89, R93, R89, RZ ;  /* 0x000000595d599210 */ /* 0x000fe40007ffe0ff */
[----:B---3--:R-:W-:Y:S02]  /*1c40*/  @!P1 LEA R82, P4, R92, R82, 0x1 ;  /* 0x000000525c529211 */ /* 0x008fe400078808ff */
[----:B------:R-:W-:Y:S02]  /*1c50*/  @!P2 LEA.HI.X R87, R84, R87, R85, 0x1, P3 ;  /* 0x000000575457a211 */ /* 0x000fe400018f0c55 */
[----:B------:R-:W-:-:S03]  /*1c60*/  @!P1 LEA.HI.X R83, R92, R83, R89, 0x1, P4 ;  /* 0x000000535c539211 */ /* 0x000fc600020f0c59 */
[----:B------:R2:W5:Y:S04]  /*1c70*/  @!P2 LDG.E.128 R40, desc[UR10][R86.64] ;  /* 0x0000000a5628a981 */ /* 0x000568000c1e1d00 */
[----:B------:R2:W5:Y:S02]  /*1c80*/  @!P1 LDG.E.128 R56, desc[UR10][R82.64+0x100] ;  /* 0x0001000a52389981 */ /* 0x000564000c1e1d00 */
.L_x_2189:
[----:B------:R-:W-:Y:S05]  /*1c90*/  BSYNC B0 ;  /* 0x0000000000007941 */ /* 0x000fea0003800000 */
.L_x_2188:
[----:B------:R-:W-:Y:S04]  /*1ca0*/  BSSY B0, `(.L_x_2190) ;  /* 0x0000013000007945 */ /* 0x000fe80003800000 */
[----:B------:R-:W-:Y:S05]  /*1cb0*/  @P0 BRA `(.L_x_2191) ;  /* 0x0000000000440947 */ /* 0x000fea0003800000 */
[----:B------:R-:W-:Y:S01]  /*1cc0*/  IADD3 R77, P0, R74, 0x30, RZ ;  /* 0x000000304a4d7810 */ /* 0x000fe20007f1e0ff */
[----:B------:R-:W-:Y:S01]  /*1cd0*/  ULDC.64 UR14, c[0x0][0x248] ;  /* 0x00009200000e7ab9 */ /* 0x000fe20000000a00 */
[----:B------:R-:W-:Y:S01]  /*1ce0*/  IMAD.MOV.U32 R79, RZ, RZ, R81 ;  /* 0x000000ffff4f7224 */ /* 0x000fe200078e0051 */
[----:B------:R-:W-:Y:S01]  /*1cf0*/  LEA R66, R66, 0x80, 0x3 ;  /* 0x0000008042427811 */ /* 0x000fe200078e18ff */
[----:B------:R-:W-:Y:S01]  /*1d00*/  ULDC UR6, c[0x0][0x21c] ;  /* 0x0000870000067ab9 */ /* 0x000fe20000000800 */
[----:B------:R-:W-:Y:S01]  /*1d10*/  IMAD.X R74, RZ, RZ, R75, P0 ;  /* 0x000000ffff4a7224 */ /* 0x000fe200000e064b */
[----:B------:R-:W-:Y:S01]  /*1d20*/  ISETP.GE.AND P1, PT, R76, UR6, PT ;  /* 0x000000064c007c0c */ /* 0x000fe2000bf26270 */
[----:B------:R-:W-:Y:S01]  /*1d30*/  IMAD.WIDE.U32 R78, R77, UR14, R78 ;  /* 0x0000000e4d4e7c25 */ /* 0x000fe2000f8e004e */
[----:B------:R-:W-:-:S03]  /*1d40*/  ISETP.GE.AND P2, PT, R66, UR6, PT ;  /* 0x0000000642007c0c */ /* 0x000fc6000bf46270 */
[----:B------:R-:W-:-:S04]  /*1d50*/  IMAD R74, R74, UR14, RZ ;  /* 0x0000000e4a4a7c24 */ /* 0x000fc8000f8e02ff */
[----:B------:R-:W-:Y:S01]  /*1d60*/  IMAD R75, R77, UR15, R74 ;  /* 0x0000000f4d4b7c24 */ /* 0x000fe2000f8e024a */
[----:B------:R-:W-:Y:S02]  /*1d70*/  ULDC.64 UR14, c[0x0][0x240] ;  /* 0x00009000000e7ab9 */ /* 0x000fe40000000a00 */
[----:B------:R-:W-:Y:S02]  /*1d80*/  LEA R74, P0, R78, UR14, 0x1 ;  /* 0x0000000e4e4a7c11 */ /* 0x000fe4000f8008ff */
[----:B------:R-:W-:-:S04]  /*1d90*/  IADD3 R75, R79, R75, RZ ;  /* 0x0000004b4f4b7210 */ /* 0x000fc80007ffe0ff */
[----:B------:R-:W-:-:S05]  /*1da0*/  LEA.HI.X R75, R78, UR15, R75, 0x1, P0 ;  /* 0x0000000f4e4b7c11 */ /* 0x000fca00080f0c4b */
[----:B------:R3:W5:Y:S04]  /*1db0*/  @!P1 LDG.E.128 R44, desc[UR10][R74.64] ;  /* 0x0000000a4a2c9981 */ /* 0x000768000c1e1d00 */
[----:B------:R3:W5:Y:S02]  /*1dc0*/  @!P2 LDG.E.128 R60, desc[UR10][R74.64+0x100] ;  /* 0x0001000a4a3ca981 */ /* 0x000764000c1e1d00 */
.L_x_2191:
[----:B------:R-:W-:Y:S05]  /*1dd0*/  BSYNC B0 ;  /* 0x0000000000007941 */ /* 0x000fea0003800000 */
.L_x_2190:
[----:B---3-5:R-:W-:Y:S01]  /*1de0*/  SHF.L.U32 R74, R34, 0x10, RZ ;  /* 0x00000010224a7819 */ /* 0x028fe200000006ff */
[----:B------:R-:W-:Y:S01]  /*1df0*/  IMAD.U32 R78, R38, 0x10000, RZ ;  /* 0x00010000264e7824 */ /* 0x000fe200078e00ff */
[----:B------:R-:W-:Y:S01]  /*1e00*/  LOP3.LUT R77, R34, 0xffff0000, RZ, 0xc0, !PT ;  /* 0xffff0000224d7812 */ /* 0x000fe200078ec0ff */
[C---:B------:R-:W-:Y:S01]  /*1e10*/  IMAD.U32 R34, R35.reuse, 0x10000, RZ ;  /* 0x0001000023227824 */ /* 0x040fe200078e00ff */
[----:B------:R-:W-:Y:S01]  /*1e20*/  LOP3.LUT R79, R35, 0xffff0000, RZ, 0xc0, !PT ;  /* 0xffff0000234f7812 */ /* 0x000fe200078ec0ff */
[C---:B------:R-:W-:Y:S01]  /*1e30*/  IMAD.U32 R35, R36.reuse, 0x10000, RZ ;  /* 0x0001000024237824 */ /* 0x040fe200078e00ff */
[----:B------:R-:W-:Y:S01]  /*1e40*/  LOP3.LUT R76, R36, 0xffff0000, RZ, 0xc0, !PT ;  /* 0xffff0000244c7812 */ /* 0x000fe200078ec0ff */
[----:B0-2---:R-:W-:Y:S01]  /*1e50*/  IMAD.U32 R82, R42, 0x10000, RZ ;  /* 0x000100002a527824 */ /* 0x005fe200078e00ff */
[C---:B------:R-:W-:Y:S01]  /*1e60*/  SHF.L.U32 R36, R37.reuse, 0x10, RZ ;  /* 0x0000001025247819 */ /* 0x040fe200000006ff */
[----:B------:R-:W-:Y:S01]  /*1e70*/  IMAD.U32 R75, R32, 0x10000, RZ ;  /* 0x00010000204b7824 */ /* 0x000fe200078e00ff */
[----:B------:R-:W-:Y:S01]  /*1e80*/  LOP3.LUT R81, R37, 0xffff0000, RZ, 0xc0, !PT ;  /* 0xffff000025517812 */ /* 0x000fe200078ec0ff */
[----:B------:R-:W-:Y:S01]  /*1e90*/  FMUL.FTZ R119, R17, R76 ;  /* 0x0000004c11777220 */ /* 0x000fe20000410000 */
[----:B------:R-:W-:Y:S01]  /*1ea0*/  LOP3.LUT R37, R38, 0xffff0000, RZ, 0xc0, !PT ;  /* 0xffff000026257812 */ /* 0x000fe200078ec0ff */
[C---:B------:R-:W-:Y:S01]  /*1eb0*/  IMAD.U32 R38, R39.reuse, 0x10000, RZ ;  /* 0x0001000027267824 */ /* 0x040fe200078e00ff */
[----:B------:R-:W-:Y:S01]  /*1ec0*/  LOP3.LUT R83, R39, 0xffff0000, RZ, 0xc0, !PT ;  /* 0xffff000027537812 */ /* 0x000fe200078ec0ff */
[----:B-1----:R-:W-:Y:S01]  /*1ed0*/  IMAD.U32 R89, R45, 0x10000, RZ ;  /* 0x000100002d597824 */ /* 0x002fe200078e00ff */
[----:B------:R-:W-:Y:S01]  /*1ee0*/  LOP3.LUT R80, R40, 0xffff0000, RZ, 0xc0, !PT ;  /* 0xffff000028507812 */ /* 0x000fe200078ec0ff */
[----:B------:R-:W-:Y:S01]  /*1ef0*/  FFMA.FTZ R16, R16, R35, R119 ;  /* 0x0000002310107223 */ /* 0x000fe20000010077 */
[----:B------:R-:W-:Y:S01]  /*1f00*/  SHF.L.U32 R39, R40, 0x10, RZ ;  /* 0x0000001028277819 */ /* 0x000fe200000006ff */
[C---:B------:R-:W-:Y:S01]  /*1f10*/  IMAD.U32 R40, R41.reuse, 0x10000, RZ ;  /* 0x0001000029287824 */ /* 0x040fe200078e00ff */
[----:B------:R-:W-:Y:S01]  /*1f20*/  LOP3.LUT R85, R41, 0xffff0000, RZ, 0xc0, !PT ;  /* 0xffff000029557812 */ /* 0x000fe200078ec0ff */
[----:B------:R-:W-:Y:S01]  /*1f30*/  FMUL.FTZ R17, R9, R80 ;  /* 0x0000005009117220 */ /* 0x000fe20000410000 */
[----:B------:R-:W-:Y:S01]  /*1f40*/  LOP3.LUT R41, R42, 0xffff0000, RZ, 0xc0, !PT ;  /* 0xffff00002a297812 */ /* 0x000fe200078ec0ff */
[----:B------:R-:W-:Y:S01]  /*1f50*/  FFMA.FTZ R119, R15, R36, R16 ;  /* 0x000000240f777223 */ /* 0x000fe20000010010 */
[C---:B------:R-:W-:Y:S01]  /*1f60*/  SHF.L.U32 R42, R43.reuse, 0x10, RZ ;  /* 0x000000102b2a7819 */ /* 0x040fe200000006ff */
[----:B------:R-:W-:Y:S01]  /*1f70*/  FFMA.FTZ R8, R8, R39, R17 ;  /* 0x0000002708087223 */ /* 0x000fe20000010011 */
[----:B------:R-:W-:Y:S01]  /*1f80*/  LOP3.LUT R87, R43, 0xffff0000, RZ, 0xc0, !PT ;  /* 0xffff00002b577812 */ /* 0x000fe200078ec0ff */
[C---:B------:R-:W-:Y:S01]  /*1f90*/  IMAD.U32 R43, R24.reuse, 0x10000, RZ ;  /* 0x00010000182b7824 */ /* 0x040fe200078e00ff */
[----:B------:R-:W-:Y:S01]  /*1fa0*/  LOP3.LUT R84, R24, 0xffff0000, RZ, 0xc0, !PT ;  /* 0xffff000018547812 */ /* 0x000fe200078ec0ff */
[C---:B------:R-:W-:Y:S01]  /*1fb0*/  IMAD.U32 R24, R25.reuse, 0x10000, RZ ;  /* 0x0001000019187824 */ /* 0x040fe200078e00ff */
[----:B------:R-:W-:Y:S01]  /*1fc0*/  LOP3.LUT R86, R25, 0xffff0000, RZ, 0xc0, !PT ;  /* 0xffff000019567812 */ /* 0x000fe200078ec0ff */
[----:B------:R-:W-:Y:S01]  /*1fd0*/  FFMA.FTZ R7, R7, R40, R8 ;  /* 0x0000002807077223 */ /* 0x000fe20000010008 */
[----:B------:R-:W-:Y:S01]  /*1fe0*/  LOP3.LUT R66, R32, 0xffff0000, RZ, 0xc0, !PT ;  /* 0xffff000020427812 */ /* 0x000fe200078ec0ff */
[----:B------:R-:W-:Y:S01]  /*1ff0*/  IMAD.U32 R32, R33, 0x10000, RZ ;  /* 0x0001000021207824 */ /* 0x000fe200078e00ff */
[----:B------:R-:W-:Y:S01]  /*2000*/  LOP3.LUT R25, R44, 0xffff0000, RZ, 0xc0, !PT ;  /* 0xffff00002c197812 */ /* 0x000fe200078ec0ff */
[----:B------:R-:W-:Y:S01]  /*2010*/  IMAD.U32 R88, R26, 0x10000, RZ ;  /* 0x000100001a587824 */ /* 0x000fe200078e00ff */
[----:B------:R-:W-:Y:S01]  /*2020*/  SHF.L.U32 R44, R44, 0x10, RZ ;  /* 0x000000102c2c7819 */ /* 0x000fe200000006ff */
[----:B------:R-:W-:Y:S01]  /*2030*/  FMUL.FTZ R117, R65, R66 ;  /* 0x0000004241757220 */ /* 0x000fe20000410000 */
[----:B------:R-:W-:Y:S01]  /*2040*/  LOP3.LUT R33, R33, 0xffff0000, RZ, 0xc0, !PT ;  /* 0xffff000021217812 */ /* 0x000fe200078ec0ff */
[----:B------:R-:W-:Y:S01]  /*2050*/  FMUL.FTZ R84, R84, R25 ;  /* 0x0000001954547220 */ /* 0x000fe20000410000 */
[----:B------:R-:W-:Y:S01]  /*2060*/  LOP3.LUT R91, R45, 0xffff0000, RZ, 0xc0, !PT ;  /* 0xffff00002d5b7812 */ /* 0x000fe200078ec0ff */
[----:B------:R-:W-:Y:S01]  /*2070*/  FFMA.FTZ R64, R64, R75, R117 ;  /* 0x0000004b40407223 */ /* 0x000fe20000010075 */
[----:B------:R-:W-:-:S02]  /*2080*/  IMAD.U32 R111, R46, 0x10000, RZ ;  /* 0x000100002e6f7824 */ /* 0x000fc400078e00ff */
[----:B------:R-:W-:Y:S01]  /*2090*/  FFMA.FTZ R43, R43, R44, R84 ;  /* 0x0000002c2b2b7223 */ /* 0x000fe20000010054 */
[----:B------:R-:W-:Y:S01]  /*20a0*/  FFMA.FTZ R14, R14, R81, R119 ;  /* 0x000000510e0e7223 */ /* 0x000fe20000010077 */
[----:B------:R-:W-:Y:S01]  /*20b0*/  FFMA.FTZ R117, R23, R32, R64 ;  /* 0x0000002017757223 */ /* 0x000fe20000010040 */
[----:B------:R-:W-:Y:S01]  /*20c0*/  FFMA.FTZ R6, R6, R85, R7 ;  /* 0x0000005506067223 */ /* 0x000fe20000010007 */
        /* <DEDUP_REMOVED lines=8> */
[----:B------:R-:W-:Y:S01]  /*2150*/  FFMA.FTZ R88, R88, R111, R43 ;  /* 0x0000006f58587223 */ /* 0x000fe2000001002b */
[----:B------:R-:W-:Y:S01]  /*2160*/  SHF.L.U32 R26, R27, 0x10, RZ ;  /* 0x000000101b1a7819 */ /* 0x000fe200000006ff */
[----:B------:R-:W-:-:S02]  /*2170*/  IMAD.U32 R93, R47, 0x10000, RZ ;  /* 0x000100002f5d7824 */ /* 0x000fc400078e00ff */
        /* <DEDUP_REMOVED lines=10> */
[----:B------:R-:W-:Y:S01]  /*2220*/  SHF.L.U32 R47, R48, 0x10, RZ ;  /* 0x00000010302f7819 */ /* 0x000fe200000006ff */
[----:B------:R-:W-:Y:S01]  /*2230*/  IMAD.U32 R9, R52, 0x10000, RZ ;  /* 0x0001000034097824 */ /* 0x000fe200078e00ff */
[----:B------:R-:W-:Y:S01]  /*2240*/  SHF.L.U32 R17, R28, 0x10, RZ ;  /* 0x000000101c117819 */ /* 0x000fe200000006ff */
[----:B------:R-:W-:-:S02]  /*2250*/  IMAD.U32 R25, R56, 0x10000, RZ ;  /* 0x0001000038197824 */ /* 0x000fc400078e00ff */
[----:B------:R-:W-:Y:S01]  /*2260*/  FFMA.FTZ R19, R18, R79, R19 ;  /* 0x0000004f12137223 */ /* 0x000fe20000010013 */
[----:B------:R-:W-:Y:S02]  /*2270*/  IMAD.U32 R36, R60, 0x10000, RZ ;  /* 0x000100003c247824 */ /* 0x000fe400078e00ff */
        /* <DEDUP_REMOVED lines=12> */
[----:B------:R-:W-:Y:S01]  /*2340*/  IMAD.U32 R113, R49, 0x10000, RZ ;  /* 0x0001000031717824 */ /* 0x000fe200078e00ff */
[----:B------:R-:W-:Y:S01]  /*2350*/  SHF.L.U32 R115, R51, 0x10, RZ ;  /* 0x0000001033737819 */ /* 0x000fe200000006ff */
[----:B------:R-:W-:Y:S01]  /*2360*/  IMAD.U32 R28, R29, 0x10000, RZ ;  /* 0x000100001d1c7824 */ /* 0x000fe200078e00ff */
[----:B------:R-:W-:Y:S01]  /*2370*/  LOP3.LUT R112, R51, 0xffff0000, RZ, 0xc0, !PT ;  /* 0xffff000033707812 */ /* 0x000fe200078ec0ff */
[----:B------:R-:W-:Y:S01]  /*2380*/  IMAD.U32 R51, R53, 0x10000, RZ ;  /* 0x0001000035337824 */ /* 0x000fe200078e00ff */
        /* <DEDUP_REMOVED lines=15> */
[C---:B------:R-:W-:Y:S01]  /*2480*/  IMAD.U32 R65, R55.reuse, 0x10000, RZ ;  /* 0x0001000037417824 */ /* 0x040fe200078e00ff */
        /* <DEDUP_REMOVED lines=36> */
[----:B------:R-:W-:Y:S01]  /*26d0*/  FFMA.FTZ R16, R31, R16, R30 ;  /* 0x000000101f107223 */ /* 0x000fe2000001001e */
[----:B------:R-:W0:Y:S01]  /*26e0*/  S2R R12, SR_TID.X ;  /* 0x00000000000c7919 */ /* 0x000e220000002100 */
[----:B------:R-:W-:Y:S01]  /*26f0*/  USHF.L.U32 UR18, UR13, 0x6, URZ ;  /* 0x000000060d127899 */ /* 0x000fe2000800063f */
[----:B------:R-:W-:Y:S01]  /*2700*/  BSSY B0, `(.L_x_2192) ;  /* 0x000004c000007945 */ /* 0x000fe20003800000 */
[----:B------:R-:W-:Y:S01]  /*2710*/  USHF.R.S32.HI UR19, URZ, 0x1f, UR16 ;  /* 0x0000001f3f137899 */ /* 0x000fe20008011410 */
[----:B------:R-:W1:Y:S04]  /*2720*/  SHFL.BFLY PT, R3, R72, 0x8, 0x1f ;  /* 0x0d001f0048037f89 */ /* 0x000e6800000e0000 */
[----:B------:R-:W2:Y:S04]  /*2730*/  SHFL.BFLY PT, R5, R76, 0x8, 0x1f ;  /* 0x0d001f004c057f89 */ /* 0x000ea800000e0000 */
[----:B------:R-:W3:Y:S04]  /*2740*/  SHFL.BFLY PT, R0, R59, 0x8, 0x1f ;  /* 0x0d001f003b007f89 */ /* 0x000ee800000e0000 */
[----:B------:R-:W4:Y:S01]  /*2750*/  SHFL.BFLY PT, R7, R16, 0x8, 0x1f ;  /* 0x0d001f0010077f89 */ /* 0x000f2200000e0000 */
[----:B-1----:R-:W-:Y:S01]  /*2760*/  FADD.FTZ R3, R72, R3 ;  /* 0x0000000348037221 */ /* 0x002fe20000010000 */
[----:B--2---:R-:W-:Y:S01]  /*2770*/  FADD.FTZ R2, R76, R5 ;  /* 0x000000054c027221 */ /* 0x004fe20000010000 */
[----:B0-----:R-:W-:Y:S01]  /*2780*/  SHF.R.S32.HI R13, RZ, 0x1f, R12 ;  /* 0x0000001fff0d7819 */ /* 0x001fe2000001140c */
[----:B---3--:R-:W-:-:S03]  /*2790*/  FADD.FTZ R6, R59, R0 ;  /* 0x000000003b067221 */ /* 0x008fc60000010000 */
[----:B------:R-:W0:Y:S01]  /*27a0*/  SHFL.BFLY PT, R5, R2, 0x4, 0x1f ;  /* 0x0c801f0002057f89 */ /* 0x000e2200000e0000 */
[----:B------:R-:W-:Y:S01]  /*27b0*/  LEA.HI R13, R13, R12, RZ, 0x4 ;  /* 0x0000000c0d0d7211 */ /* 0x000fe200078f20ff */
[----:B----4-:R-:W-:Y:S02]  /*27c0*/  FADD.FTZ R9, R16, R7 ;  /* 0x0000000710097221 */ /* 0x010fe40000010000 */
[----:B------:R-:W1:Y:S04]  /*27d0*/  SHFL.BFLY PT, R0, R3, 0x4, 0x1f ;  /* 0x0c801f0003007f89 */ /* 0x000e6800000e0000 */
[----:B------:R-:W2:Y:S04]  /*27e0*/  SHFL.BFLY PT, R7, R6, 0x4, 0x1f ;  /* 0x0c801f0006077f89 */ /* 0x000ea800000e0000 */
[----:B------:R-:W3:Y:S01]  /*27f0*/  SHFL.BFLY PT, R10, R9, 0x4, 0x1f ;  /* 0x0c801f00090a7f89 */ /* 0x000ee200000e0000 */
[----:B0-----:R-:W-:Y:S01]  /*2800*/  FADD.FTZ R4, R2, R5 ;  /* 0x0000000502047221 */ /* 0x001fe20000010000 */
[----:B-1----:R-:W-:Y:S01]  /*2810*/  FADD.FTZ R0, R3, R0 ;  /* 0x0000000003007221 */ /* 0x002fe20000010000 */
[----:B--2---:R-:W-:-:S04]  /*2820*/  FADD.FTZ R8, R6, R7 ;  /* 0x0000000706087221 */ /* 0x004fc80000010000 */
[----:B------:R-:W0:Y:S01]  /*2830*/  SHFL.BFLY PT, R5, R0, 0x2, 0x1f ;  /* 0x0c401f0000057f89 */ /* 0x000e2200000e0000 */
[----:B---3--:R-:W-:-:S03]  /*2840*/  FADD.FTZ R11, R9, R10 ;  /* 0x0000000a090b7221 */ /* 0x008fc60000010000 */
[----:B------:R-:W1:Y:S04]  /*2850*/  SHFL.BFLY PT, R7, R4, 0x2, 0x1f ;  /* 0x0c401f0004077f89 */ /* 0x000e6800000e0000 */
[----:B------:R-:W2:Y:S04]  /*2860*/  SHFL.BFLY PT, R3, R8, 0x2, 0x1f ;  /* 0x0c401f0008037f89 */ /* 0x000ea800000e0000 */
[----:B------:R-:W3:Y:S01]  /*2870*/  SHFL.BFLY PT, R2, R11, 0x2, 0x1f ;  /* 0x0c401f000b027f89 */ /* 0x000ee200000e0000 */
[----:B0-----:R-:W-:Y:S01]  /*2880*/  FADD.FTZ R5, R0, R5 ;  /* 0x0000000500057221 */ /* 0x001fe20000010000 */
[----:B-1----:R-:W-:Y:S01]  /*2890*/  FADD.FTZ R7, R4, R7 ;  /* 0x0000000704077221 */ /* 0x002fe20000010000 */
[----:B--2---:R-:W-:-:S04]  /*28a0*/  FADD.FTZ R3, R8, R3 ;  /* 0x0000000308037221 */ /* 0x004fc80000010000 */
[----:B------:R-:W0:Y:S01]  /*28b0*/  SHFL.BFLY PT, R6, R7, 0x1, 0x1f ;  /* 0x0c201f0007067f89 */ /* 0x000e2200000e0000 */
[----:B---3--:R-:W-:Y:S01]  /*28c0*/  FADD.FTZ R9, R11, R2 ;  /* 0x000000020b097221 */ /* 0x008fe20000010000 */
[----:B------:R-:W-:Y:S02]  /*28d0*/  LOP3.LUT R11, R13, 0xfffffff0, RZ, 0xc0, !PT ;  /* 0xfffffff00d0b7812 */ /* 0x000fe400078ec0ff */
[----:B------:R-:W1:Y:S04]  /*28e0*/  SHFL.BFLY PT, R2, R5, 0x1, 0x1f ;  /* 0x0c201f0005027f89 */ /* 0x000e6800000e0000 */
[----:B------:R-:W2:Y:S01]  /*28f0*/  SHFL.BFLY PT, R10, R3, 0x1, 0x1f ;  /* 0x0c201f00030a7f89 */ /* 0x000ea200000e0000 */
[----:B------:R-:W-:-:S03]  /*2900*/  IMAD.IADD R11, R12, 0x1, -R11 ;  /* 0x000000010c0b7824 */ /* 0x000fc600078e0a0b */
[----:B------:R-:W3:Y:S02]  /*2910*/  SHFL.BFLY PT, R0, R9, 0x1, 0x1f ;  /* 0x0c201f0009007f89 */ /* 0x000ee400000e0000 */
[----:B------:R-:W-:Y:S01]  /*2920*/  ISETP.NE.AND P0, PT, R11, RZ, PT ;  /* 0x000000ff0b00720c */ /* 0x000fe20003f05270 */
[----:B0-----:R-:W-:Y:S01]  /*2930*/  FADD.FTZ R6, R7, R6 ;  /* 0x0000000607067221 */ /* 0x001fe20000010000 */
[----:B-1----:R-:W-:Y:S01]  /*2940*/  FADD.FTZ R8, R5, R2 ;  /* 0x0000000205087221 */ /* 0x002fe20000010000 */
[----:B--2---:R-:W-:Y:S01]  /*2950*/  FADD.FTZ R10, R3, R10 ;  /* 0x0000000a030a7221 */ /* 0x004fe20000010000 */
[----:B---3--:R-:W-:-:S09]  /*2960*/  FADD.FTZ R11, R9, R0 ;  /* 0x00000000090b7221 */ /* 0x008fd20000010000 */
[----:B------:R-:W-:Y:S05]  /*2970*/  @P0 BRA `(.L_x_2193) ;  /* 0x0000000000900947 */ /* 0x000fea0003800000 */
[----:B------:R-:W-:Y:S01]  /*2980*/  USHF.R.S32.HI UR7, URZ, 0x1f, UR4 ;  /* 0x0000001f3f077899 */ /* 0x000fe20008011404 */
[----:B------:R-:W-:Y:S01]  /*2990*/  SHF.R.S32.HI R0, RZ, 0x4, R13 ;  /* 0x00000004ff007819 */ /* 0x000fe2000001140d */
[----:B------:R-:W-:Y:S01]  /*29a0*/  UIADD3 UR6, UP0, UR18, UR4, URZ ;  /* 0x0000000412067290 */ /* 0x000fe2000ff1e03f */
[----:B------:R-:W-:Y:S01]  /*29b0*/  ULDC.64 UR14, c[0x0][0x278] ;  /* 0x00009e00000e7ab9 */ /* 0x000fe20000000a00 */
[----:B------:R-:W-:Y:S01]  /*29c0*/  UIMAD UR20, UR13, -0x40, UR8 ;  /* 0xffffffc00d1478a4 */ /* 0x000fe2000f8e0208 */
[----:B------:R-:W-:Y:S01]  /*29d0*/  SHF.R.S32.HI R4, RZ, 0x1f, R0 ;  /* 0x0000001fff047819 */ /* 0x000fe20000011400 */
[----:B------:R-:W-:Y:S01]  /*29e0*/  ULEA.HI.X.SX32 UR7, UR18, UR7, 0x1, UP0 ;  /* 0x0000000712077291 */ /* 0x000fe200080f0e3f */
[C---:B------:R-:W-:Y:S01]  /*29f0*/  VIADD R7, R0.reuse, 0x10 ;  /* 0x0000001000077836 */ /* 0x040fe20000000000 */
[----:B------:R-:W-:Y:S02]  /*2a00*/  UIMAD UR9, UR19, UR14, URZ ;  /* 0x0000000e130972a4 */ /* 0x000fe4000f8e023f */
[----:B------:R-:W-:Y:S01]  /*2a10*/  UIMAD.WIDE.U32 UR6, UR16, UR14, UR6 ;  /* 0x0000000e100672a5 */ /* 0x000fe2000f8e0006 */
[----:B------:R-:W-:Y:S01]  /*2a20*/  ISETP.GE.AND P3, PT, R0, UR20, PT ;  /* 0x0000001400007c0c */ /* 0x000fe2000bf66270 */
[----:B------:R-:W-:Y:S01]  /*2a30*/  UIMAD UR9, UR16, UR15, UR9 ;  /* 0x0000000f100972a4 */ /* 0x000fe2000f8e0209 */
[----:B------:R-:W-:-:S02]  /*2a40*/  ISETP.GE.AND P2, PT, R7, UR20, PT ;  /* 0x0000001407007c0c */ /* 0x000fc4000bf46270 */
[----:B------:R-:W-:Y:S01]  /*2a50*/  ULDC.64 UR14, c[0x0][0x280] ;  /* 0x0000a000000e7ab9 */ /* 0x000fe20000000a00 */
[----:B------:R-:W-:Y:S01]  /*2a60*/  UIADD3 UR7, UR7, UR9, URZ ;  /* 0x0000000907077290 */ /* 0x000fe2000fffe03f */
[----:B------:R-:W-:Y:S01]  /*2a70*/  FSEL R7, R6, RZ, !P2 ;  /* 0x000000ff06077208 */ /* 0x000fe20005000000 */
[----:B------:R-:W-:Y:S02]  /*2a80*/  UIMAD UR9, UR5, UR14, URZ ;  /* 0x0000000e050972a4 */ /* 0x000fe4000f8e023f */
[----:B------:R-:W-:Y:S02]  /*2a90*/  UIMAD.WIDE.U32 UR6, UR17, UR14, UR6 ;  /* 0x0000000e110672a5 */ /* 0x000fe4000f8e0006 */
[----:B------:R-:W-:-:S03]  /*2aa0*/  UIMAD UR9, UR17, UR15, UR9 ;  /* 0x0000000f110972a4 */ /* 0x000fc6000f8e0209 */
[----:B------:R-:W-:Y:S01]  /*2ab0*/  ULDC.64 UR14, c[0x0][0x260] ;  /* 0x00009800000e7ab9 */ /* 0x000fe20000000a00 */
[----:B------:R-:W-:Y:S02]  /*2ac0*/  IADD3 R3, P0, R0, UR6, RZ ;  /* 0x0000000600037c10 */ /* 0x000fe4000ff1e0ff */
[----:B------:R-:W-:Y:S02]  /*2ad0*/  MOV R5, UR9 ;  /* 0x0000000900057c02 */ /* 0x000fe40008000f00 */
[C---:B------:R-:W-:Y:S02]  /*2ae0*/  LEA R2, P4, R3.reuse, UR14, 0x2 ;  /* 0x0000000e03027c11 */ /* 0x040fe4000f8810ff */
[----:B------:R-:W-:Y:S01]  /*2af0*/  IADD3.X R4, R4, UR7, R5, P0, !PT ;  /* 0x0000000704047c10 */ /* 0x000fe200087fe405 */
[C---:B------:R-:W-:Y:S01]  /*2b00*/  VIADD R5, R0.reuse, 0x20 ;  /* 0x0000002000057836 */ /* 0x040fe20000000000 */
[----:B------:R-:W-:Y:S02]  /*2b10*/  IADD3 R0, R0, 0x30, RZ ;  /* 0x0000003000007810 */ /* 0x000fe40007ffe0ff */
[----:B------:R-:W-:-:S02]  /*2b20*/  LEA.HI.X R3, R3, UR15, R4, 0x2, P4 ;  /* 0x0000000f03037c11 */ /* 0x000fc4000a0f1404 */
[----:B------:R-:W-:Y:S02]  /*2b30*/  ISETP.GE.AND P1, PT, R5, UR20, PT ;  /* 0x0000001405007c0c */ /* 0x000fe4000bf26270 */
[----:B------:R-:W-:Y:S01]  /*2b40*/  ISETP.GE.AND P0, PT, R0, UR20, PT ;  /* 0x0000001400007c0c */ /* 0x000fe2000bf06270 */
[----:B------:R0:W-:Y:S01]  /*2b50*/  STG.E desc[UR10][R2.64+0x40], R7 ;  /* 0x0000400702007986 */ /* 0x0001e2000c10190a */
[----:B------:R-:W-:Y:S02]  /*2b60*/  FSEL R5, R8, RZ, !P3 ;  /* 0x000000ff08057208 */ /* 0x000fe40005800000 */
[----:B------:R-:W-:Y:S02]  /*2b70*/  FSEL R9, R10, RZ, !P1 ;  /* 0x000000ff0a097208 */ /* 0x000fe40004800000 */
[----:B------:R-:W-:Y:S01]  /*2b80*/  FSEL R11, R11, RZ, !P0 ;  /* 0x000000ff0b0b7208 */ /* 0x000fe20004000000 */
[----:B------:R0:W-:Y:S04]  /*2b90*/  STG.E desc[UR10][R2.64], R5 ;  /* 0x0000000502007986 */ /* 0x0001e8000c10190a */
[----:B------:R0:W-:Y:S04]  /*2ba0*/  STG.E desc[UR10][R2.64+0x80], R9 ;  /* 0x0000800902007986 */ /* 0x0001e8000c10190a */
[----:B------:R0:W-:Y:S02]  /*2bb0*/  STG.E desc[UR10][R2.64+0xc0], R11 ;  /* 0x0000c00b02007986 */ /* 0x0001e4000c10190a */
.L_x_2193:
[----:B------:R-:W-:Y:S05]  /*2bc0*/  BSYNC B0 ;  /* 0x0000000000007941 */ /* 0x000fea0003800000 */
.L_x_2192:
[----:B------:R-:W-:Y:S01]  /*2bd0*/  UIADD3 UR8, UR8, 0x3f, URZ ;  /* 0x0000003f08087890 */ /* 0x000fe2000fffe03f */
[----:B0-----:R-:W0:Y:S01]  /*2be0*/  LDC.64 R6, c[0x0][0x2d0] ;  /* 0x0000b400ff067b82 */ /* 0x001e220000000a00 */
[----:B------:R-:W-:Y:S02]  /*2bf0*/  BSSY B0, `(.L_x_2194) ;  /* 0x0000022000007945 */ /* 0x000fe40003800000 */
[----:B------:R-:W-:Y:S02]  /*2c00*/  USHF.R.S32.HI UR6, URZ, 0x1f, UR8 ;  /* 0x0000001f3f067899 */ /* 0x000fe40008011408 */
[----:B------:R-:W-:Y:S02]  /*2c10*/  UIMAD UR7, UR13, -0x40, UR8 ;  /* 0xffffffc00d0778a4 */ /* 0x000fe4000f8e0208 */
[----:B------:R-:W-:-:S04]  /*2c20*/  ULEA.HI UR6, UR6, UR8, URZ, 0x6 ;  /* 0x0000000806067291 */ /* 0x000fc8000f8f303f */
[----:B------:R-:W-:-:S04]  /*2c30*/  ULOP3.LUT UR6, UR6, 0xffffffc0, URZ, 0xc0, !UPT ;  /* 0xffffffc006067892 */ /* 0x000fc8000f8ec03f */
[----:B------:R-:W-:-:S06]  /*2c40*/  UIADD3 UR6, UR7, UR6, -UR8 ;  /* 0x0000000607067290 */ /* 0x000fcc000fffe808 */
[----:B------:R-:W-:-:S04]  /*2c50*/  ISETP.GE.AND P0, PT, R12, UR6, PT ;  /* 0x000000060c007c0c */ /* 0x000fc8000bf06270 */
[----:B------:R-:W-:-:S13]  /*2c60*/  ISETP.GT.OR P0, PT, R12, 0x3f, P0 ;  /* 0x0000003f0c00780c */ /* 0x000fda0000704670 */
[----:B------:R-:W-:Y:S05]  /*2c70*/  @P0 BRA `(.L_x_2195) ;  /* 0x0000000000640947 */ /* 0x000fea0003800000 */
[----:B------:R-:W1:Y:S01]  /*2c80*/  LDC.64 R4, c[0x0][0x2a8] ;  /* 0x0000aa00ff047b82 */ /* 0x000e620000000a00 */
[----:B------:R-:W-:Y:S01]  /*2c90*/  USHF.R.S32.HI UR6, URZ, 0x1f, UR18 ;  /* 0x0000001f3f067899 */ /* 0x000fe20008011412 */
[----:B------:R-:W-:Y:S01]  /*2ca0*/  IMAD.U32 R9, RZ, RZ, UR4 ;  /* 0x00000004ff097e24 */ /* 0x000fe2000f8e00ff */
[----:B------:R-:W-:Y:S01]  /*2cb0*/  USHF.R.S32.HI UR7, URZ, 0x1f, UR4 ;  /* 0x0000001f3f077899 */ /* 0x000fe20008011404 */
[--C-:B------:R-:W-:Y:S01]  /*2cc0*/  SHF.R.S32.HI R3, RZ, 0x1f, R12.reuse ;  /* 0x0000001fff037819 */ /* 0x100fe2000001140c */
[----:B------:R-:W-:Y:S02]  /*2cd0*/  ULDC.64 UR8, c[0x0][0x2b0] ;  /* 0x0000ac0000087ab9 */ /* 0x000fe40000000a00 */
[----:B------:R-:W-:Y:S01]  /*2ce0*/  IMAD.U32 R8, RZ, RZ, UR6 ;  /* 0x00000006ff087e24 */ /* 0x000fe2000f8e00ff */
[----:B------:R-:W-:Y:S01]  /*2cf0*/  IADD3 R2, P0, P1, R9, UR18, R12 ;  /* 0x0000001209027c10 */ /* 0x000fe2000f91e00c */
[----:B------:R-:W-:-:S03]  /*2d00*/  UIMAD UR6, UR5, UR8, URZ ;  /* 0x00000008050672a4 */ /* 0x000fc6000f8e023f */
[----:B------:R-:W-:Y:S01]  /*2d10*/  IADD3.X R3, R8, UR7, R3, P0, P1 ;  /* 0x0000000708037c10 */ /* 0x000fe200087e2403 */
[----:B------:R-:W-:Y:S01]  /*2d20*/  UIMAD UR6, UR17, UR9, UR6 ;  /* 0x00000009110672a4 */ /* 0x000fe2000f8e0206 */
[----:B------:R-:W-:Y:S01]  /*2d30*/  FSETP.NEU.FTZ.AND P0, PT, R67, -INF , PT ;  /* 0xff8000004300780b */ /* 0x000fe20003f1d000 */
[C---:B-1----:R-:W-:Y:S02]  /*2d40*/  IMAD R0, R4.reuse, UR19, RZ ;  /* 0x0000001304007c24 */ /* 0x042fe4000f8e02ff */
[----:B------:R-:W-:-:S04]  /*2d50*/  IMAD.WIDE.U32 R2, R4, UR16, R2 ;  /* 0x0000001004027c25 */ /* 0x000fc8000f8e0002 */
[----:B------:R-:W-:Y:S02]  /*2d60*/  IMAD R5, R5, UR16, R0 ;  /* 0x0000001005057c24 */ /* 0x000fe4000f8e0200 */
[----:B------:R-:W-:-:S03]  /*2d70*/  FMUL.FTZ R0, R67, 1.4426950216293334961 ;  /* 0x3fb8aa3b43007820 */ /* 0x000fc60000410000 */
[----:B------:R-:W-:Y:S01]  /*2d80*/  IADD3 R3, R3, R5, RZ ;  /* 0x0000000503037210 */ /* 0x000fe20007ffe0ff */
[----:B------:R-:W-:Y:S01]  /*2d90*/  IMAD.U32 R5, RZ, RZ, UR8 ;  /* 0x00000008ff057e24 */ /* 0x000fe2000f8e00ff */
[----:B------:R-:W-:-:S03]  /*2da0*/  ULDC.64 UR8, c[0x0][0x2a0] ;  /* 0x0000a80000087ab9 */ /* 0x000fc60000000a00 */
[----:B------:R-:W-:-:S04]  /*2db0*/  IMAD.WIDE.U32 R2, R5, UR17, R2 ;  /* 0x0000001105027c25 */ /* 0x000fc8000f8e0002 */
[----:B------:R-:W-:Y:S01]  /*2dc0*/  VIADD R3, R3, UR6 ;  /* 0x0000000603037c36 */ /* 0x000fe20008000000 */
[----:B------:R-:W-:-:S04]  /*2dd0*/  LEA R4, P1, R2, UR8, 0x2 ;  /* 0x0000000802047c11 */ /* 0x000fc8000f8210ff */
[----:B------:R-:W-:Y:S02]  /*2de0*/  LEA.HI.X R5, R2, UR9, R3, 0x2, P1 ;  /* 0x0000000902057c11 */ /* 0x000fe400088f1403 */
[----:B------:R-:W-:-:S05]  /*2df0*/  FSEL R3, R0, RZ, P0 ;  /* 0x000000ff00037208 */ /* 0x000fca0000000000 */
[----:B------:R1:W-:Y:S02]  /*2e00*/  STG.E desc[UR10][R4.64], R3 ;  /* 0x0000000304007986 */ /* 0x0003e4000c10190a */
.L_x_2195:
[----:B------:R-:W-:Y:S05]  /*2e10*/  BSYNC B0 ;  /* 0x0000000000007941 */ /* 0x000fea0003800000 */
.L_x_2194:
[----:B------:R-:W-:Y:S01]  /*2e20*/  USHF.L.U32 UR7, UR13, 0xe, URZ ;  /* 0x0000000e0d077899 */ /* 0x000fe2000800063f */
[----:B------:R-:W-:Y:S01]  /*2e30*/  SHF.L.U32 R0, R12, 0x2, RZ ;  /* 0x000000020c007819 */ /* 0x000fe200000006ff */
[----:B------:R-:W-:Y:S01]  /*2e40*/  USHF.L.U32 UR6, UR4, 0x8, URZ ;  /* 0x0000000804067899 */ /* 0x000fe2000800063f */
[----:B01----:R-:W-:Y:S01]  /*2e50*/  IMAD R4, R6, UR19, RZ ;  /* 0x0000001306047c24 */ /* 0x003fe2000f8e02ff */
[----:B------:R-:W-:Y:S02]  /*2e60*/  USHF.R.S32.HI UR8, URZ, 0x1f, UR7 ;  /* 0x0000001f3f087899 */ /* 0x000fe40008011407 */
[----:B------:R-:W-:Y:S01]  /*2e70*/  IMAD.U32 R3, RZ, RZ, UR7 ;  /* 0x00000007ff037e24 */ /* 0x000fe2000f8e00ff */
[----:B------:R-:W-:Y:S01]  /*2e80*/  USHF.R.S32.HI UR7, URZ, 0x1f, UR6 ;  /* 0x0000001f3f077899 */ /* 0x000fe20008011406 */
[----:B------:R-:W-:Y:S01]  /*2e90*/  IMAD R5, R7, UR16, R4 ;  /* 0x0000001007057c24 */ /* 0x000fe2000f8e0204 */
[----:B------:R-:W-:Y:S02]  /*2ea0*/  ULDC.64 UR14, c[0x0][0x2e8] ;  /* 0x0000ba00000e7ab9 */ /* 0x000fe40000000a00 */
[----:B------:R-:W-:Y:S01]  /*2eb0*/  IADD3 R2, P0, P1, R0, UR6, R3 ;  /* 0x0000000600027c10 */ /* 0x000fe2000f91e003 */
[----:B------:R-:W-:Y:S01]  /*2ec0*/  IMAD.U32 R3, RZ, RZ, UR8 ;  /* 0x00000008ff037e24 */ /* 0x000fe2000f8e00ff */
[----:B------:R-:W-:Y:S01]  /*2ed0*/  SHF.R.S32.HI R0, RZ, 0x1f, R0 ;  /* 0x0000001fff007819 */ /* 0x000fe20000011400 */
[----:B------:R-:W-:-:S02]  /*2ee0*/  ULDC.64 UR8, c[0x0][0x2d8] ;  /* 0x0000b60000087ab9 */ /* 0x000fc40000000a00 */
[----:B------:R-:W-:Y:S01]  /*2ef0*/  UIMAD UR6, UR5, UR8, URZ ;  /* 0x00000008050672a4 */ /* 0x000fe2000f8e023f */
[----:B------:R-:W-:Y:S02]  /*2f00*/  IADD3.X R3, R0, UR7, R3, P0, P1 ;  /* 0x0000000700037c10 */ /* 0x000fe400087e2403 */
[----:B------:R-:W-:Y:S01]  /*2f10*/  ISETP.NE.U32.AND P0, PT, RZ, UR14, PT ;  /* 0x0000000eff007c0c */ /* 0x000fe2000bf05070 */
[----:B------:R-:W-:Y:S01]  /*2f20*/  UIMAD UR6, UR17, UR9, UR6 ;  /* 0x00000009110672a4 */ /* 0x000fe2000f8e0206 */
[----:B------:R-:W-:Y:S02]  /*2f30*/  IMAD.WIDE.U32 R2, R6, UR16, R2 ;  /* 0x0000001006027c25 */ /* 0x000fe4000f8e0002 */
[----:B------:R-:W-:-:S03]  /*2f40*/  ISETP.NE.AND.EX P0, PT, RZ, UR15, PT, P0 ;  /* 0x0000000fff007c0c */ /* 0x000fc6000bf05300 */
[----:B------:R-:W-:Y:S01]  /*2f50*/  IADD3 R3, R3, R5, RZ ;  /* 0x0000000503037210 */ /* 0x000fe20007ffe0ff */
[----:B------:R-:W-:Y:S01]  /*2f60*/  IMAD.U32 R5, RZ, RZ, UR8 ;  /* 0x00000008ff057e24 */ /* 0x000fe2000f8e00ff */
[----:B------:R-:W-:Y:S01]  /*2f70*/  ISETP.NE.OR P0, PT, R12, RZ, !P0 ;  /* 0x000000ff0c00720c */ /* 0x000fe20004705670 */
[----:B------:R-:W-:Y:S02]  /*2f80*/  ULDC.64 UR8, c[0x0][0x2b8] ;  /* 0x0000ae0000087ab9 */ /* 0x000fe40000000a00 */
[----:B------:R-:W-:-:S04]  /*2f90*/  IMAD.WIDE.U32 R2, R5, UR17, R2 ;  /* 0x0000001105027c25 */ /* 0x000fc8000f8e0002 */
[----:B------:R-:W-:Y:S01]  /*2fa0*/  VIADD R3, R3, UR6 ;  /* 0x0000000603037c36 */ /* 0x000fe20008000000 */
[----:B------:R-:W-:-:S04]  /*2fb0*/  LEA R4, P1, R2, UR8, 0x2 ;  /* 0x0000000802047c11 */ /* 0x000fc8000f8210ff */
[----:B------:R-:W-:-:S05]  /*2fc0*/  LEA.HI.X R5, R2, UR9, R3, 0x2, P1 ;  /* 0x0000000902057c11 */ /* 0x000fca00088f1403 */
        /* <DEDUP_REMOVED lines=17> */
[----:B------:R-:W-:Y:S01]  /*30e0*/  ULDC UR4, c[0x0][0x2e0] ;  /* 0x0000b80000047ab9 */ /* 0x000fe20000000800 */
[----:B------:R-:W-:Y:S01]  /*30f0*/  ULDC UR6, c[0x0][0x220] ;  /* 0x0000880000067ab9 */ /* 0x000fe20000000800 */
[----:B------:R-:W-:-:S04]  /*3100*/  UIMAD UR4, UR13, UR4, UR12 ;  /* 0x000000040d0472a4 */ /* 0x000fc8000f8e020c */
[----:B------:R-:W-:-:S03]  /*3110*/  UIMAD UR6, UR4, UR6, UR16 ;  /* 0x00000006040672a4 */ /* 0x000fc6000f8e0210 */
[----:B------:R-:W-:Y:S02]  /*3120*/  ULDC.64 UR4, c[0x0][0x2e8] ;  /* 0x0000ba0000047ab9 */ /* 0x000fe40000000a00 */
[----:B------:R-:W-:-:S06]  /*3130*/  UIMAD.WIDE UR4, UR6, 0x4, UR4 ;  /* 0x00000004060478a5 */ /* 0x000fcc000f8e0204 */
[----:B------:R-:W-:Y:S01]  /*3140*/  MOV R2, UR4 ;  /* 0x0000000400027c02 */ /* 0x000fe20008000f00 */
[----:B------:R-:W-:-:S05]  /*3150*/  IMAD.U32 R3, RZ, RZ, UR5 ;  /* 0x00000005ff037e24 */ /* 0x000fca000f8e00ff */
[----:B------:R-:W-:Y:S01]  /*3160*/  STG.E desc[UR10][R2.64], RZ ;  /* 0x000000ff02007986 */ /* 0x000fe2000c10190a */
[----:B------:R-:W-:Y:S05]  /*3170*/  EXIT ;  /* 0x000000000000794d */ /* 0x000fea0003800000 */
.L_x_2196:
        /* <DEDUP_REMOVED lines=16> */
.L_x_2224:


//--------------------- .nv.global.init           --------------------------
	.section	.nv.global.init,"aw",@progbits
.nv.global.init:
	.type		$str$23,@object
	.size		$str$23,($str$24 - $str$23)
$str$23:
        /*0000*/ 	.byte	0x28, 0x61, 0x64, 0x64, 0x72, 0x65, 0x73, 0x73, 0x20, 0x26, 0x20, 0x6d, 0x61, 0x73, 0x6b, 0x29
        /*0010*/ 	.byte	0x20, 0x3d, 0x3d, 0x20, 0x30, 0x00
	.type		$str$24,@object
	.size		$str$24,(__unnamed_2 - $str$24)
$str$24:
        /*0016*/ 	.byte	0x2f, 0x74, 0x6d, 0x70, 0x2f, 0x6f, 0x73, 0x73, 0x5f, 0x6b, 0x65, 0x72, 0x6e, 0x65, 0x6c, 0x73
        /*0026*/ 	.byte	0x5f, 0x73, 0x72, 0x63, 0x2f, 0x66, 0x6c, 0x61, 0x73, 0x68, 0x5f, 0x61, 0x74, 0x74, 0x65, 0x6e
        /*0036*/ 	.byte	0x74, 0x69, 0x6f, 0x6e, 0x2f, 0x63, 0x73, 0x72, 0x63, 0x2f, 0x63, 0x75, 0x74, 0x6c, 0x61, 0x73
        /*0046*/ 	.byte	0x73, 0x2f, 0x69, 0x6e, 0x63, 0x6c, 0x75, 0x64, 0x65, 0x2f, 0x63, 0x75, 0x74, 0x65, 0x2f, 0x70
        /*0056*/ 	.byte	0x6f, 0x69, 0x6e, 0x74, 0x65, 0x72, 0x5f, 0x66, 0x6c, 0x61, 0x67, 0x67, 0x65, 0x64, 0x2e, 0x68
        /*0066*/ 	.byte	0x70, 0x70, 0x00
	.type		__unnamed_2,@object
	.size		__unnamed_2,(__unnamed_1 - __unnamed_2)
__unnamed_2:
        /* <DEDUP_REMOVED lines=20> */
        /*01a9*/ 	.byte	0x74, 0x65, 0x3a, 0x3a, 0x43, 0x3c, 0x36, 0x34, 0x3e, 0x3e, 0x3e, 0x3e, 0x5d, 0x00
	.type		__unnamed_1,@object
	.size		__unnamed_1,(.L_0 - __unnamed_1)
__unnamed_1:
        /* <DEDUP_REMOVED lines=24> */
        /*0337*/ 	.byte	0x5d, 0x00
.L_0:


//--------------------- .nv.shared._ZN7cutlass13device_kernelIN5flash11enable_sm90INS1_16FlashAttnBwdSm90INS1_25CollectiveMainloopBwdSm90ILi2ELi1ELi1EN4cute5tupleIJNS5_1CILi1EEES8_S8_EEENS6_IJNS7_ILi64EEENS7_ILi80EEENS7_ILi256EEEEEENS_10bfloat16_tEfNS_4arch4Sm90ELb0ELb0ELb1ELb0ELb0ELb0ELb1ELb1ELi2ELi1ELi1ELi1ELb0EEENS1_21CollectiveEpilogueBwdISD_SE_SG_Li256ELb0ELb1ELi2EEENS1_19SingleTileSchedulerILb0ELb0ELb0ELi80EEEEEEEEEvNT_6ParamsE --------------------------
	.section	.nv.shared._ZN7cutlass13device_kernelIN5flash11enable_sm90INS1_16FlashAttnBwdSm90INS1_25CollectiveMainloopBwdSm90ILi2ELi1ELi1EN4cute5tupleIJNS5_1CILi1EEES8_S8_EEENS6_IJNS7_ILi64EEENS7_ILi80EEENS7_ILi256EEEEEENS_10bfloat16_tEfNS_4arch4Sm90ELb0ELb0ELb1ELb0ELb0ELb0ELb1ELb1ELi2ELi1ELi1ELi1ELb0EEENS1_21CollectiveEpilogueBwdISD_SE_SG_Li256ELb0ELb1ELi2EEENS1_19SingleTileSchedulerILb0ELb0ELb0ELi80EEEEEEEEEvNT_6ParamsE,"aw",@nobits
	.sectionflags	@""
	.align	16
	.zero		1024


//--------------------- .nv.shared.reserved.0     --------------------------
	.section	.nv.shared.reserved.0,"aw",@nobits
	.weak		__nv_reservedSMEM_offset_0_alias
	.size		__nv_reservedSMEM_offset_0_alias, 0, 0
	.other		__nv_reservedSMEM_offset_0_alias,@"STO_CUDA_RESERVED_SHARED STV_DEFAULT"
__nv_reservedSMEM_offset_0_alias:
	.zero		0


//--------------------- .nv.global                --------------------------
	.section	.nv.global,"aw",@nobits
.nv.global:
	.type		_ZN77_INTERNAL_db75ae03_41_flash_bwd_hdim256_bf16_softcapall_sm90_cu_1f2e7571_28084cute1_E,@object
	.size		_ZN77_INTERNAL_db75ae03_41_flash_bwd_hdim256_bf16_softcapall_sm90_cu_1f2e7571_28084cute1_E,(_ZN77_INTERNAL_db75ae03_41_flash_bwd_hdim256_bf16_softcapall_sm90_cu_1f2e7571_28084cuda3std3__45__cpo6cbeginE - _ZN77_INTERNAL_db75ae03_41_flash_bwd_hdim256_bf16_softcapall_sm90_cu_1f2e7571_28084cute1_E)
_ZN77_INTERNAL_db75ae03_41_flash_bwd_hdim256_bf16_softcapall_sm90_cu_1f2e7571_28084cute1_E:
	.zero		1
	.type		_ZN77_INTERNAL_db75ae03_41_flash_bwd_hdim256_bf16_softcapall_sm90_cu_1f2e7571_28084cuda3std3__45__cpo6cbeginE,@object
	.size		_ZN77_INTERNAL_db75ae03_41_flash_bwd_hdim256_bf16_softcapall_sm90_cu_1f2e7571_28084cuda3std3__45__cpo6cbeginE,(_ZN77_INTERNAL_db75ae03_41_flash_bwd_hdim256_bf16_softcapall_sm90_cu_1f2e7571_28084cuda3std3__48in_placeE - _ZN77_INTERNAL_db75ae03_41_flash_bwd_hdim256_bf16_softcapall_sm90_cu_1f2e7571_28084cuda3std3__45__cpo6cbeginE)
_ZN77_INTERNAL_db75ae03_41_flash_bwd_hdim256_bf16_softcapall_sm90_cu_1f2e7571_28084cuda3std3__45__cpo6cbeginE:
	.zero		1
	.type		_ZN77_INTERNAL_db75ae03_41_flash_bwd_hdim256_bf16_softcapall_sm90_cu_1f2e7571_28084cuda3std3__48in_placeE,@object
	.size		_ZN77_INTERNAL_db75ae03_41_flash_bwd_hdim256_bf16_softcapall_sm90_cu_1f2e7571_28084cuda3std3__48in_placeE,(_ZN77_INTERNAL_db75ae03_41_flash_bwd_hdim256_bf16_softcapall_sm90_cu_1f2e7571_28084cuda3std6ranges3__45__cpo9iter_moveE - _ZN77_INTERNAL_db75ae03_41_flash_bwd_hdim256_bf16_softcapall_sm90_cu_1f2e7571_28084cuda3std3__48in_placeE)
_ZN77_INTERNAL_db75ae03_41_flash_bwd_hdim256_bf16_softcapall_sm90_cu_1f2e7571_28084cuda3std3__48in_placeE:
	.zero		1
	.type		_ZN77_INTERNAL_db75ae03_41_flash_bwd_hdim256_bf16_softcapall_sm90_cu_1f2e7571_28084cuda3std6ranges3__45__cpo9iter_moveE,@object
	.size		_ZN77_INTERNAL_db75ae03_41_flash_bwd_hdim256_bf16_softcapall_sm90_cu_1f2e7571_28084cuda3std6ranges3__45__cpo9iter_moveE,(_ZN77_INTERNAL_db75ae03_41_flash_bwd_hdim256_bf16_softcapall_sm90_cu_1f2e7571_28084cuda3std3__45__cpo5beginE - _ZN77_INTERNAL_db75ae03_41_flash_bwd_hdim256_bf16_softcapall_sm90_cu_1f2e7571_28084cuda3std6ranges3__45__cpo9iter_moveE)
_ZN77_INTERNAL_db75ae03_41_flash_bwd_hdim256_bf16_softcapall_sm90_cu_1f2e7571_28084cuda3std6ranges3__45__cpo9iter_moveE:
	.zero		1
	.type		_ZN77_INTERNAL_db75ae03_41_flash_bwd_hdim256_bf16_softcapall_sm90_cu_1f2e7571_28084cuda3std3__45__cpo5beginE,@object
	.size		_ZN77_INTERNAL_db75ae03_41_flash_bwd_hdim256_bf16_softcapall_sm90_cu_1f2e7571_28084cuda3std3__45__cpo5beginE,(_ZN77_INTERNAL_db75ae03_41_flash_bwd_hdim256_bf16_softcapall_sm90_cu_1f2e7571_28084cuda3std3__479_GLOBAL__N__db75ae03_41_flash_bwd_hdim256_bf16_softcapall_sm90_cu_1f2e7571_28086ignoreE - _ZN77_INTERNAL_db75ae03_41_flash_bwd_hdim256_bf16_softcapall_sm90_cu_1f2e7571_28084cuda3std3__45__cpo5beginE)
_ZN77_INTERNAL_db75ae03_41_flash_bwd_hdim256_bf16_softcapall_sm90_cu_1f2e7571_28084cuda3std3__45__cpo5beginE:
	.zero		1
	.type		_ZN77_INTERNAL_db75ae03_41_flash_bwd_hdim256_bf16_softcapall_sm90_cu_1f2e7571_28084cuda3std3__479_GLOBAL__N__db75ae03_41_flash_bwd_hdim256_bf16_softcapall_sm90_cu_1f2e7571_28086ignoreE,@object
	.size		_ZN77_INTERNAL_db75ae03_41_flash_bwd_hdim256_bf16_softcapall_sm90_cu_1f2e7571_28084cuda3std3__479_GLOBAL__N__db75ae03_41_flash_bwd_hdim256_bf16_softcapall_sm90_cu_1f2e7571_28086ignoreE,(_ZN77_INTERNAL_db75ae03_41_flash_bwd_hdim256_bf16_softcapall_sm90_cu_1f2e7571_28084cute7productE - _ZN77_INTERNAL_db75ae03_41_flash_bwd_hdim256_bf16_softcapall_sm90_cu_1f2e7571_28084cuda3std3__479_GLOBAL__N__db75ae03_41_flash_bwd_hdim256_bf16_softcapall_sm90_cu_1f2e7571_28086ignoreE)
_ZN77_INTERNAL_db75ae03_41_flash_bwd_hdim256_bf16_softcapall_sm90_cu_1f2e7571_28084cuda3std3__479_GLOBAL__N__db75ae03_41_flash_bwd_hdim256_bf16_softcapall_sm90_cu_1f2e7571_28086ignoreE:
	.zero		1
	.type		_ZN77_INTERNAL_db75ae03_41_flash_bwd_hdim256_bf16_softcapall_sm90_cu_1f2e7571_28084cute7productE,@object
	.size		_ZN77_INTERNAL_db75ae03_41_flash_bwd_hdim256_bf16_softcapall_sm90_cu_1f2e7571_28084cute7productE,(_ZN77_INTERNAL_db75ae03_41_flash_bwd_hdim256_bf16_softcapall_sm90_cu_1f2e7571_28084cuda3std3__45__cpo3endE - _ZN77_INTERNAL_db75ae03_41_flash_bwd_hdim256_bf16_softcapall_sm90_cu_1f2e7571_28084cute7productE)
_ZN77_INTERNAL_db75ae03_41_flash_bwd_hdim256_bf16_softcapall_sm90_cu_1f2e7571_28084cute7productE:
	.zero		1
	.type		_ZN77_INTERNAL_db75ae03_41_flash_bwd_hdim256_bf16_softcapall_sm90_cu_1f2e7571_28084cuda3std3__45__cpo3endE,@object
	.size		_ZN77_INTERNAL_db75ae03_41_flash_bwd_hdim256_bf16_softcapall_sm90_cu_1f2e7571_28084cuda3std3__45__cpo3endE,(_ZN77_INTERNAL_db75ae03_41_flash_bwd_hdim256_bf16_softcapall_sm90_cu_1f2e7571_28084cuda3std3__419piecewise_constructE - _ZN77_INTERNAL_db75ae03_41_flash_bwd_hdim256_bf16_softcapall_sm90_cu_1f2e7571_28084cuda3std3__45__cpo3endE)
_ZN77_INTERNAL_db75ae03_41_flash_bwd_hdim256_bf16_softcapall_sm90_cu_1f2e7571_28084cuda3std3__45__cpo3endE:
	.zero		1
	.type		_ZN77_INTERNAL_db75ae03_41_flash_bwd_hdim256_bf16_softcapall_sm90_cu_1f2e7571_28084cuda3std3__419piecewise_constructE,@object
	.size		_ZN77_INTERNAL_db75ae03_41_flash_bwd_hdim256_bf16_softcapall_sm90_cu_1f2e7571_28084cuda3std3__419piecewise_constructE,(_ZN77_INTERNAL_db75ae03_41_flash_bwd_hdim256_bf16_softcapall_sm90_cu_1f2e7571_28084cuda3std3__45__cpo4cendE - _ZN77_INTERNAL_db75ae03_41_flash_bwd_hdim256_bf16_softcapall_sm90_cu_1f2e7571_28084cuda3std3__419piecewise_constructE)
_ZN77_INTERNAL_db75ae03_41_flash_bwd_hdim256_bf16_softcapall_sm90_cu_1f2e7571_28084cuda3std3__419piecewise_constructE:
	.zero		1
	.type		_ZN77_INTERNAL_db75ae03_41_flash_bwd_hdim256_bf16_softcapall_sm90_cu_1f2e7571_28084cuda3std3__45__cpo4cendE,@object
	.size		_ZN77_INTERNAL_db75ae03_41_flash_bwd_hdim256_bf16_softcapall_sm90_cu_1f2e7571_28084cuda3std3__45__cpo4cendE,(_ZN77_INTERNAL_db75ae03_41_flash_bwd_hdim256_bf16_softcapall_sm90_cu_1f2e7571_28084cuda3std6ranges3__45__cpo4swapE - _ZN77_INTERNAL_db75ae03_41_flash_bwd_hdim256_bf16_softcapall_sm90_cu_1f2e7571_28084cuda3std3__45__cpo4cendE)
_ZN77_INTERNAL_db75ae03_41_flash_bwd_hdim256_bf16_softcapall_sm90_cu_1f2e7571_28084cuda3std3__45__cpo4cendE:
	.zero		1
	.type		_ZN77_INTERNAL_db75ae03_41_flash_bwd_hdim256_bf16_softcapall_sm90_cu_1f2e7571_28084cuda3std6ranges3__45__cpo4swapE,@object
	.size		_ZN77_INTERNAL_db75ae03_41_flash_bwd_hdim256_bf16_softcapall_sm90_cu_1f2e7571_28084cuda3std6ranges3__45__cpo4swapE,(.L_9 - _ZN77_INTERNAL_db75ae03_41_flash_bwd_hdim256_bf16_softcapall_sm90_cu_1f2e7571_28084cuda3std6ranges3__45__cpo4swapE)
_ZN77_INTERNAL_db75ae03_41_flash_bwd_hdim256_bf16_softcapall_sm90_cu_1f2e7571_28084cuda3std6ranges3__45__cpo4swapE:
	.zero		1
.L_9:


//--------------------- .nv.shared._ZN7cutlass13device_kernelIN5flash11enable_sm90INS1_16FlashAttnBwdSm90INS1_25CollectiveMainloopBwdSm90ILi2ELi1ELi1EN4cute5tupleIJNS5_1CILi1EEES8_S8_EEENS6_IJNS7_ILi64EEENS7_ILi80EEENS7_ILi256EEEEEENS_10bfloat16_tEfNS_4arch4Sm90ELb0ELb0ELb1ELb0ELb0ELb0ELb1ELb1ELi2ELi1ELi1ELi1ELb0EEENS1_24CollectiveEpilogueBwdGQAISD_fSG_Li256ELb0ELb0EEENS1_19SingleTileSchedulerILb0ELb0ELb0ELi80EEEEEEEEEvNT_6ParamsE --------------------------
	.section	.nv.shared._ZN7cutlass13device_kernelIN5flash11enable_sm90INS1_16FlashAttnBwdSm90INS1_25CollectiveMainloopBwdSm90ILi2ELi1ELi1EN4cute5tupleIJNS5_1CILi1EEES8_S8_EEENS6_IJNS7_ILi64EEENS7_ILi80EEENS7_ILi256EEEEEENS_10bfloat16_tEfNS_4arch4Sm90ELb0ELb0ELb1ELb0ELb0ELb0ELb1ELb1ELi2ELi1ELi1ELi1ELb0EEENS1_24CollectiveEpilogueBwdGQAISD_fSG_Li256ELb0ELb0EEENS1_19SingleTileSchedulerILb0ELb0ELb0ELi80EEEEEEEEEvNT_6ParamsE,"aw",@nobits
	.sectionflags	@""
	.align	16
	.zero		1024


//--------------------- .nv.shared._ZN7cutlass13device_kernelIN5flash11enable_sm90INS1_16FlashAttnBwdSm90INS1_25CollectiveMainloopBwdSm90ILi2ELi1ELi1EN4cute5tupleIJNS5_1CILi1EEES8_S8_EEENS6_IJNS7_ILi64EEENS7_ILi80EEENS7_ILi256EEEEEENS_10bfloat16_tEfNS_4arch4Sm90ELb0ELb0ELb1ELb1ELb0ELb0ELb1ELb1ELi2ELi1ELi1ELi1ELb0EEENS1_21CollectiveEpilogueBwdISD_SE_SG_Li256ELb1ELb1ELi2EEENS1_19SingleTileSchedulerILb1ELb0ELb0ELi80EEEEEEEEEvNT_6ParamsE --------------------------
	.section	.nv.shared._ZN7cutlass13device_kernelIN5flash11enable_sm90INS1_16FlashAttnBwdSm90INS1_25CollectiveMainloopBwdSm90ILi2ELi1ELi1EN4cute5tupleIJNS5_1CILi1EEES8_S8_EEENS6_IJNS7_ILi64EEENS7_ILi80EEENS7_ILi256EEEEEENS_10bfloat16_tEfNS_4arch4Sm90ELb0ELb0ELb1ELb1ELb0ELb0ELb1ELb1ELi2ELi1ELi1ELi1ELb0EEENS1_21CollectiveEpilogueBwdISD_SE_SG_Li256ELb1ELb1ELi2EEENS1_19SingleTileSchedulerILb1ELb0ELb0ELi80EEEEEEEEEvNT_6ParamsE,"aw",@nobits
	.sectionflags	@""
	.align	16
	.zero		1024


//--------------------- .nv.shared._ZN7cutlass13device_kernelIN5flash11enable_sm90INS1_16FlashAttnBwdSm90INS1_25CollectiveMainloopBwdSm90ILi2ELi1ELi1EN4cute5tupleIJNS5_1CILi1EEES8_S8_EEENS6_IJNS7_ILi64EEENS7_ILi80EEENS7_ILi256EEEEEENS_10bfloat16_tEfNS_4arch4Sm90ELb0ELb0ELb1ELb1ELb0ELb0ELb1ELb1ELi2ELi1ELi1ELi1ELb0EEENS1_24CollectiveEpilogueBwdGQAISD_fSG_Li256ELb1ELb0EEENS1_19SingleTileSchedulerILb1ELb0ELb0ELi80EEEEEEEEEvNT_6ParamsE --------------------------
	.section	.nv.shared._ZN7cutlass13device_kernelIN5flash11enable_sm90INS1_16FlashAttnBwdSm90INS1_25CollectiveMainloopBwdSm90ILi2ELi1ELi1EN4cute5tupleIJNS5_1CILi1EEES8_S8_EEENS6_IJNS7_ILi64EEENS7_ILi80EEENS7_ILi256EEEEEENS_10bfloat16_tEfNS_4arch4Sm90ELb0ELb0ELb1ELb1ELb0ELb0ELb1ELb1ELi2ELi1ELi1ELi1ELb0EEENS1_24CollectiveEpilogueBwdGQAISD_fSG_Li256ELb1ELb0EEENS1_19SingleTileSchedulerILb1ELb0ELb0ELi80EEEEEEEEEvNT_6ParamsE,"aw",@nobits
	.sectionflags	@""
	.align	16
	.zero		1024


//--------------------- .nv.shared._ZN7cutlass13device_kernelIN5flash11enable_sm90INS1_16FlashAttnBwdSm90INS1_25CollectiveMainloopBwdSm90ILi2ELi1ELi1EN4cute5tupleIJNS5_1CILi1EEES8_S8_EEENS6_IJNS7_ILi64EEENS7_ILi80EEENS7_ILi256EEEEEENS_10bfloat16_tEfNS_4arch4Sm90ELb0ELb1ELb1ELb0ELb0ELb0ELb1ELb1ELi2ELi1ELi1ELi1ELb0EEENS1_21CollectiveEpilogueBwdISD_SE_SG_Li256ELb0ELb1ELi2EEENS1_19SingleTileSchedulerILb0ELb0ELb0ELi80EEEEEEEEEvNT_6ParamsE --------------------------
	.section	.nv.shared._ZN7cutlass13device_kernelIN5flash11enable_sm90INS1_16FlashAttnBwdSm90INS1_25CollectiveMainloopBwdSm90ILi2ELi1ELi1EN4cute5tupleIJNS5_1CILi1EEES8_S8_EEENS6_IJNS7_ILi64EEENS7_ILi80EEENS7_ILi256EEEEEENS_10bfloat16_tEfNS_4arch4Sm90ELb0ELb1ELb1ELb0ELb0ELb0ELb1ELb1ELi2ELi1ELi1ELi1ELb0EEENS1_21CollectiveEpilogueBwdISD_SE_SG_Li256ELb0ELb1ELi2EEENS1_19SingleTileSchedulerILb0ELb0ELb0ELi80EEEEEEEEEvNT_6ParamsE,"aw",@nobits
	.sectionflags	@""
	.align	16
	.zero		1024


//--------------------- .nv.shared._ZN7cutlass13device_kernelIN5flash11enable_sm90INS1_16FlashAttnBwdSm90INS1_25CollectiveMainloopBwdSm90ILi2ELi1ELi1EN4cute5tupleIJNS5_1CILi1EEES8_S8_EEENS6_IJNS7_ILi64EEENS7_ILi80EEENS7_ILi256EEEEEENS_10bfloat16_tEfNS_4arch4Sm90ELb0ELb1ELb1ELb0ELb0ELb0ELb1ELb1ELi2ELi1ELi1ELi1ELb0EEENS1_24CollectiveEpilogueBwdGQAISD_fSG_Li256ELb0ELb0EEENS1_19SingleTileSchedulerILb0ELb0ELb0ELi80EEEEEEEEEvNT_6ParamsE --------------------------
	.section	.nv.shared._ZN7cutlass13device_kernelIN5flash11enable_sm90INS1_16FlashAttnBwdSm90INS1_25CollectiveMainloopBwdSm90ILi2ELi1ELi1EN4cute5tupleIJNS5_1CILi1EEES8_S8_EEENS6_IJNS7_ILi64EEENS7_ILi80EEENS7_ILi256EEEEEENS_10bfloat16_tEfNS_4arch4Sm90ELb0ELb1ELb1ELb0ELb0ELb0ELb1ELb1ELi2ELi1ELi1ELi1ELb0EEENS1_24CollectiveEpilogueBwdGQAISD_fSG_Li256ELb0ELb0EEENS1_19SingleTileSchedulerILb0ELb0ELb0ELi80EEEEEEEEEvNT_6ParamsE,"aw",@nobits
	.sectionflags	@""
	.align	16
	.zero		1024


//--------------------- .nv.shared._ZN7cutlass13device_kernelIN5flash11enable_sm90INS1_16FlashAttnBwdSm90INS1_25CollectiveMainloopBwdSm90ILi2ELi1ELi1EN4cute5tupleIJNS5_1CILi1EEES8_S8_EEENS6_IJNS7_ILi64EEENS7_ILi80EEENS7_ILi256EEEEEENS_10bfloat16_tEfNS_4arch4Sm90ELb0ELb1ELb1ELb1ELb0ELb0ELb1ELb1ELi2ELi1ELi1ELi1ELb0EEENS1_21CollectiveEpilogueBwdISD_SE_SG_Li256ELb1ELb1ELi2EEENS1_19SingleTileSchedulerILb1ELb0ELb0ELi80EEEEEEEEEvNT_6ParamsE --------------------------
	.section	.nv.shared._ZN7cutlass13device_kernelIN5flash11enable_sm90INS1_16FlashAttnBwdSm90INS1_25CollectiveMainloopBwdSm90ILi2ELi1ELi1EN4cute5tupleIJNS5_1CILi1EEES8_S8_EEENS6_IJNS7_ILi64EEENS7_ILi80EEENS7_ILi256EEEEEENS_10bfloat16_tEfNS_4arch4Sm90ELb0ELb1ELb1ELb1ELb0ELb0ELb1ELb1ELi2ELi1ELi1ELi1ELb0EEENS1_21CollectiveEpilogueBwdISD_SE_SG_Li256ELb1ELb1ELi2EEENS1_19SingleTileSchedulerILb1ELb0ELb0ELi80EEEEEEEEEvNT_6ParamsE,"aw",@nobits
	.sectionflags	@""
	.align	16
	.zero		1024


//--------------------- .nv.shared._ZN7cutlass13device_kernelIN5flash11enable_sm90INS1_16FlashAttnBwdSm90INS1_25CollectiveMainloopBwdSm90ILi2ELi1ELi1EN4cute5tupleIJNS5_1CILi1EEES8_S8_EEENS6_IJNS7_ILi64EEENS7_ILi80EEENS7_ILi256EEEEEENS_10bfloat16_tEfNS_4arch4Sm90ELb0ELb1ELb1ELb1ELb0ELb0ELb1ELb1ELi2ELi1ELi1ELi1ELb0EEENS1_24CollectiveEpilogueBwdGQAISD_fSG_Li256ELb1ELb0EEENS1_19SingleTileSchedulerILb1ELb0ELb0ELi80EEEEEEEEEvNT_6ParamsE --------------------------
	.section	.nv.shared._ZN7cutlass13device_kernelIN5flash11enable_sm90INS1_16FlashAttnBwdSm90INS1_25CollectiveMainloopBwdSm90ILi2ELi1ELi1EN4cute5tupleIJNS5_1CILi1EEES8_S8_EEENS6_IJNS7_ILi64EEENS7_ILi80EEENS7_ILi256EEEEEENS_10bfloat16_tEfNS_4arch4Sm90ELb0ELb1ELb1ELb1ELb0ELb0ELb1ELb1ELi2ELi1ELi1ELi1ELb0EEENS1_24CollectiveEpilogueBwdGQAISD_fSG_Li256ELb1ELb0EEENS1_19SingleTileSchedulerILb1ELb0ELb0ELi80EEEEEEEEEvNT_6ParamsE,"aw",@nobits
	.sectionflags	@""
	.align	16
	.zero		1024


//--------------------- .nv.shared._ZN7cutlass13device_kernelIN5flash11enable_sm90INS1_16FlashAttnBwdSm90INS1_25CollectiveMainloopBwdSm90ILi2ELi1ELi1EN4cute5tupleIJNS5_1CILi1EEES8_S8_EEENS6_IJNS7_ILi64EEENS7_ILi80EEENS7_ILi256EEEEEENS_10bfloat16_tEfNS_4arch4Sm90ELb1ELb0ELb1ELb0ELb0ELb0ELb1ELb1ELi2ELi1ELi1ELi1ELb0EEENS1_21CollectiveEpilogueBwdISD_SE_SG_Li256ELb0ELb1ELi2EEENS1_25SingleTileBwdLPTSchedulerILb0ELi80ELb0EEEEEEEEEvNT_6ParamsE --------------------------
	.section	.nv.shared._ZN7cutlass13device_kernelIN5flash11enable_sm90INS1_16FlashAttnBwdSm90INS1_25CollectiveMainloopBwdSm90ILi2ELi1ELi1EN4cute5tupleIJNS5_1CILi1EEES8_S8_EEENS6_IJNS7_ILi64EEENS7_ILi80EEENS7_ILi256EEEEEENS_10bfloat16_tEfNS_4arch4Sm90ELb1ELb0ELb1ELb0ELb0ELb0ELb1ELb1ELi2ELi1ELi1ELi1ELb0EEENS1_21CollectiveEpilogueBwdISD_SE_SG_Li256ELb0ELb1ELi2EEENS1_25SingleTileBwdLPTSchedulerILb0ELi80ELb0EEEEEEEEEvNT_6ParamsE,"aw",@nobits
	.sectionflags	@""
	.align	16
	.zero		1024


//--------------------- .nv.shared._ZN7cutlass13device_kernelIN5flash11enable_sm90INS1_16FlashAttnBwdSm90INS1_25CollectiveMainloopBwdSm90ILi2ELi1ELi1EN4cute5tupleIJNS5_1CILi1EEES8_S8_EEENS6_IJNS7_ILi64EEENS7_ILi80EEENS7_ILi256EEEEEENS_10bfloat16_tEfNS_4arch4Sm90ELb1ELb0ELb1ELb0ELb0ELb0ELb1ELb1ELi2ELi1ELi1ELi1ELb0EEENS1_24CollectiveEpilogueBwdGQAISD_fSG_Li256ELb0ELb0EEENS1_25SingleTileBwdLPTSchedulerILb0ELi80ELb0EEEEEEEEEvNT_6ParamsE --------------------------
	.section	.nv.shared._ZN7cutlass13device_kernelIN5flash11enable_sm90INS1_16FlashAttnBwdSm90INS1_25CollectiveMainloopBwdSm90ILi2ELi1ELi1EN4cute5tupleIJNS5_1CILi1EEES8_S8_EEENS6_IJNS7_ILi64EEENS7_ILi80EEENS7_ILi256EEEEEENS_10bfloat16_tEfNS_4arch4Sm90ELb1ELb0ELb1ELb0ELb0ELb0ELb1ELb1ELi2ELi1ELi1ELi1ELb0EEENS1_24CollectiveEpilogueBwdGQAISD_fSG_Li256ELb0ELb0EEENS1_25SingleTileBwdLPTSchedulerILb0ELi80ELb0EEEEEEEEEvNT_6ParamsE,"aw",@nobits
	.sectionflags	@""
	.align	16
	.zero		1024


//--------------------- .nv.shared._ZN7cutlass13device_kernelIN5flash11enable_sm90INS1_16FlashAttnBwdSm90INS1_25CollectiveMainloopBwdSm90ILi2ELi1ELi1EN4cute5tupleIJNS5_1CILi1EEES8_S8_EEENS6_IJNS7_ILi64EEENS7_ILi80EEENS7_ILi256EEEEEENS_10bfloat16_tEfNS_4arch4Sm90ELb1ELb0ELb1ELb1ELb0ELb0ELb1ELb1ELi2ELi1ELi1ELi1ELb0EEENS1_21CollectiveEpilogueBwdISD_SE_SG_Li256ELb1ELb1ELi2EEENS1_25SingleTileBwdLPTSchedulerILb1ELi80ELb0EEEEEEEEEvNT_6ParamsE --------------------------
	.section	.nv.shared._ZN7cutlass13device_kernelIN5flash11enable_sm90INS1_16FlashAttnBwdSm90INS1_25CollectiveMainloopBwdSm90ILi2ELi1ELi1EN4cute5tupleIJNS5_1CILi1EEES8_S8_EEENS6_IJNS7_ILi64EEENS7_ILi80EEENS7_ILi256EEEEEENS_10bfloat16_tEfNS_4arch4Sm90ELb1ELb0ELb1ELb1ELb0ELb0ELb1ELb1ELi2ELi1ELi1ELi1ELb0EEENS1_21CollectiveEpilogueBwdISD_SE_SG_Li256ELb1ELb1ELi2EEENS1_25SingleTileBwdLPTSchedulerILb1ELi80ELb0EEEEEEEEEvNT_6ParamsE,"aw",@nobits
	.sectionflags	@""
	.align	16
	.zero		1024


//--------------------- .nv.shared._ZN7cutlass13device_kernelIN5flash11enable_sm90INS1_16FlashAttnBwdSm90INS1_25CollectiveMainloopBwdSm90ILi2ELi1ELi1EN4cute5tupleIJNS5_1CILi1EEES8_S8_EEENS6_IJNS7_ILi64EEENS7_ILi80EEENS7_ILi256EEEEEENS_10bfloat16_tEfNS_4arch4Sm90ELb1ELb0ELb1ELb1ELb0ELb0ELb1ELb1ELi2ELi1ELi1ELi1ELb0EEENS1_24CollectiveEpilogueBwdGQAISD_fSG_Li256ELb1ELb0EEENS1_25SingleTileBwdLPTSchedulerILb1ELi80ELb0EEEEEEEEEvNT_6ParamsE --------------------------
	.section	.nv.shared._ZN7cutlass13device_kernelIN5flash11enable_sm90INS1_16FlashAttnBwdSm90INS1_25CollectiveMainloopBwdSm90ILi2ELi1ELi1EN4cute5tupleIJNS5_1CILi1EEES8_S8_EEENS6_IJNS7_ILi64EEENS7_ILi80EEENS7_ILi256EEEEEENS_10bfloat16_tEfNS_4arch4Sm90ELb1ELb0ELb1ELb1ELb0ELb0ELb1ELb1ELi2ELi1ELi1ELi1ELb0EEENS1_24CollectiveEpilogueBwdGQAISD_fSG_Li256ELb1ELb0EEENS1_25SingleTileBwdLPTSchedulerILb1ELi80ELb0EEEEEEEEEvNT_6ParamsE,"aw",@nobits
	.sectionflags	@""
	.align	16
	.zero		1024


//--------------------- .nv.shared._ZN7cutlass13device_kernelIN5flash11enable_sm90INS1_16FlashAttnBwdSm90INS1_25CollectiveMainloopBwdSm90ILi2ELi1ELi1EN4cute5tupleIJNS5_1CILi1EEES8_S8_EEENS6_IJNS7_ILi64EEENS7_ILi80EEENS7_ILi256EEEEEENS_10bfloat16_tEfNS_4arch4Sm90ELb0ELb0ELb0ELb0ELb0ELb0ELb1ELb1ELi2ELi1ELi1ELi1ELb0EEENS1_21CollectiveEpilogueBwdISD_SE_SG_Li256ELb0ELb1ELi2EEENS1_19SingleTileSchedulerILb0ELb0ELb0ELi80EEEEEEEEEvNT_6ParamsE --------------------------
	.section	.nv.shared._ZN7cutlass13device_kernelIN5flash11enable_sm90INS1_16FlashAttnBwdSm90INS1_25CollectiveMainloopBwdSm90ILi2ELi1ELi1EN4cute5tupleIJNS5_1CILi1EEES8_S8_EEENS6_IJNS7_ILi64EEENS7_ILi80EEENS7_ILi256EEEEEENS_10bfloat16_tEfNS_4arch4Sm90ELb0ELb0ELb0ELb0ELb0ELb0ELb1ELb1ELi2ELi1ELi1ELi1ELb0EEENS1_21CollectiveEpilogueBwdISD_SE_SG_Li256ELb0ELb1ELi2EEENS1_19SingleTileSchedulerILb0ELb0ELb0ELi80EEEEEEEEEvNT_6ParamsE,"aw",@nobits
	.sectionflags	@""
	.align	16
	.zero		1024


//--------------------- .nv.shared._ZN7cutlass13device_kernelIN5flash11enable_sm90INS1_16FlashAttnBwdSm90INS1_25CollectiveMainloopBwdSm90ILi2ELi1ELi1EN4cute5tupleIJNS5_1CILi1EEES8_S8_EEENS6_IJNS7_ILi64EEENS7_ILi80EEENS7_ILi256EEEEEENS_10bfloat16_tEfNS_4arch4Sm90ELb0ELb0ELb0ELb0ELb0ELb0ELb1ELb1ELi2ELi1ELi1ELi1ELb0EEENS1_24CollectiveEpilogueBwdGQAISD_fSG_Li256ELb0ELb0EEENS1_19SingleTileSchedulerILb0ELb0ELb0ELi80EEEEEEEEEvNT_6ParamsE --------------------------
	.section	.nv.shared._ZN7cutlass13device_kernelIN5flash11enable_sm90INS1_16FlashAttnBwdSm90INS1_25CollectiveMainloopBwdSm90ILi2ELi1ELi1EN4cute5tupleIJNS5_1CILi1EEES8_S8_EEENS6_IJNS7_ILi64EEENS7_ILi80EEENS7_ILi256EEEEEENS_10bfloat16_tEfNS_4arch4Sm90ELb0ELb0ELb0ELb0ELb0ELb0ELb1ELb1ELi2ELi1ELi1ELi1ELb0EEENS1_24CollectiveEpilogueBwdGQAISD_fSG_Li256ELb0ELb0EEENS1_19SingleTileSchedulerILb0ELb0ELb0ELi80EEEEEEEEEvNT_6ParamsE,"aw",@nobits
	.sectionflags	@""
	.align	16
	.zero		1024


//--------------------- .nv.shared._ZN7cutlass13device_kernelIN5flash11enable_sm90INS1_16FlashAttnBwdSm90INS1_25CollectiveMainloopBwdSm90ILi2ELi1ELi1EN4cute5tupleIJNS5_1CILi1EEES8_S8_EEENS6_IJNS7_ILi64EEENS7_ILi80EEENS7_ILi256EEEEEENS_10bfloat16_tEfNS_4arch4Sm90ELb0ELb0ELb0ELb1ELb0ELb0ELb1ELb1ELi2ELi1ELi1ELi1ELb0EEENS1_21CollectiveEpilogueBwdISD_SE_SG_Li256ELb1ELb1ELi2EEENS1_19SingleTileSchedulerILb1ELb0ELb0ELi80EEEEEEEEEvNT_6ParamsE --------------------------
	.section	.nv.shared._ZN7cutlass13device_kernelIN5flash11enable_sm90INS1_16FlashAttnBwdSm90INS1_25CollectiveMainloopBwdSm90ILi2ELi1ELi1EN4cute5tupleIJNS5_1CILi1EEES8_S8_EEENS6_IJNS7_ILi64EEENS7_ILi80EEENS7_ILi256EEEEEENS_10bfloat16_tEfNS_4arch4Sm90ELb0ELb0ELb0ELb1ELb0ELb0ELb1ELb1ELi2ELi1ELi1ELi1ELb0EEENS1_21CollectiveEpilogueBwdISD_SE_SG_Li256ELb1ELb1ELi2EEENS1_19SingleTileSchedulerILb1ELb0ELb0ELi80EEEEEEEEEvNT_6ParamsE,"aw",@nobits
	.sectionflags	@""
	.align	16
	.zero		1024


//--------------------- .nv.shared._ZN7cutlass13device_kernelIN5flash11enable_sm90INS1_16FlashAttnBwdSm90INS1_25CollectiveMainloopBwdSm90ILi2ELi1ELi1EN4cute5tupleIJNS5_1CILi1EEES8_S8_EEENS6_IJNS7_ILi64EEENS7_ILi80EEENS7_ILi256EEEEEENS_10bfloat16_tEfNS_4arch4Sm90ELb0ELb0ELb0ELb1ELb0ELb0ELb1ELb1ELi2ELi1ELi1ELi1ELb0EEENS1_24CollectiveEpilogueBwdGQAISD_fSG_Li256ELb1ELb0EEENS1_19SingleTileSchedulerILb1ELb0ELb0ELi80EEEEEEEEEvNT_6ParamsE --------------------------
	.section	.nv.shared._ZN7cutlass13device_kernelIN5flash11enable_sm90INS1_16FlashAttnBwdSm90INS1_25CollectiveMainloopBwdSm90ILi2ELi1ELi1EN4cute5tupleIJNS5_1CILi1EEES8_S8_EEENS6_IJNS7_ILi64EEENS7_ILi80EEENS7_ILi256EEEEEENS_10bfloat16_tEfNS_4arch4Sm90ELb0ELb0ELb0ELb1ELb0ELb0ELb1ELb1ELi2ELi1ELi1ELi1ELb0EEENS1_24CollectiveEpilogueBwdGQAISD_fSG_Li256ELb1ELb0EEENS1_19SingleTileSchedulerILb1ELb0ELb0ELi80EEEEEEEEEvNT_6ParamsE,"aw",@nobits
	.sectionflags	@""
	.align	16
	.zero		1024


//--------------------- .nv.shared._ZN7cutlass13device_kernelIN5flash11enable_sm90INS1_16FlashAttnBwdSm90INS1_25CollectiveMainloopBwdSm90ILi2ELi1ELi1EN4cute5tupleIJNS5_1CILi1EEES8_S8_EEENS6_IJNS7_ILi64EEENS7_ILi80EEENS7_ILi256EEEEEENS_10bfloat16_tEfNS_4arch4Sm90ELb0ELb1ELb0ELb0ELb0ELb0ELb1ELb1ELi2ELi1ELi1ELi1ELb0EEENS1_21CollectiveEpilogueBwdISD_SE_SG_Li256ELb0ELb1ELi2EEENS1_19SingleTileSchedulerILb0ELb0ELb0ELi80EEEEEEEEEvNT_6ParamsE --------------------------
	.section	.nv.shared._ZN7cutlass13device_kernelIN5flash11enable_sm90INS1_16FlashAttnBwdSm90INS1_25CollectiveMainloopBwdSm90ILi2ELi1ELi1EN4cute5tupleIJNS5_1CILi1EEES8_S8_EEENS6_IJNS7_ILi64EEENS7_ILi80EEENS7_ILi256EEEEEENS_10bfloat16_tEfNS_4arch4Sm90ELb0ELb1ELb0ELb0ELb0ELb0ELb1ELb1ELi2ELi1ELi1ELi1ELb0EEENS1_21CollectiveEpilogueBwdISD_SE_SG_Li256ELb0ELb1ELi2EEENS1_19SingleTileSchedulerILb0ELb0ELb0ELi80EEEEEEEEEvNT_6ParamsE,"aw",@nobits
	.sectionflags	@""
	.align	16
	.zero		1024


//--------------------- .nv.shared._ZN7cutlass13device_kernelIN5flash11enable_sm90INS1_16FlashAttnBwdSm90INS1_25CollectiveMainloopBwdSm90ILi2ELi1ELi1EN4cute5tupleIJNS5_1CILi1EEES8_S8_EEENS6_IJNS7_ILi64EEENS7_ILi80EEENS7_ILi256EEEEEENS_10bfloat16_tEfNS_4arch4Sm90ELb0ELb1ELb0ELb0ELb0ELb0ELb1ELb1ELi2ELi1ELi1ELi1ELb0EEENS1_24CollectiveEpilogueBwdGQAISD_fSG_Li256ELb0ELb0EEENS1_19SingleTileSchedulerILb0ELb0ELb0ELi80EEEEEEEEEvNT_6ParamsE --------------------------
	.section	.nv.shared._ZN7cutlass13device_kernelIN5flash11enable_sm90INS1_16FlashAttnBwdSm90INS1_25CollectiveMainloopBwdSm90ILi2ELi1ELi1EN4cute5tupleIJNS5_1CILi1EEES8_S8_EEENS6_IJNS7_ILi64EEENS7_ILi80EEENS7_ILi256EEEEEENS_10bfloat16_tEfNS_4arch4Sm90ELb0ELb1ELb0ELb0ELb0ELb0ELb1ELb1ELi2ELi1ELi1ELi1ELb0EEENS1_24CollectiveEpilogueBwdGQAISD_fSG_Li256ELb0ELb0EEENS1_19SingleTileSchedulerILb0ELb0ELb0ELi80EEEEEEEEEvNT_6ParamsE,"aw",@nobits
	.sectionflags	@""
	.align	16
	.zero		1024


//--------------------- .nv.shared._ZN7cutlass13device_kernelIN5flash11enable_sm90INS1_16FlashAttnBwdSm90INS1_25CollectiveMainloopBwdSm90ILi2ELi1ELi1EN4cute5tupleIJNS5_1CILi1EEES8_S8_EEENS6_IJNS7_ILi64EEENS7_ILi80EEENS7_ILi256EEEEEENS_10bfloat16_tEfNS_4arch4Sm90ELb0ELb1ELb0ELb1ELb0ELb0ELb1ELb1ELi2ELi1ELi1ELi1ELb0EEENS1_21CollectiveEpilogueBwdISD_SE_SG_Li256ELb1ELb1ELi2EEENS1_19SingleTileSchedulerILb1ELb0ELb0ELi80EEEEEEEEEvNT_6ParamsE --------------------------
	.section	.nv.shared._ZN7cutlass13device_kernelIN5flash11enable_sm90INS1_16FlashAttnBwdSm90INS1_25CollectiveMainloopBwdSm90ILi2ELi1ELi1EN4cute5tupleIJNS5_1CILi1EEES8_S8_EEENS6_IJNS7_ILi64EEENS7_ILi80EEENS7_ILi256EEEEEENS_10bfloat16_tEfNS_4arch4Sm90ELb0ELb1ELb0ELb1ELb0ELb0ELb1ELb1ELi2ELi1ELi1ELi1ELb0EEENS1_21CollectiveEpilogueBwdISD_SE_SG_Li256ELb1ELb1ELi2EEENS1_19SingleTileSchedulerILb1ELb0ELb0ELi80EEEEEEEEEvNT_6ParamsE,"aw",@nobits
	.sectionflags	@""
	.align	16
	.zero		1024


//--------------------- .nv.shared._ZN7cutlass13device_kernelIN5flash11enable_sm90INS1_16FlashAttnBwdSm90INS1_25CollectiveMainloopBwdSm90ILi2ELi1ELi1EN4cute5tupleIJNS5_1CILi1EEES8_S8_EEENS6_IJNS7_ILi64EEENS7_ILi80EEENS7_ILi256EEEEEENS_10bfloat16_tEfNS_4arch4Sm90ELb0ELb1ELb0ELb1ELb0ELb0ELb1ELb1ELi2ELi1ELi1ELi1ELb0EEENS1_24CollectiveEpilogueBwdGQAISD_fSG_Li256ELb1ELb0EEENS1_19SingleTileSchedulerILb1ELb0ELb0ELi80EEEEEEEEEvNT_6ParamsE --------------------------
	.section	.nv.shared._ZN7cutlass13device_kernelIN5flash11enable_sm90INS1_16FlashAttnBwdSm90INS1_25CollectiveMainloopBwdSm90ILi2ELi1ELi1EN4cute5tupleIJNS5_1CILi1EEES8_S8_EEENS6_IJNS7_ILi64EEENS7_ILi80EEENS7_ILi256EEEEEENS_10bfloat16_tEfNS_4arch4Sm90ELb0ELb1ELb0ELb1ELb0ELb0ELb1ELb1ELi2ELi1ELi1ELi1ELb0EEENS1_24CollectiveEpilogueBwdGQAISD_fSG_Li256ELb1ELb0EEENS1_19SingleTileSchedulerILb1ELb0ELb0ELi80EEEEEEEEEvNT_6ParamsE,"aw",@nobits
	.sectionflags	@""
	.align	16
	.zero		1024


//--------------------- .nv.shared._ZN7cutlass13device_kernelIN5flash11enable_sm90INS1_16FlashAttnBwdSm90INS1_25CollectiveMainloopBwdSm90ILi2ELi1ELi1EN4cute5tupleIJNS5_1CILi1EEES8_S8_EEENS6_IJNS7_ILi64EEENS7_ILi80EEENS7_ILi256EEEEEENS_10bfloat16_tEfNS_4arch4Sm90ELb1ELb0ELb0ELb0ELb0ELb0ELb1ELb1ELi2ELi1ELi1ELi1ELb0EEENS1_21CollectiveEpilogueBwdISD_SE_SG_Li256ELb0ELb1ELi2EEENS1_25SingleTileBwdLPTSchedulerILb0ELi80ELb0EEEEEEEEEvNT_6ParamsE --------------------------
	.section	.nv.shared._ZN7cutlass13device_kernelIN5flash11enable_sm90INS1_16FlashAttnBwdSm90INS1_25CollectiveMainloopBwdSm90ILi2ELi1ELi1EN4cute5tupleIJNS5_1CILi1EEES8_S8_EEENS6_IJNS7_ILi64EEENS7_ILi80EEENS7_ILi256EEEEEENS_10bfloat16_tEfNS_4arch4Sm90ELb1ELb0ELb0ELb0ELb0ELb0ELb1ELb1ELi2ELi1ELi1ELi1ELb0EEENS1_21CollectiveEpilogueBwdISD_SE_SG_Li256ELb0ELb1ELi2EEENS1_25SingleTileBwdLPTSchedulerILb0ELi80ELb0EEEEEEEEEvNT_6ParamsE,"aw",@nobits
	.sectionflags	@""
	.align	16
	.zero		1024


//--------------------- .nv.shared._ZN7cutlass13device_kernelIN5flash11enable_sm90INS1_16FlashAttnBwdSm90INS1_25CollectiveMainloopBwdSm90ILi2ELi1ELi1EN4cute5tupleIJNS5_1CILi1EEES8_S8_EEENS6_IJNS7_ILi64EEENS7_ILi80EEENS7_ILi256EEEEEENS_10bfloat16_tEfNS_4arch4Sm90ELb1ELb0ELb0ELb0ELb0ELb0ELb1ELb1ELi2ELi1ELi1ELi1ELb0EEENS1_24CollectiveEpilogueBwdGQAISD_fSG_Li256ELb0ELb0EEENS1_25SingleTileBwdLPTSchedulerILb0ELi80ELb0EEEEEEEEEvNT_6ParamsE --------------------------
	.section	.nv.shared._ZN7cutlass13device_kernelIN5flash11enable_sm90INS1_16FlashAttnBwdSm90INS1_25CollectiveMainloopBwdSm90ILi2ELi1ELi1EN4cute5tupleIJNS5_1CILi1EEES8_S8_EEENS6_IJNS7_ILi64EEENS7_ILi80EEENS7_ILi256EEEEEENS_10bfloat16_tEfNS_4arch4Sm90ELb1ELb0ELb0ELb0ELb0ELb0ELb1ELb1ELi2ELi1ELi1ELi1ELb0EEENS1_24CollectiveEpilogueBwdGQAISD_fSG_Li256ELb0ELb0EEENS1_25SingleTileBwdLPTSchedulerILb0ELi80ELb0EEEEEEEEEvNT_6ParamsE,"aw",@nobits
	.sectionflags	@""
	.align	16
	.zero		1024


//--------------------- .nv.shared._ZN7cutlass13device_kernelIN5flash22FlashAttnBwdPreprocessIN4cute5tupleIJNS3_1CILi64EEENS5_ILi256EEEEEENS_10bfloat16_tEfNS_4arch4Sm90ELb1ELb0EEEEEvNT_6ParamsE --------------------------
	.section	.nv.shared._ZN7cutlass13device_kernelIN5flash22FlashAttnBwdPreprocessIN4cute5tupleIJNS3_1CILi64EEENS5_ILi256EEEEEENS_10bfloat16_tEfNS_4arch4Sm90ELb1ELb0EEEEEvNT_6ParamsE,"aw",@nobits
	.sectionflags	@""
	.align	16
	.zero		1024


//--------------------- .nv.shared._ZN7cutlass13device_kernelIN5flash11enable_sm90INS1_16FlashAttnBwdSm90INS1_25CollectiveMainloopBwdSm90ILi2ELi1ELi1EN4cute5tupleIJNS5_1CILi1EEES8_S8_EEENS6_IJNS7_ILi64EEENS7_ILi80EEENS7_ILi256EEEEEENS_10bfloat16_tEfNS_4arch4Sm90ELb1ELb0ELb0ELb1ELb0ELb0ELb1ELb1ELi2ELi1ELi1ELi1ELb0EEENS1_21CollectiveEpilogueBwdISD_SE_SG_Li256ELb1ELb1ELi2EEENS1_25SingleTileBwdLPTSchedulerILb1ELi80ELb0EEEEEEEEEvNT_6ParamsE --------------------------
	.section	.nv.shared._ZN7cutlass13device_kernelIN5flash11enable_sm90INS1_16FlashAttnBwdSm90INS1_25CollectiveMainloopBwdSm90ILi2ELi1ELi1EN4cute5tupleIJNS5_1CILi1EEES8_S8_EEENS6_IJNS7_ILi64EEENS7_ILi80EEENS7_ILi256EEEEEENS_10bfloat16_tEfNS_4arch4Sm90ELb1ELb0ELb0ELb1ELb0ELb0ELb1ELb1ELi2ELi1ELi1ELi1ELb0EEENS1_21CollectiveEpilogueBwdISD_SE_SG_Li256ELb1ELb1ELi2EEENS1_25SingleTileBwdLPTSchedulerILb1ELi80ELb0EEEEEEEEEvNT_6ParamsE,"aw",@nobits
	.sectionflags	@""
	.align	16
	.zero		1024


//--------------------- .nv.shared._ZN7cutlass13device_kernelIN5flash32FlashAttnBwdPostprocessConvertdQIN4cute5tupleIJNS3_1CILi80EEENS5_ILi256EEEEEENS_10bfloat16_tEfNS_4arch4Sm90ELi256ENS3_8TiledMMAINS3_8MMA_AtomIJNS3_4SM904GMMA27MMA_64x16x16_F32BF16BF16_SSILNSF_5MajorE1ELSH_1ELNSF_7ScaleInE1ELSI_1EEEEEENS3_6LayoutINS4_IJNS5_ILi2EEENS5_ILi1EEESN_EEENS4_IJSN_NS5_ILi0EEESP_EEEEENS4_IJNS3_10UnderscoreESS_SS_EEEEELb1EEEEEvNT_6ParamsE --------------------------
	.section	.nv.shared._ZN7cutlass13device_kernelIN5flash32FlashAttnBwdPostprocessConvertdQIN4cute5tupleIJNS3_1CILi80EEENS5_ILi256EEEEEENS_10bfloat16_tEfNS_4arch4Sm90ELi256ENS3_8TiledMMAINS3_8MMA_AtomIJNS3_4SM904GMMA27MMA_64x16x16_F32BF16BF16_SSILNSF_5MajorE1ELSH_1ELNSF_7ScaleInE1ELSI_1EEEEEENS3_6LayoutINS4_IJNS5_ILi2EEENS5_ILi1EEESN_EEENS4_IJSN_NS5_ILi0EEESP_EEEEENS4_IJNS3_10UnderscoreESS_SS_EEEEELb1EEEEEvNT_6ParamsE,"aw",@nobits
	.sectionflags	@""
	.align	16
	.zero		1024


//--------------------- .nv.shared._ZN7cutlass13device_kernelIN5flash32FlashAttnBwdPostprocessConvertdQIN4cute5tupleIJNS3_1CILi64EEENS5_ILi256EEEEEENS_10bfloat16_tEfNS_4arch4Sm90ELi256ENS3_8TiledMMAINS3_8MMA_AtomIJNS3_4SM904GMMA27MMA_64x64x16_F32BF16BF16_SSILNSF_5MajorE1ELSH_0ELNSF_7ScaleInE1ELSI_1EEEEEENS3_6LayoutINS4_IJNS5_ILi2EEENS5_ILi1EEESN_EEENS4_IJSN_NS5_ILi0EEESP_EEEEENS4_IJNS3_10UnderscoreESS_SS_EEEEELb1EEEEEvNT_6ParamsE --------------------------
	.section	.nv.shared._ZN7cutlass13device_kernelIN5flash32FlashAttnBwdPostprocessConvertdQIN4cute5tupleIJNS3_1CILi64EEENS5_ILi256EEEEEENS_10bfloat16_tEfNS_4arch4Sm90ELi256ENS3_8TiledMMAINS3_8MMA_AtomIJNS3_4SM904GMMA27MMA_64x64x16_F32BF16BF16_SSILNSF_5MajorE1ELSH_0ELNSF_7ScaleInE1ELSI_1EEEEEENS3_6LayoutINS4_IJNS5_ILi2EEENS5_ILi1EEESN_EEENS4_IJSN_NS5_ILi0EEESP_EEEEENS4_IJNS3_10UnderscoreESS_SS_EEEEELb1EEEEEvNT_6ParamsE,"aw",@nobits
	.sectionflags	@""
	.align	16
	.zero		1024


//--------------------- .nv.shared._ZN7cutlass13device_kernelIN5flash11enable_sm90INS1_16FlashAttnBwdSm90INS1_25CollectiveMainloopBwdSm90ILi2ELi1ELi1EN4cute5tupleIJNS5_1CILi1EEES8_S8_EEENS6_IJNS7_ILi64EEENS7_ILi80EEENS7_ILi256EEEEEENS_10bfloat16_tEfNS_4arch4Sm90ELb1ELb0ELb0ELb1ELb0ELb0ELb1ELb1ELi2ELi1ELi1ELi1ELb0EEENS1_24CollectiveEpilogueBwdGQAISD_fSG_Li256ELb1ELb0EEENS1_25SingleTileBwdLPTSchedulerILb1ELi80ELb0EEEEEEEEEvNT_6ParamsE --------------------------
	.section	.nv.shared._ZN7cutlass13device_kernelIN5flash11enable_sm90INS1_16FlashAttnBwdSm90INS1_25CollectiveMainloopBwdSm90ILi2ELi1ELi1EN4cute5tupleIJNS5_1CILi1EEES8_S8_EEENS6_IJNS7_ILi64EEENS7_ILi80EEENS7_ILi256EEEEEENS_10bfloat16_tEfNS_4arch4Sm90ELb1ELb0ELb0ELb1ELb0ELb0ELb1ELb1ELi2ELi1ELi1ELi1ELb0EEENS1_24CollectiveEpilogueBwdGQAISD_fSG_Li256ELb1ELb0EEENS1_25SingleTileBwdLPTSchedulerILb1ELi80ELb0EEEEEEEEEvNT_6ParamsE,"aw",@nobits
	.sectionflags	@""
	.align	16
	.zero		1024


//--------------------- .nv.shared._ZN7cutlass13device_kernelIN5flash22FlashAttnBwdPreprocessIN4cute5tupleIJNS3_1CILi64EEENS5_ILi256EEEEEENS_10bfloat16_tEfNS_4arch4Sm90ELb1ELb1EEEEEvNT_6ParamsE --------------------------
	.section	.nv.shared._ZN7cutlass13device_kernelIN5flash22FlashAttnBwdPreprocessIN4cute5tupleIJNS3_1CILi64EEENS5_ILi256EEEEEENS_10bfloat16_tEfNS_4arch4Sm90ELb1ELb1EEEEEvNT_6ParamsE,"aw",@nobits
	.sectionflags	@""
	.align	16
	.zero		1024


//--------------------- .nv.constant0._ZN7cutlass13device_kernelIN5flash11enable_sm90INS1_16FlashAttnBwdSm90INS1_25CollectiveMainloopBwdSm90ILi2ELi1ELi1EN4cute5tupleIJNS5_1CILi1EEES8_S8_EEENS6_IJNS7_ILi64EEENS7_ILi80EEENS7_ILi256EEEEEENS_10bfloat16_tEfNS_4arch4Sm90ELb0ELb0ELb1ELb0ELb0ELb0ELb1ELb1ELi2ELi1ELi1ELi1ELb0EEENS1_21CollectiveEpilogueBwdISD_SE_SG_Li256ELb0ELb1ELi2EEENS1_19SingleTileSchedulerILb0ELb0ELb0ELi80EEEEEEEEEvNT_6ParamsE --------------------------
	.section	.nv.constant0._ZN7cutlass13device_kernelIN5flash11enable_sm90INS1_16FlashAttnBwdSm90INS1_25CollectiveMainloopBwdSm90ILi2ELi1ELi1EN4cute5tupleIJNS5_1CILi1EEES8_S8_EEENS6_IJNS7_ILi64EEENS7_ILi80EEENS7_ILi256EEEEEENS_10bfloat16_tEfNS_4arch4Sm90ELb0ELb0ELb1ELb0ELb0ELb0ELb1ELb1ELi2ELi1ELi1ELi1ELb0EEENS1_21CollectiveEpilogueBwdISD_SE_SG_Li256ELb0ELb1ELi2EEENS1_19SingleTileSchedulerILb0ELb0ELb0ELi80EEEEEEEEEvNT_6ParamsE,"a",@progbits
	.sectionflags	@""
	.align	4
.nv.constant0._ZN7cutlass13device_kernelIN5flash11enable_sm90INS1_16FlashAttnBwdSm90INS1_25CollectiveMainloopBwdSm90ILi2ELi1ELi1EN4cute5tupleIJNS5_1CILi1EEES8_S8_EEENS6_IJNS7_ILi64EEENS7_ILi80EEENS7_ILi256EEEEEENS_10bfloat16_tEfNS_4arch4Sm90ELb0ELb0ELb1ELb0ELb0ELb0ELb1ELb1ELi2ELi1ELi1ELi1ELb0EEENS1_21CollectiveEpilogueBwdISD_SE_SG_Li256ELb0ELb1ELi2EEENS1_19SingleTileSchedulerILb0ELb0ELb0ELi80EEEEEEEEEvNT_6ParamsE:
	.zero		2944


//--------------------- .nv.constant0._ZN7cutlass13device_kernelIN5flash11enable_sm90INS1_16FlashAttnBwdSm90INS1_25CollectiveMainloopBwdSm90ILi2ELi1ELi1EN4cute5tupleIJNS5_1CILi1EEES8_S8_EEENS6_IJNS7_ILi64EEENS7_ILi80EEENS7_ILi256EEEEEENS_10bfloat16_tEfNS_4arch4Sm90ELb0ELb0ELb1ELb0ELb0ELb0ELb1ELb1ELi2ELi1ELi1ELi1ELb0EEENS1_24CollectiveEpilogueBwdGQAISD_fSG_Li256ELb0ELb0EEENS1_19SingleTileSchedulerILb0ELb0ELb0ELi80EEEEEEEEEvNT_6ParamsE --------------------------
	.section	.nv.constant0._ZN7cutlass13device_kernelIN5flash11enable_sm90INS1_16FlashAttnBwdSm90INS1_25CollectiveMainloopBwdSm90ILi2ELi1ELi1EN4cute5tupleIJNS5_1CILi1EEES8_S8_EEENS6_IJNS7_ILi64EEENS7_ILi80EEENS7_ILi256EEEEEENS_10bfloat16_tEfNS_4arch4Sm90ELb0ELb0ELb1ELb0ELb0ELb0ELb1ELb1ELi2ELi1ELi1ELi1ELb0EEENS1_24CollectiveEpilogueBwdGQAISD_fSG_Li256ELb0ELb0EEENS1_19SingleTileSchedulerILb0ELb0ELb0ELi80EEEEEEEEEvNT_6ParamsE,"a",@progbits
	.sectionflags	@""
	.align	4
.nv.constant0._ZN7cutlass13device_kernelIN5flash11enable_sm90INS1_16FlashAttnBwdSm90INS1_25CollectiveMainloopBwdSm90ILi2ELi1ELi1EN4cute5tupleIJNS5_1CILi1EEES8_S8_EEENS6_IJNS7_ILi64EEENS7_ILi80EEENS7_ILi256EEEEEENS_10bfloat16_tEfNS_4arch4Sm90ELb0ELb0ELb1ELb0ELb0ELb0ELb1ELb1ELi2ELi1ELi1ELi1ELb0EEENS1_24CollectiveEpilogueBwdGQAISD_fSG_Li256ELb0ELb0EEENS1_19SingleTileSchedulerILb0ELb0ELb0ELi80EEEEEEEEEvNT_6ParamsE:
	.zero		2304


//--------------------- .nv.constant0._ZN7cutlass13device_kernelIN5flash11enable_sm90INS1_16FlashAttnBwdSm90INS1_25CollectiveMainloopBwdSm90ILi2ELi1ELi1EN4cute5tupleIJNS5_1CILi1EEES8_S8_EEENS6_IJNS7_ILi64EEENS7_ILi80EEENS7_ILi256EEEEEENS_10bfloat16_tEfNS_4arch4Sm90ELb0ELb0ELb1ELb1ELb0ELb0ELb1ELb1ELi2ELi1ELi1ELi1ELb0EEENS1_21CollectiveEpilogueBwdISD_SE_SG_Li256ELb1ELb1ELi2EEENS1_19SingleTileSchedulerILb1ELb0ELb0ELi80EEEEEEEEEvNT_6ParamsE --------------------------
	.section	.nv.constant0._ZN7cutlass13device_kernelIN5flash11enable_sm90INS1_16FlashAttnBwdSm90INS1_25CollectiveMainloopBwdSm90ILi2ELi1ELi1EN4cute5tupleIJNS5_1CILi1EEES8_S8_EEENS6_IJNS7_ILi64EEENS7_ILi80EEENS7_ILi256EEEEEENS_10bfloat16_tEfNS_4arch4Sm90ELb0ELb0ELb1ELb1ELb0ELb0ELb1ELb1ELi2ELi1ELi1ELi1ELb0EEENS1_21CollectiveEpilogueBwdISD_SE_SG_Li256ELb1ELb1ELi2EEENS1_19SingleTileSchedulerILb1ELb0ELb0ELi80EEEEEEEEEvNT_6ParamsE,"a",@progbits
	.sectionflags	@""
	.align	4
.nv.constant0._ZN7cutlass13device_kernelIN5flash11enable_sm90INS1_16FlashAttnBwdSm90INS1_25CollectiveMainloopBwdSm90ILi2ELi1ELi1EN4cute5tupleIJNS5_1CILi1EEES8_S8_EEENS6_IJNS7_ILi64EEENS7_ILi80EEENS7_ILi256EEEEEENS_10bfloat16_tEfNS_4arch4Sm90ELb0ELb0ELb1ELb1ELb0ELb0ELb1ELb1ELi2ELi1ELi1ELi1ELb0EEENS1_21CollectiveEpilogueBwdISD_SE_SG_Li256ELb1ELb1ELi2EEENS1_19SingleTileSchedulerILb1ELb0ELb0ELi80EEEEEEEEEvNT_6ParamsE:
	.zero		2304


//--------------------- .nv.constant0._ZN7cutlass13device_kernelIN5flash11enable_sm90INS1_16FlashAttnBwdSm90INS1_25CollectiveMainloopBwdSm90ILi2ELi1ELi1EN4cute5tupleIJNS5_1CILi1EEES8_S8_EEENS6_IJNS7_ILi64EEENS7_ILi80EEENS7_ILi256EEEEEENS_10bfloat16_tEfNS_4arch4Sm90ELb0ELb0ELb1ELb1ELb0ELb0ELb1ELb1ELi2ELi1ELi1ELi1ELb0EEENS1_24CollectiveEpilogueBwdGQAISD_fSG_Li256ELb1ELb0EEENS1_19SingleTileSchedulerILb1ELb0ELb0ELi80EEEEEEEEEvNT_6ParamsE --------------------------
	.section	.nv.constant0._ZN7cutlass13device_kernelIN5flash11enable_sm90INS1_16FlashAttnBwdSm90INS1_25CollectiveMainloopBwdSm90ILi2ELi1ELi1EN4cute5tupleIJNS5_1CILi1EEES8_S8_EEENS6_IJNS7_ILi64EEENS7_ILi80EEENS7_ILi256EEEEEENS_10bfloat16_tEfNS_4arch4Sm90ELb0ELb0ELb1ELb1ELb0ELb0ELb1ELb1ELi2ELi1ELi1ELi1ELb0EEENS1_24CollectiveEpilogueBwdGQAISD_fSG_Li256ELb1ELb0EEENS1_19SingleTileSchedulerILb1ELb0ELb0ELi80EEEEEEEEEvNT_6ParamsE,"a",@progbits
	.sectionflags	@""
	.align	4
.nv.constant0._ZN7cutlass13device_kernelIN5flash11enable_sm90INS1_16FlashAttnBwdSm90INS1_25CollectiveMainloopBwdSm90ILi2ELi1ELi1EN4cute5tupleIJNS5_1CILi1EEES8_S8_EEENS6_IJNS7_ILi64EEENS7_ILi80EEENS7_ILi256EEEEEENS_10bfloat16_tEfNS_4arch4Sm90ELb0ELb0ELb1ELb1ELb0ELb0ELb1ELb1ELi2ELi1ELi1ELi1ELb0EEENS1_24CollectiveEpilogueBwdGQAISD_fSG_Li256ELb1ELb0EEENS1_19SingleTileSchedulerILb1ELb0ELb0ELi80EEEEEEEEEvNT_6ParamsE:
	.zero		2304


//--------------------- .nv.constant0._ZN7cutlass13device_kernelIN5flash11enable_sm90INS1_16FlashAttnBwdSm90INS1_25CollectiveMainloopBwdSm90ILi2ELi1ELi1EN4cute5tupleIJNS5_1CILi1EEES8_S8_EEENS6_IJNS7_ILi64EEENS7_ILi80EEENS7_ILi256EEEEEENS_10bfloat16_tEfNS_4arch4Sm90ELb0ELb1ELb1ELb0ELb0ELb0ELb1ELb1ELi2ELi1ELi1ELi1ELb0EEENS1_21CollectiveEpilogueBwdISD_SE_SG_Li256ELb0ELb1ELi2EEENS1_19SingleTileSchedulerILb0ELb0ELb0ELi80EEEEEEEEEvNT_6ParamsE --------------------------
	.section	.nv.constant0._ZN7cutlass13device_kernelIN5flash11enable_sm90INS1_16FlashAttnBwdSm90INS1_25CollectiveMainloopBwdSm90ILi2ELi1ELi1EN4cute5tupleIJNS5_1CILi1EEES8_S8_EEENS6_IJNS7_ILi64EEENS7_ILi80EEENS7_ILi256EEEEEENS_10bfloat16_tEfNS_4arch4Sm90ELb0ELb1ELb1ELb0ELb0ELb0ELb1ELb1ELi2ELi1ELi1ELi1ELb0EEENS1_21CollectiveEpilogueBwdISD_SE_SG_Li256ELb0ELb1ELi2EEENS1_19SingleTileSchedulerILb0ELb0ELb0ELi80EEEEEEEEEvNT_6ParamsE,"a",@progbits
	.sectionflags	@""
	.align	4
.nv.constant0._ZN7cutlass13device_kernelIN5flash11enable_sm90INS1_16FlashAttnBwdSm90INS1_25CollectiveMainloopBwdSm90ILi2ELi1ELi1EN4cute5tupleIJNS5_1CILi1EEES8_S8_EEENS6_IJNS7_ILi64EEENS7_ILi80EEENS7_ILi256EEEEEENS_10bfloat16_tEfNS_4arch4Sm90ELb0ELb1ELb1ELb0ELb0ELb0ELb1ELb1ELi2ELi1ELi1ELi1ELb0EEENS1_21CollectiveEpilogueBwdISD_SE_SG_Li256ELb0ELb1ELi2EEENS1_19SingleTileSchedulerILb0ELb0ELb0ELi80EEEEEEEEEvNT_6ParamsE:
	.zero		2944


//--------------------- .nv.constant0._ZN7cutlass13device_kernelIN5flash11enable_sm90INS1_16FlashAttnBwdSm90INS1_25CollectiveMainloopBwdSm90ILi2ELi1ELi1EN4cute5tupleIJNS5_1CILi1EEES8_S8_EEENS6_IJNS7_ILi64EEENS7_ILi80EEENS7_ILi256EEEEEENS_10bfloat16_tEfNS_4arch4Sm90ELb0ELb1ELb1ELb0ELb0ELb0ELb1ELb1ELi2ELi1ELi1ELi1ELb0EEENS1_24CollectiveEpilogueBwdGQAISD_fSG_Li256ELb0ELb0EEENS1_19SingleTileSchedulerILb0ELb0ELb0ELi80EEEEEEEEEvNT_6ParamsE --------------------------
	.section	.nv.constant0._ZN7cutlass13device_kernelIN5flash11enable_sm90INS1_16FlashAttnBwdSm90INS1_25CollectiveMainloopBwdSm90ILi2ELi1ELi1EN4cute5tupleIJNS5_1CILi1EEES8_S8_EEENS6_IJNS7_ILi64EEENS7_ILi80EEENS7_ILi256EEEEEENS_10bfloat16_tEfNS_4arch4Sm90ELb0ELb1ELb1ELb0ELb0ELb0ELb1ELb1ELi2ELi1ELi1ELi1ELb0EEENS1_24CollectiveEpilogueBwdGQAISD_fSG_Li256ELb0ELb0EEENS1_19SingleTileSchedulerILb0ELb0ELb0ELi80EEEEEEEEEvNT_6ParamsE,"a",@progbits
	.sectionflags	@""
	.align	4
.nv.constant0._ZN7cutlass13device_kernelIN5flash11enable_sm90INS1_16FlashAttnBwdSm90INS1_25CollectiveMainloopBwdSm90ILi2ELi1ELi1EN4cute5tupleIJNS5_1CILi1EEES8_S8_EEENS6_IJNS7_ILi64EEENS7_ILi80EEENS7_ILi256EEEEEENS_10bfloat16_tEfNS_4arch4Sm90ELb0ELb1ELb1ELb0ELb0ELb0ELb1ELb1ELi2ELi1ELi1ELi1ELb0EEENS1_24CollectiveEpilogueBwdGQAISD_fSG_Li256ELb0ELb0EEENS1_19SingleTileSchedulerILb0ELb0ELb0ELi80EEEEEEEEEvNT_6ParamsE:
	.zero		2304


//--------------------- .nv.constant0._ZN7cutlass13device_kernelIN5flash11enable_sm90INS1_16FlashAttnBwdSm90INS1_25CollectiveMainloopBwdSm90ILi2ELi1ELi1EN4cute5tupleIJNS5_1CILi1EEES8_S8_EEENS6_IJNS7_ILi64EEENS7_ILi80EEENS7_ILi256EEEEEENS_10bfloat16_tEfNS_4arch4Sm90ELb0ELb1ELb1ELb1ELb0ELb0ELb1ELb1ELi2ELi1ELi1ELi1ELb0EEENS1_21CollectiveEpilogueBwdISD_SE_SG_Li256ELb1ELb1ELi2EEENS1_19SingleTileSchedulerILb1ELb0ELb0ELi80EEEEEEEEEvNT_6ParamsE --------------------------
	.section	.nv.constant0._ZN7cutlass13device_kernelIN5flash11enable_sm90INS1_16FlashAttnBwdSm90INS1_25CollectiveMainloopBwdSm90ILi2ELi1ELi1EN4cute5tupleIJNS5_1CILi1EEES8_S8_EEENS6_IJNS7_ILi64EEENS7_ILi80EEENS7_ILi256EEEEEENS_10bfloat16_tEfNS_4arch4Sm90ELb0ELb1ELb1ELb1ELb0ELb0ELb1ELb1ELi2ELi1ELi1ELi1ELb0EEENS1_21CollectiveEpilogueBwdISD_SE_SG_Li256ELb1ELb1ELi2EEENS1_19SingleTileSchedulerILb1ELb0ELb0ELi80EEEEEEEEEvNT_6ParamsE,"a",@progbits
	.sectionflags	@""
	.align	4
.nv.constant0._ZN7cutlass13device_kernelIN5flash11enable_sm90INS1_16FlashAttnBwdSm90INS1_25CollectiveMainloopBwdSm90ILi2ELi1ELi1EN4cute5tupleIJNS5_1CILi1EEES8_S8_EEENS6_IJNS7_ILi64EEENS7_ILi80EEENS7_ILi256EEEEEENS_10bfloat16_tEfNS_4arch4Sm90ELb0ELb1ELb1ELb1ELb0ELb0ELb1ELb1ELi2ELi1ELi1ELi1ELb0EEENS1_21CollectiveEpilogueBwdISD_SE_SG_Li256ELb1ELb1ELi2EEENS1_19SingleTileSchedulerILb1ELb0ELb0ELi80EEEEEEEEEvNT_6ParamsE:
	.zero		2304


//--------------------- .nv.constant0._ZN7cutlass13device_kernelIN5flash11enable_sm90INS1_16FlashAttnBwdSm90INS1_25CollectiveMainloopBwdSm90ILi2ELi1ELi1EN4cute5tupleIJNS5_1CILi1EEES8_S8_EEENS6_IJNS7_ILi64EEENS7_ILi80EEENS7_ILi256EEEEEENS_10bfloat16_tEfNS_4arch4Sm90ELb0ELb1ELb1ELb1ELb0ELb0ELb1ELb1ELi2ELi1ELi1ELi1ELb0EEENS1_24CollectiveEpilogueBwdGQAISD_fSG_Li256ELb1ELb0EEENS1_19SingleTileSchedulerILb1ELb0ELb0ELi80EEEEEEEEEvNT_6ParamsE --------------------------
	.section	.nv.constant0._ZN7cutlass13device_kernelIN5flash11enable_sm90INS1_16FlashAttnBwdSm90INS1_25CollectiveMainloopBwdSm90ILi2ELi1ELi1EN4cute5tupleIJNS5_1CILi1EEES8_S8_EEENS6_IJNS7_ILi64EEENS7_ILi80EEENS7_ILi256EEEEEENS_10bfloat16_tEfNS_4arch4Sm90ELb0ELb1ELb1ELb1ELb0ELb0ELb1ELb1ELi2ELi1ELi1ELi1ELb0EEENS1_24CollectiveEpilogueBwdGQAISD_fSG_Li256ELb1ELb0EEENS1_19SingleTileSchedulerILb1ELb0ELb0ELi80EEEEEEEEEvNT_6ParamsE,"a",@progbits
	.sectionflags	@""
	.align	4
.nv.constant0._ZN7cutlass13device_kernelIN5flash11enable_sm90INS1_16FlashAttnBwdSm90INS1_25CollectiveMainloopBwdSm90ILi2ELi1ELi1EN4cute5tupleIJNS5_1CILi1EEES8_S8_EEENS6_IJNS7_ILi64EEENS7_ILi80EEENS7_ILi256EEEEEENS_10bfloat16_tEfNS_4arch4Sm90ELb0ELb1ELb1ELb1ELb0ELb0ELb1ELb1ELi2ELi1ELi1ELi1ELb0EEENS1_24CollectiveEpilogueBwdGQAISD_fSG_Li256ELb1ELb0EEENS1_19SingleTileSchedulerILb1ELb0ELb0ELi80EEEEEEEEEvNT_6ParamsE:
	.zero		2304


//--------------------- .nv.constant0._ZN7cutlass13device_kernelIN5flash11enable_sm90INS1_16FlashAttnBwdSm90INS1_25CollectiveMainloopBwdSm90ILi2ELi1ELi1EN4cute5tupleIJNS5_1CILi1EEES8_S8_EEENS6_IJNS7_ILi64EEENS7_ILi80EEENS7_ILi256EEEEEENS_10bfloat16_tEfNS_4arch4Sm90ELb1ELb0ELb1ELb0ELb0ELb0ELb1ELb1ELi2ELi1ELi1ELi1ELb0EEENS1_21CollectiveEpilogueBwdISD_SE_SG_Li256ELb0ELb1ELi2EEENS1_25SingleTileBwdLPTSchedulerILb0ELi80ELb0EEEEEEEEEvNT_6ParamsE --------------------------
	.section	.nv.constant0._ZN7cutlass13device_kernelIN5flash11enable_sm90INS1_16FlashAttnBwdSm90INS1_25CollectiveMainloopBwdSm90ILi2ELi1ELi1EN4cute5tupleIJNS5_1CILi1EEES8_S8_EEENS6_IJNS7_ILi64EEENS7_ILi80EEENS7_ILi256EEEEEENS_10bfloat16_tEfNS_4arch4Sm90ELb1ELb0ELb1ELb0ELb0ELb0ELb1ELb1ELi2ELi1ELi1ELi1ELb0EEENS1_21CollectiveEpilogueBwdISD_SE_SG_Li256ELb0ELb1ELi2EEENS1_25SingleTileBwdLPTSchedulerILb0ELi80ELb0EEEEEEEEEvNT_6ParamsE,"a",@progbits
	.sectionflags	@""
	.align	4
.nv.constant0._ZN7cutlass13device_kernelIN5flash11enable_sm90INS1_16FlashAttnBwdSm90INS1_25CollectiveMainloopBwdSm90ILi2ELi1ELi1EN4cute5tupleIJNS5_1CILi1EEES8_S8_EEENS6_IJNS7_ILi64EEENS7_ILi80EEENS7_ILi256EEEEEENS_10bfloat16_tEfNS_4arch4Sm90ELb1ELb0ELb1ELb0ELb0ELb0ELb1ELb1ELi2ELi1ELi1ELi1ELb0EEENS1_21CollectiveEpilogueBwdISD_SE_SG_Li256ELb0ELb1ELi2EEENS1_25SingleTileBwdLPTSchedulerILb0ELi80ELb0EEEEEEEEEvNT_6ParamsE:
	.zero		2944


//--------------------- .nv.constant0._ZN7cutlass13device_kernelIN5flash11enable_sm90INS1_16FlashAttnBwdSm90INS1_25CollectiveMainloopBwdSm90ILi2ELi1ELi1EN4cute5tupleIJNS5_1CILi1EEES8_S8_EEENS6_IJNS7_ILi64EEENS7_ILi80EEENS7_ILi256EEEEEENS_10bfloat16_tEfNS_4arch4Sm90ELb1ELb0ELb1ELb0ELb0ELb0ELb1ELb1ELi2ELi1ELi1ELi1ELb0EEENS1_24CollectiveEpilogueBwdGQAISD_fSG_Li256ELb0ELb0EEENS1_25SingleTileBwdLPTSchedulerILb0ELi80ELb0EEEEEEEEEvNT_6ParamsE --------------------------
	.section	.nv.constant0._ZN7cutlass13device_kernelIN5flash11enable_sm90INS1_16FlashAttnBwdSm90INS1_25CollectiveMainloopBwdSm90ILi2ELi1ELi1EN4cute5tupleIJNS5_1CILi1EEES8_S8_EEENS6_IJNS7_ILi64EEENS7_ILi80EEENS7_ILi256EEEEEENS_10bfloat16_tEfNS_4arch4Sm90ELb1ELb0ELb1ELb0ELb0ELb0ELb1ELb1ELi2ELi1ELi1ELi1ELb0EEENS1_24CollectiveEpilogueBwdGQAISD_fSG_Li256ELb0ELb0EEENS1_25SingleTileBwdLPTSchedulerILb0ELi80ELb0EEEEEEEEEvNT_6ParamsE,"a",@progbits
	.sectionflags	@""
	.align	4
.nv.constant0._ZN7cutlass13device_kernelIN5flash11enable_sm90INS1_16FlashAttnBwdSm90INS1_25CollectiveMainloopBwdSm90ILi2ELi1ELi1EN4cute5tupleIJNS5_1CILi1EEES8_S8_EEENS6_IJNS7_ILi64EEENS7_ILi80EEENS7_ILi256EEEEEENS_10bfloat16_tEfNS_4arch4Sm90ELb1ELb0ELb1ELb0ELb0ELb0ELb1ELb1ELi2ELi1ELi1ELi1ELb0EEENS1_24CollectiveEpilogueBwdGQAISD_fSG_Li256ELb0ELb0EEENS1_25SingleTileBwdLPTSchedulerILb0ELi80ELb0EEEEEEEEEvNT_6ParamsE:
	.zero		2432


//--------------------- .nv.constant0._ZN7cutlass13device_kernelIN5flash11enable_sm90INS1_16FlashAttnBwdSm90INS1_25CollectiveMainloopBwdSm90ILi2ELi1ELi1EN4cute5tupleIJNS5_1CILi1EEES8_S8_EEENS6_IJNS7_ILi64EEENS7_ILi80EEENS7_ILi256EEEEEENS_10bfloat16_tEfNS_4arch4Sm90ELb1ELb0ELb1ELb1ELb0ELb0ELb1ELb1ELi2ELi1ELi1ELi1ELb0EEENS1_21CollectiveEpilogueBwdISD_SE_SG_Li256ELb1ELb1ELi2EEENS1_25SingleTileBwdLPTSchedulerILb1ELi80ELb0EEEEEEEEEvNT_6ParamsE --------------------------
	.section	.nv.constant0._ZN7cutlass13device_kernelIN5flash11enable_sm90INS1_16FlashAttnBwdSm90INS1_25CollectiveMainloopBwdSm90ILi2ELi1ELi1EN4cute5tupleIJNS5_1CILi1EEES8_S8_EEENS6_IJNS7_ILi64EEENS7_ILi80EEENS7_ILi256EEEEEENS_10bfloat16_tEfNS_4arch4Sm90ELb1ELb0ELb1ELb1ELb0ELb0ELb1ELb1ELi2ELi1ELi1ELi1ELb0EEENS1_21CollectiveEpilogueBwdISD_SE_SG_Li256ELb1ELb1ELi2EEENS1_25SingleTileBwdLPTSchedulerILb1ELi80ELb0EEEEEEEEEvNT_6ParamsE,"a",@progbits
	.sectionflags	@""
	.align	4
.nv.constant0._ZN7cutlass13device_kernelIN5flash11enable_sm90INS1_16FlashAttnBwdSm90INS1_25CollectiveMainloopBwdSm90ILi2ELi1ELi1EN4cute5tupleIJNS5_1CILi1EEES8_S8_EEENS6_IJNS7_ILi64EEENS7_ILi80EEENS7_ILi256EEEEEENS_10bfloat16_tEfNS_4arch4Sm90ELb1ELb0ELb1ELb1ELb0ELb0ELb1ELb1ELi2ELi1ELi1ELi1ELb0EEENS1_21CollectiveEpilogueBwdISD_SE_SG_Li256ELb1ELb1ELi2EEENS1_25SingleTileBwdLPTSchedulerILb1ELi80ELb0EEEEEEEEEvNT_6ParamsE:
	.zero		2304


//--------------------- .nv.constant0._ZN7cutlass13device_kernelIN5flash11enable_sm90INS1_16FlashAttnBwdSm90INS1_25CollectiveMainloopBwdSm90ILi2ELi1ELi1EN4cute5tupleIJNS5_1CILi1EEES8_S8_EEENS6_IJNS7_ILi64EEENS7_ILi80EEENS7_ILi256EEEEEENS_10bfloat16_tEfNS_4arch4Sm90ELb1ELb0ELb1ELb1ELb0ELb0ELb1ELb1ELi2ELi1ELi1ELi1ELb0EEENS1_24CollectiveEpilogueBwdGQAISD_fSG_Li256ELb1ELb0EEENS1_25SingleTileBwdLPTSchedulerILb1ELi80ELb0EEEEEEEEEvNT_6ParamsE --------------------------
	.section	.nv.constant0._ZN7cutlass13device_kernelIN5flash11enable_sm90INS1_16FlashAttnBwdSm90INS1_25CollectiveMainloopBwdSm90ILi2ELi1ELi1EN4cute5tupleIJNS5_1CILi1EEES8_S8_EEENS6_IJNS7_ILi64EEENS7_ILi80EEENS7_ILi256EEEEEENS_10bfloat16_tEfNS_4arch4Sm90ELb1ELb0ELb1ELb1ELb0ELb0ELb1ELb1ELi2ELi1ELi1ELi1ELb0EEENS1_24CollectiveEpilogueBwdGQAISD_fSG_Li256ELb1ELb0EEENS1_25SingleTileBwdLPTSchedulerILb1ELi80ELb0EEEEEEEEEvNT_6ParamsE,"a",@progbits
	.sectionflags	@""
	.align	4
.nv.constant0._ZN7cutlass13device_kernelIN5flash11enable_sm90INS1_16FlashAttnBwdSm90INS1_25CollectiveMainloopBwdSm90ILi2ELi1ELi1EN4cute5tupleIJNS5_1CILi1EEES8_S8_EEENS6_IJNS7_ILi64EEENS7_ILi80EEENS7_ILi256EEEEEENS_10bfloat16_tEfNS_4arch4Sm90ELb1ELb0ELb1ELb1ELb0ELb0ELb1ELb1ELi2ELi1ELi1ELi1ELb0EEENS1_24CollectiveEpilogueBwdGQAISD_fSG_Li256ELb1ELb0EEENS1_25SingleTileBwdLPTSchedulerILb1ELi80ELb0EEEEEEEEEvNT_6ParamsE:
	.zero		2432


//--------------------- .nv.constant0._ZN7cutlass13device_kernelIN5flash11enable_sm90INS1_16FlashAttnBwdSm90INS1_25CollectiveMainloopBwdSm90ILi2ELi1ELi1EN4cute5tupleIJNS5_1CILi1EEES8_S8_EEENS6_IJNS7_ILi64EEENS7_ILi80EEENS7_ILi256EEEEEENS_10bfloat16_tEfNS_4arch4Sm90ELb0ELb0ELb0ELb0ELb0ELb0ELb1ELb1ELi2ELi1ELi1ELi1ELb0EEENS1_21CollectiveEpilogueBwdISD_SE_SG_Li256ELb0ELb1ELi2EEENS1_19SingleTileSchedulerILb0ELb0ELb0ELi80EEEEEEEEEvNT_6ParamsE --------------------------
	.section	.nv.constant0._ZN7cutlass13device_kernelIN5flash11enable_sm90INS1_16FlashAttnBwdSm90INS1_25CollectiveMainloopBwdSm90ILi2ELi1ELi1EN4cute5tupleIJNS5_1CILi1EEES8_S8_EEENS6_IJNS7_ILi64EEENS7_ILi80EEENS7_ILi256EEEEEENS_10bfloat16_tEfNS_4arch4Sm90ELb0ELb0ELb0ELb0ELb0ELb0ELb1ELb1ELi2ELi1ELi1ELi1ELb0EEENS1_21CollectiveEpilogueBwdISD_SE_SG_Li256ELb0ELb1ELi2EEENS1_19SingleTileSchedulerILb0ELb0ELb0ELi80EEEEEEEEEvNT_6ParamsE,"a",@progbits
	.sectionflags	@""
	.align	4
.nv.constant0._ZN7cutlass13device_kernelIN5flash11enable_sm90INS1_16FlashAttnBwdSm90INS1_25CollectiveMainloopBwdSm90ILi2ELi1ELi1EN4cute5tupleIJNS5_1CILi1EEES8_S8_EEENS6_IJNS7_ILi64EEENS7_ILi80EEENS7_ILi256EEEEEENS_10bfloat16_tEfNS_4arch4Sm90ELb0ELb0ELb0ELb0ELb0ELb0ELb1ELb1ELi2ELi1ELi1ELi1ELb0EEENS1_21CollectiveEpilogueBwdISD_SE_SG_Li256ELb0ELb1ELi2EEENS1_19SingleTileSchedulerILb0ELb0ELb0ELi80EEEEEEEEEvNT_6ParamsE:
	.zero		2944


//--------------------- .nv.constant0._ZN7cutlass13device_kernelIN5flash11enable_sm90INS1_16FlashAttnBwdSm90INS1_25CollectiveMainloopBwdSm90ILi2ELi1ELi1EN4cute5tupleIJNS5_1CILi1EEES8_S8_EEENS6_IJNS7_ILi64EEENS7_ILi80EEENS7_ILi256EEEEEENS_10bfloat16_tEfNS_4arch4Sm90ELb0ELb0ELb0ELb0ELb0ELb0ELb1ELb1ELi2ELi1ELi1ELi1ELb0EEENS1_24CollectiveEpilogueBwdGQAISD_fSG_Li256ELb0ELb0EEENS1_19SingleTileSchedulerILb0ELb0ELb0ELi80EEEEEEEEEvNT_6ParamsE --------------------------
	.section	.nv.constant0._ZN7cutlass13device_kernelIN5flash11enable_sm90INS1_16FlashAttnBwdSm90INS1_25CollectiveMainloopBwdSm90ILi2ELi1ELi1EN4cute5tupleIJNS5_1CILi1EEES8_S8_EEENS6_IJNS7_ILi64EEENS7_ILi80EEENS7_ILi256EEEEEENS_10bfloat16_tEfNS_4arch4Sm90ELb0ELb0ELb0ELb0ELb0ELb0ELb1ELb1ELi2ELi1ELi1ELi1ELb0EEENS1_24CollectiveEpilogueBwdGQAISD_fSG_Li256ELb0ELb0EEENS1_19SingleTileSchedulerILb0ELb0ELb0ELi80EEEEEEEEEvNT_6ParamsE,"a",@progbits
	.sectionflags	@""
	.align	4
.nv.constant0._ZN7cutlass13device_kernelIN5flash11enable_sm90INS1_16FlashAttnBwdSm90INS1_25CollectiveMainloopBwdSm90ILi2ELi1ELi1EN4cute5tupleIJNS5_1CILi1EEES8_S8_EEENS6_IJNS7_ILi64EEENS7_ILi80EEENS7_ILi256EEEEEENS_10bfloat16_tEfNS_4arch4Sm90ELb0ELb0ELb0ELb0ELb0ELb0ELb1ELb1ELi2ELi1ELi1ELi1ELb0EEENS1_24CollectiveEpilogueBwdGQAISD_fSG_Li256ELb0ELb0EEENS1_19SingleTileSchedulerILb0ELb0ELb0ELi80EEEEEEEEEvNT_6ParamsE:
	.zero		2304


//--------------------- .nv.constant0._ZN7cutlass13device_kernelIN5flash11enable_sm90INS1_16FlashAttnBwdSm90INS1_25CollectiveMainloopBwdSm90ILi2ELi1ELi1EN4cute5tupleIJNS5_1CILi1EEES8_S8_EEENS6_IJNS7_ILi64EEENS7_ILi80EEENS7_ILi256EEEEEENS_10bfloat16_tEfNS_4arch4Sm90ELb0ELb0ELb0ELb1ELb0ELb0ELb1ELb1ELi2ELi1ELi1ELi1ELb0EEENS1_21CollectiveEpilogueBwdISD_SE_SG_Li256ELb1ELb1ELi2EEENS1_19SingleTileSchedulerILb1ELb0ELb0ELi80EEEEEEEEEvNT_6ParamsE --------------------------
	.section	.nv.constant0._ZN7cutlass13device_kernelIN5flash11enable_sm90INS1_16FlashAttnBwdSm90INS1_25CollectiveMainloopBwdSm90ILi2ELi1ELi1EN4cute5tupleIJNS5_1CILi1EEES8_S8_EEENS6_IJNS7_ILi64EEENS7_ILi80EEENS7_ILi256EEEEEENS_10bfloat16_tEfNS_4arch4Sm90ELb0ELb0ELb0ELb1ELb0ELb0ELb1ELb1ELi2ELi1ELi1ELi1ELb0EEENS1_21CollectiveEpilogueBwdISD_SE_SG_Li256ELb1ELb1ELi2EEENS1_19SingleTileSchedulerILb1ELb0ELb0ELi80EEEEEEEEEvNT_6ParamsE,"a",@progbits
	.sectionflags	@""
	.align	4
.nv.constant0._ZN7cutlass13device_kernelIN5flash11enable_sm90INS1_16FlashAttnBwdSm90INS1_25CollectiveMainloopBwdSm90ILi2ELi1ELi1EN4cute5tupleIJNS5_1CILi1EEES8_S8_EEENS6_IJNS7_ILi64EEENS7_ILi80EEENS7_ILi256EEEEEENS_10bfloat16_tEfNS_4arch4Sm90ELb0ELb0ELb0ELb1ELb0ELb0ELb1ELb1ELi2ELi1ELi1ELi1ELb0EEENS1_21CollectiveEpilogueBwdISD_SE_SG_Li256ELb1ELb1ELi2EEENS1_19SingleTileSchedulerILb1ELb0ELb0ELi80EEEEEEEEEvNT_6ParamsE:
	.zero		2304


//--------------------- .nv.constant0._ZN7cutlass13device_kernelIN5flash11enable_sm90INS1_16FlashAttnBwdSm90INS1_25CollectiveMainloopBwdSm90ILi2ELi1ELi1EN4cute5tupleIJNS5_1CILi1EEES8_S8_EEENS6_IJNS7_ILi64EEENS7_ILi80EEENS7_ILi256EEEEEENS_10bfloat16_tEfNS_4arch4Sm90ELb0ELb0ELb0ELb1ELb0ELb0ELb1ELb1ELi2ELi1ELi1ELi1ELb0EEENS1_24CollectiveEpilogueBwdGQAISD_fSG_Li256ELb1ELb0EEENS1_19SingleTileSchedulerILb1ELb0ELb0ELi80EEEEEEEEEvNT_6ParamsE --------------------------
	.section	.nv.constant0._ZN7cutlass13device_kernelIN5flash11enable_sm90INS1_16FlashAttnBwdSm90INS1_25CollectiveMainloopBwdSm90ILi2ELi1ELi1EN4cute5tupleIJNS5_1CILi1EEES8_S8_EEENS6_IJNS7_ILi64EEENS7_ILi80EEENS7_ILi256EEEEEENS_10bfloat16_tEfNS_4arch4Sm90ELb0ELb0ELb0ELb1ELb0ELb0ELb1ELb1ELi2ELi1ELi1ELi1ELb0EEENS1_24CollectiveEpilogueBwdGQAISD_fSG_Li256ELb1ELb0EEENS1_19SingleTileSchedulerILb1ELb0ELb0ELi80EEEEEEEEEvNT_6ParamsE,"a",@progbits
	.sectionflags	@""
	.align	4
.nv.constant0._ZN7cutlass13device_kernelIN5flash11enable_sm90INS1_16FlashAttnBwdSm90INS1_25CollectiveMainloopBwdSm90ILi2ELi1ELi1EN4cute5tupleIJNS5_1CILi1EEES8_S8_EEENS6_IJNS7_ILi64EEENS7_ILi80EEENS7_ILi256EEEEEENS_10bfloat16_tEfNS_4arch4Sm90ELb0ELb0ELb0ELb1ELb0ELb0ELb1ELb1ELi2ELi1ELi1ELi1ELb0EEENS1_24CollectiveEpilogueBwdGQAISD_fSG_Li256ELb1ELb0EEENS1_19SingleTileSchedulerILb1ELb0ELb0ELi80EEEEEEEEEvNT_6ParamsE:
	.zero		2304


//--------------------- .nv.constant0._ZN7cutlass13device_kernelIN5flash11enable_sm90INS1_16FlashAttnBwdSm90INS1_25CollectiveMainloopBwdSm90ILi2ELi1ELi1EN4cute5tupleIJNS5_1CILi1EEES8_S8_EEENS6_IJNS7_ILi64EEENS7_ILi80EEENS7_ILi256EEEEEENS_10bfloat16_tEfNS_4arch4Sm90ELb0ELb1ELb0ELb0ELb0ELb0ELb1ELb1ELi2ELi1ELi1ELi1ELb0EEENS1_21CollectiveEpilogueBwdISD_SE_SG_Li256ELb0ELb1ELi2EEENS1_19SingleTileSchedulerILb0ELb0ELb0ELi80EEEEEEEEEvNT_6ParamsE --------------------------
	.section	.nv.constant0._ZN7cutlass13device_kernelIN5flash11enable_sm90INS1_16FlashAttnBwdSm90INS1_25CollectiveMainloopBwdSm90ILi2ELi1ELi1EN4cute5tupleIJNS5_1CILi1EEES8_S8_EEENS6_IJNS7_ILi64EEENS7_ILi80EEENS7_ILi256EEEEEENS_10bfloat16_tEfNS_4arch4Sm90ELb0ELb1ELb0ELb0ELb0ELb0ELb1ELb1ELi2ELi1ELi1ELi1ELb0EEENS1_21CollectiveEpilogueBwdISD_SE_SG_Li256ELb0ELb1ELi2EEENS1_19SingleTileSchedulerILb0ELb0ELb0ELi80EEEEEEEEEvNT_6ParamsE,"a",@progbits
	.sectionflags	@""
	.align	4
.nv.constant0._ZN7cutlass13device_kernelIN5flash11enable_sm90INS1_16FlashAttnBwdSm90INS1_25CollectiveMainloopBwdSm90ILi2ELi1ELi1EN4cute5tupleIJNS5_1CILi1EEES8_S8_EEENS6_IJNS7_ILi64EEENS7_ILi80EEENS7_ILi256EEEEEENS_10bfloat16_tEfNS_4arch4Sm90ELb0ELb1ELb0ELb0ELb0ELb0ELb1ELb1ELi2ELi1ELi1ELi1ELb0EEENS1_21CollectiveEpilogueBwdISD_SE_SG_Li256ELb0ELb1ELi2EEENS1_19SingleTileSchedulerILb0ELb0ELb0ELi80EEEEEEEEEvNT_6ParamsE:
	.zero		2944


//--------------------- .nv.constant0._ZN7cutlass13device_kernelIN5flash11enable_sm90INS1_16FlashAttnBwdSm90INS1_25CollectiveMainloopBwdSm90ILi2ELi1ELi1EN4cute5tupleIJNS5_1CILi1EEES8_S8_EEENS6_IJNS7_ILi64EEENS7_ILi80EEENS7_ILi256EEEEEENS_10bfloat16_tEfNS_4arch4Sm90ELb0ELb1ELb0ELb0ELb0ELb0ELb1ELb1ELi2ELi1ELi1ELi1ELb0EEENS1_24CollectiveEpilogueBwdGQAISD_fSG_Li256ELb0ELb0EEENS1_19SingleTileSchedulerILb0ELb0ELb0ELi80EEEEEEEEEvNT_6ParamsE --------------------------
	.section	.nv.constant0._ZN7cutlass13device_kernelIN5flash11enable_sm90INS1_16FlashAttnBwdSm90INS1_25CollectiveMainloopBwdSm90ILi2ELi1ELi1EN4cute5tupleIJNS5_1CILi1EEES8_S8_EEENS6_IJNS7_ILi64EEENS7_ILi80EEENS7_ILi256EEEEEENS_10bfloat16_tEfNS_4arch4Sm90ELb0ELb1ELb0ELb0ELb0ELb0ELb1ELb1ELi2ELi1ELi1ELi1ELb0EEENS1_24CollectiveEpilogueBwdGQAISD_fSG_Li256ELb0ELb0EEENS1_19SingleTileSchedulerILb0ELb0ELb0ELi80EEEEEEEEEvNT_6ParamsE,"a",@progbits
	.sectionflags	@""
	.align	4
.nv.constant0._ZN7cutlass13device_kernelIN5flash11enable_sm90INS1_16FlashAttnBwdSm90INS1_25CollectiveMainloopBwdSm90ILi2ELi1ELi1EN4cute5tupleIJNS5_1CILi1EEES8_S8_EEENS6_IJNS7_ILi64EEENS7_ILi80EEENS7_ILi256EEEEEENS_10bfloat16_tEfNS_4arch4Sm90ELb0ELb1ELb0ELb0ELb0ELb0ELb1ELb1ELi2ELi1ELi1ELi1ELb0EEENS1_24CollectiveEpilogueBwdGQAISD_fSG_Li256ELb0ELb0EEENS1_19SingleTileSchedulerILb0ELb0ELb0ELi80EEEEEEEEEvNT_6ParamsE:
	.zero		2304


//--------------------- .nv.constant0._ZN7cutlass13device_kernelIN5flash11enable_sm90INS1_16FlashAttnBwdSm90INS1_25CollectiveMainloopBwdSm90ILi2ELi1ELi1EN4cute5tupleIJNS5_1CILi1EEES8_S8_EEENS6_IJNS7_ILi64EEENS7_ILi80EEENS7_ILi256EEEEEENS_10bfloat16_tEfNS_4arch4Sm90ELb0ELb1ELb0ELb1ELb0ELb0ELb1ELb1ELi2ELi1ELi1ELi1ELb0EEENS1_21CollectiveEpilogueBwdISD_SE_SG_Li256ELb1ELb1ELi2EEENS1_19SingleTileSchedulerILb1ELb0ELb0ELi80EEEEEEEEEvNT_6ParamsE --------------------------
	.section	.nv.constant0._ZN7cutlass13device_kernelIN5flash11enable_sm90INS1_16FlashAttnBwdSm90INS1_25CollectiveMainloopBwdSm90ILi2ELi1ELi1EN4cute5tupleIJNS5_1CILi1EEES8_S8_EEENS6_IJNS7_ILi64EEENS7_ILi80EEENS7_ILi256EEEEEENS_10bfloat16_tEfNS_4arch4Sm90ELb0ELb1ELb0ELb1ELb0ELb0ELb1ELb1ELi2ELi1ELi1ELi1ELb0EEENS1_21CollectiveEpilogueBwdISD_SE_SG_Li256ELb1ELb1ELi2EEENS1_19SingleTileSchedulerILb1ELb0ELb0ELi80EEEEEEEEEvNT_6ParamsE,"a",@progbits
	.sectionflags	@""
	.align	4
.nv.constant0._ZN7cutlass13device_kernelIN5flash11enable_sm90INS1_16FlashAttnBwdSm90INS1_25CollectiveMainloopBwdSm90ILi2ELi1ELi1EN4cute5tupleIJNS5_1CILi1EEES8_S8_EEENS6_IJNS7_ILi64EEENS7_ILi80EEENS7_ILi256EEEEEENS_10bfloat16_tEfNS_4arch4Sm90ELb0ELb1ELb0ELb1ELb0ELb0ELb1ELb1ELi2ELi1ELi1ELi1ELb0EEENS1_21CollectiveEpilogueBwdISD_SE_SG_Li256ELb1ELb1ELi2EEENS1_19SingleTileSchedulerILb1ELb0ELb0ELi80EEEEEEEEEvNT_6ParamsE:
	.zero		2304


//--------------------- .nv.constant0._ZN7cutlass13device_kernelIN5flash11enable_sm90INS1_16FlashAttnBwdSm90INS1_25CollectiveMainloopBwdSm90ILi2ELi1ELi1EN4cute5tupleIJNS5_1CILi1EEES8_S8_EEENS6_IJNS7_ILi64EEENS7_ILi80EEENS7_ILi256EEEEEENS_10bfloat16_tEfNS_4arch4Sm90ELb0ELb1ELb0ELb1ELb0ELb0ELb1ELb1ELi2ELi1ELi1ELi1ELb0EEENS1_24CollectiveEpilogueBwdGQAISD_fSG_Li256ELb1ELb0EEENS1_19SingleTileSchedulerILb1ELb0ELb0ELi80EEEEEEEEEvNT_6ParamsE --------------------------
	.section	.nv.constant0._ZN7cutlass13device_kernelIN5flash11enable_sm90INS1_16FlashAttnBwdSm90INS1_25CollectiveMainloopBwdSm90ILi2ELi1ELi1EN4cute5tupleIJNS5_1CILi1EEES8_S8_EEENS6_IJNS7_ILi64EEENS7_ILi80EEENS7_ILi256EEEEEENS_10bfloat16_tEfNS_4arch4Sm90ELb0ELb1ELb0ELb1ELb0ELb0ELb1ELb1ELi2ELi1ELi1ELi1ELb0EEENS1_24CollectiveEpilogueBwdGQAISD_fSG_Li256ELb1ELb0EEENS1_19SingleTileSchedulerILb1ELb0ELb0ELi80EEEEEEEEEvNT_6ParamsE,"a",@progbits
	.sectionflags	@""
	.align	4
.nv.constant0._ZN7cutlass13device_kernelIN5flash11enable_sm90INS1_16FlashAttnBwdSm90INS1_25CollectiveMainloopBwdSm90ILi2ELi1ELi1EN4cute5tupleIJNS5_1CILi1EEES8_S8_EEENS6_IJNS7_ILi64EEENS7_ILi80EEENS7_ILi256EEEEEENS_10bfloat16_tEfNS_4arch4Sm90ELb0ELb1ELb0ELb1ELb0ELb0ELb1ELb1ELi2ELi1ELi1ELi1ELb0EEENS1_24CollectiveEpilogueBwdGQAISD_fSG_Li256ELb1ELb0EEENS1_19SingleTileSchedulerILb1ELb0ELb0ELi80EEEEEEEEEvNT_6ParamsE:
	.zero		2304


//--------------------- .nv.constant0._ZN7cutlass13device_kernelIN5flash11enable_sm90INS1_16FlashAttnBwdSm90INS1_25CollectiveMainloopBwdSm90ILi2ELi1ELi1EN4cute5tupleIJNS5_1CILi1EEES8_S8_EEENS6_IJNS7_ILi64EEENS7_ILi80EEENS7_ILi256EEEEEENS_10bfloat16_tEfNS_4arch4Sm90ELb1ELb0ELb0ELb0ELb0ELb0ELb1ELb1ELi2ELi1ELi1ELi1ELb0EEENS1_21CollectiveEpilogueBwdISD_SE_SG_Li256ELb0ELb1ELi2EEENS1_25SingleTileBwdLPTSchedulerILb0ELi80ELb0EEEEEEEEEvNT_6ParamsE --------------------------
	.section	.nv.constant0._ZN7cutlass13device_kernelIN5flash11enable_sm90INS1_16FlashAttnBwdSm90INS1_25CollectiveMainloopBwdSm90ILi2ELi1ELi1EN4cute5tupleIJNS5_1CILi1EEES8_S8_EEENS6_IJNS7_ILi64EEENS7_ILi80EEENS7_ILi256EEEEEENS_10bfloat16_tEfNS_4arch4Sm90ELb1ELb0ELb0ELb0ELb0ELb0ELb1ELb1ELi2ELi1ELi1ELi1ELb0EEENS1_21CollectiveEpilogueBwdISD_SE_SG_Li256ELb0ELb1ELi2EEENS1_25SingleTileBwdLPTSchedulerILb0ELi80ELb0EEEEEEEEEvNT_6ParamsE,"a",@progbits
	.sectionflags	@""
	.align	4
.nv.constant0._ZN7cutlass13device_kernelIN5flash11enable_sm90INS1_16FlashAttnBwdSm90INS1_25CollectiveMainloopBwdSm90ILi2ELi1ELi1EN4cute5tupleIJNS5_1CILi1EEES8_S8_EEENS6_IJNS7_ILi64EEENS7_ILi80EEENS7_ILi256EEEEEENS_10bfloat16_tEfNS_4arch4Sm90ELb1ELb0ELb0ELb0ELb0ELb0ELb1ELb1ELi2ELi1ELi1ELi1ELb0EEENS1_21CollectiveEpilogueBwdISD_SE_SG_Li256ELb0ELb1ELi2EEENS1_25SingleTileBwdLPTSchedulerILb0ELi80ELb0EEEEEEEEEvNT_6ParamsE:
	.zero		2944


//--------------------- .nv.constant0._ZN7cutlass13device_kernelIN5flash11enable_sm90INS1_16FlashAttnBwdSm90INS1_25CollectiveMainloopBwdSm90ILi2ELi1ELi1EN4cute5tupleIJNS5_1CILi1EEES8_S8_EEENS6_IJNS7_ILi64EEENS7_ILi80EEENS7_ILi256EEEEEENS_10bfloat16_tEfNS_4arch4Sm90ELb1ELb0ELb0ELb0ELb0ELb0ELb1ELb1ELi2ELi1ELi1ELi1ELb0EEENS1_24CollectiveEpilogueBwdGQAISD_fSG_Li256ELb0ELb0EEENS1_25SingleTileBwdLPTSchedulerILb0ELi80ELb0EEEEEEEEEvNT_6ParamsE --------------------------
	.section	.nv.constant0._ZN7cutlass13device_kernelIN5flash11enable_sm90INS1_16FlashAttnBwdSm90INS1_25CollectiveMainloopBwdSm90ILi2ELi1ELi1EN4cute5tupleIJNS5_1CILi1EEES8_S8_EEENS6_IJNS7_ILi64EEENS7_ILi80EEENS7_ILi256EEEEEENS_10bfloat16_tEfNS_4arch4Sm90ELb1ELb0ELb0ELb0ELb0ELb0ELb1ELb1ELi2ELi1ELi1ELi1ELb0EEENS1_24CollectiveEpilogueBwdGQAISD_fSG_Li256ELb0ELb0EEENS1_25SingleTileBwdLPTSchedulerILb0ELi80ELb0EEEEEEEEEvNT_6ParamsE,"a",@progbits
	.sectionflags	@""
	.align	4
.nv.constant0._ZN7cutlass13device_kernelIN5flash11enable_sm90INS1_16FlashAttnBwdSm90INS1_25CollectiveMainloopBwdSm90ILi2ELi1ELi1EN4cute5tupleIJNS5_1CILi1EEES8_S8_EEENS6_IJNS7_ILi64EEENS7_ILi80EEENS7_ILi256EEEEEENS_10bfloat16_tEfNS_4arch4Sm90ELb1ELb0ELb0ELb0ELb0ELb0ELb1ELb1ELi2ELi1ELi1ELi1ELb0EEENS1_24CollectiveEpilogueBwdGQAISD_fSG_Li256ELb0ELb0EEENS1_25SingleTileBwdLPTSchedulerILb0ELi80ELb0EEEEEEEEEvNT_6ParamsE:
	.zero		2432


//--------------------- .nv.constant0._ZN7cutlass13device_kernelIN5flash22FlashAttnBwdPreprocessIN4cute5tupleIJNS3_1CILi64EEENS5_ILi256EEEEEENS_10bfloat16_tEfNS_4arch4Sm90ELb1ELb0EEEEEvNT_6ParamsE --------------------------
	.section	.nv.constant0._ZN7cutlass13device_kernelIN5flash22FlashAttnBwdPreprocessIN4cute5tupleIJNS3_1CILi64EEENS5_ILi256EEEEEENS_10bfloat16_tEfNS_4arch4Sm90ELb1ELb0EEEEEvNT_6ParamsE,"a",@progbits
	.sectionflags	@""
	.align	4
.nv.constant0._ZN7cutlass13device_kernelIN5flash22FlashAttnBwdPreprocessIN4cute5tupleIJNS3_1CILi64EEENS5_ILi256EEEEEENS_10bfloat16_tEfNS_4arch4Sm90ELb1ELb0EEEEEvNT_6ParamsE:
	.zero		768


//--------------------- .nv.constant0._ZN7cutlass13device_kernelIN5flash11enable_sm90INS1_16FlashAttnBwdSm90INS1_25CollectiveMainloopBwdSm90ILi2ELi1ELi1EN4cute5tupleIJNS5_1CILi1EEES8_S8_EEENS6_IJNS7_ILi64EEENS7_ILi80EEENS7_ILi256EEEEEENS_10bfloat16_tEfNS_4arch4Sm90ELb1ELb0ELb0ELb1ELb0ELb0ELb1ELb1ELi2ELi1ELi1ELi1ELb0EEENS1_21CollectiveEpilogueBwdISD_SE_SG_Li256ELb1ELb1ELi2EEENS1_25SingleTileBwdLPTSchedulerILb1ELi80ELb0EEEEEEEEEvNT_6ParamsE --------------------------
	.section	.nv.constant0._ZN7cutlass13device_kernelIN5flash11enable_sm90INS1_16FlashAttnBwdSm90INS1_25CollectiveMainloopBwdSm90ILi2ELi1ELi1EN4cute5tupleIJNS5_1CILi1EEES8_S8_EEENS6_IJNS7_ILi64EEENS7_ILi80EEENS7_ILi256EEEEEENS_10bfloat16_tEfNS_4arch4Sm90ELb1ELb0ELb0ELb1ELb0ELb0ELb1ELb1ELi2ELi1ELi1ELi1ELb0EEENS1_21CollectiveEpilogueBwdISD_SE_SG_Li256ELb1ELb1ELi2EEENS1_25SingleTileBwdLPTSchedulerILb1ELi80ELb0EEEEEEEEEvNT_6ParamsE,"a",@progbits
	.sectionflags	@""
	.align	4
.nv.constant0._ZN7cutlass13device_kernelIN5flash11enable_sm90INS1_16FlashAttnBwdSm90INS1_25CollectiveMainloopBwdSm90ILi2ELi1ELi1EN4cute5tupleIJNS5_1CILi1EEES8_S8_EEENS6_IJNS7_ILi64EEENS7_ILi80EEENS7_ILi256EEEEEENS_10bfloat16_tEfNS_4arch4Sm90ELb1ELb0ELb0ELb1ELb0ELb0ELb1ELb1ELi2ELi1ELi1ELi1ELb0EEENS1_21CollectiveEpilogueBwdISD_SE_SG_Li256ELb1ELb1ELi2EEENS1_25SingleTileBwdLPTSchedulerILb1ELi80ELb0EEEEEEEEEvNT_6ParamsE:
	.zero		2304


//--------------------- .nv.constant0._ZN7cutlass13device_kernelIN5flash32FlashAttnBwdPostprocessConvertdQIN4cute5tupleIJNS3_1CILi80EEENS5_ILi256EEEEEENS_10bfloat16_tEfNS_4arch4Sm90ELi256ENS3_8TiledMMAINS3_8MMA_AtomIJNS3_4SM904GMMA27MMA_64x16x16_F32BF16BF16_SSILNSF_5MajorE1ELSH_1ELNSF_7ScaleInE1ELSI_1EEEEEENS3_6LayoutINS4_IJNS5_ILi2EEENS5_ILi1EEESN_EEENS4_IJSN_NS5_ILi0EEESP_EEEEENS4_IJNS3_10UnderscoreESS_SS_EEEEELb1EEEEEvNT_6ParamsE --------------------------
	.section	.nv.constant0._ZN7cutlass13device_kernelIN5flash32FlashAttnBwdPostprocessConvertdQIN4cute5tupleIJNS3_1CILi80EEENS5_ILi256EEEEEENS_10bfloat16_tEfNS_4arch4Sm90ELi256ENS3_8TiledMMAINS3_8MMA_AtomIJNS3_4SM904GMMA27MMA_64x16x16_F32BF16BF16_SSILNSF_5MajorE1ELSH_1ELNSF_7ScaleInE1ELSI_1EEEEEENS3_6LayoutINS4_IJNS5_ILi2EEENS5_ILi1EEESN_EEENS4_IJSN_NS5_ILi0EEESP_EEEEENS4_IJNS3_10UnderscoreESS_SS_EEEEELb1EEEEEvNT_6ParamsE,"a",@progbits
	.sectionflags	@""
	.align	4
.nv.constant0._ZN7cutlass13device_kernelIN5flash32FlashAttnBwdPostprocessConvertdQIN4cute5tupleIJNS3_1CILi80EEENS5_ILi256EEEEEENS_10bfloat16_tEfNS_4arch4Sm90ELi256ENS3_8TiledMMAINS3_8MMA_AtomIJNS3_4SM904GMMA27MMA_64x16x16_F32BF16BF16_SSILNSF_5MajorE1ELSH_1ELNSF_7ScaleInE1ELSI_1EEEEEENS3_6LayoutINS4_IJNS5_ILi2EEENS5_ILi1EEESN_EEENS4_IJSN_NS5_ILi0EEESP_EEEEENS4_IJNS3_10UnderscoreESS_SS_EEEEELb1EEEEEvNT_6ParamsE:
	.zero		640


//--------------------- .nv.constant0._ZN7cutlass13device_kernelIN5flash32FlashAttnBwdPostprocessConvertdQIN4cute5tupleIJNS3_1CILi64EEENS5_ILi256EEEEEENS_10bfloat16_tEfNS_4arch4Sm90ELi256ENS3_8TiledMMAINS3_8MMA_AtomIJNS3_4SM904GMMA27MMA_64x64x16_F32BF16BF16_SSILNSF_5MajorE1ELSH_0ELNSF_7ScaleInE1ELSI_1EEEEEENS3_6LayoutINS4_IJNS5_ILi2EEENS5_ILi1EEESN_EEENS4_IJSN_NS5_ILi0EEESP_EEEEENS4_IJNS3_10UnderscoreESS_SS_EEEEELb1EEEEEvNT_6ParamsE --------------------------
	.section	.nv.constant0._ZN7cutlass13device_kernelIN5flash32FlashAttnBwdPostprocessConvertdQIN4cute5tupleIJNS3_1CILi64EEENS5_ILi256EEEEEENS_10bfloat16_tEfNS_4arch4Sm90ELi256ENS3_8TiledMMAINS3_8MMA_AtomIJNS3_4SM904GMMA27MMA_64x64x16_F32BF16BF16_SSILNSF_5MajorE1ELSH_0ELNSF_7ScaleInE1ELSI_1EEEEEENS3_6LayoutINS4_IJNS5_ILi2EEENS5_ILi1EEESN_EEENS4_IJSN_NS5_ILi0EEESP_EEEEENS4_IJNS3_10UnderscoreESS_SS_EEEEELb1EEEEEvNT_6ParamsE,"a",@progbits
	.sectionflags	@""
	.align	4
.nv.constant0._ZN7cutlass13device_kernelIN5flash32FlashAttnBwdPostprocessConvertdQIN4cute5tupleIJNS3_1CILi64EEENS5_ILi256EEEEEENS_10bfloat16_tEfNS_4arch4Sm90ELi256ENS3_8TiledMMAINS3_8MMA_AtomIJNS3_4SM904GMMA27MMA_64x64x16_F32BF16BF16_SSILNSF_5MajorE1ELSH_0ELNSF_7ScaleInE1ELSI_1EEEEEENS3_6LayoutINS4_IJNS5_ILi2EEENS5_ILi1EEESN_EEENS4_IJSN_NS5_ILi0EEESP_EEEEENS4_IJNS3_10UnderscoreESS_SS_EEEEELb1EEEEEvNT_6ParamsE:
	.zero		640


//--------------------- .nv.constant0._ZN7cutlass13device_kernelIN5flash11enable_sm90INS1_16FlashAttnBwdSm90INS1_25CollectiveMainloopBwdSm90ILi2ELi1ELi1EN4cute5tupleIJNS5_1CILi1EEES8_S8_EEENS6_IJNS7_ILi64EEENS7_ILi80EEENS7_ILi256EEEEEENS_10bfloat16_tEfNS_4arch4Sm90ELb1ELb0ELb0ELb1ELb0ELb0ELb1ELb1ELi2ELi1ELi1ELi1ELb0EEENS1_24CollectiveEpilogueBwdGQAISD_fSG_Li256ELb1ELb0EEENS1_25SingleTileBwdLPTSchedulerILb1ELi80ELb0EEEEEEEEEvNT_6ParamsE --------------------------
	.section	.nv.constant0._ZN7cutlass13device_kernelIN5flash11enable_sm90INS1_16FlashAttnBwdSm90INS1_25CollectiveMainloopBwdSm90ILi2ELi1ELi1EN4cute5tupleIJNS5_1CILi1EEES8_S8_EEENS6_IJNS7_ILi64EEENS7_ILi80EEENS7_ILi256EEEEEENS_10bfloat16_tEfNS_4arch4Sm90ELb1ELb0ELb0ELb1ELb0ELb0ELb1ELb1ELi2ELi1ELi1ELi1ELb0EEENS1_24CollectiveEpilogueBwdGQAISD_fSG_Li256ELb1ELb0EEENS1_25SingleTileBwdLPTSchedulerILb1ELi80ELb0EEEEEEEEEvNT_6ParamsE,"a",@progbits
	.sectionflags	@""
	.align	4
.nv.constant0._ZN7cutlass13device_kernelIN5flash11enable_sm90INS1_16FlashAttnBwdSm90INS1_25CollectiveMainloopBwdSm90ILi2ELi1ELi1EN4cute5tupleIJNS5_1CILi1EEES8_S8_EEENS6_IJNS7_ILi64EEENS7_ILi80EEENS7_ILi256EEEEEENS_10bfloat16_tEfNS_4arch4Sm90ELb1ELb0ELb0ELb1ELb0ELb0ELb1ELb1ELi2ELi1ELi1ELi1ELb0EEENS1_24CollectiveEpilogueBwdGQAISD_fSG_Li256ELb1ELb0EEENS1_25SingleTileBwdLPTSchedulerILb1ELi80ELb0EEEEEEEEEvNT_6ParamsE:
	.zero		2432


//--------------------- .nv.constant0._ZN7cutlass13device_kernelIN5flash22FlashAttnBwdPreprocessIN4cute5tupleIJNS3_1CILi64EEENS5_ILi256EEEEEENS_10bfloat16_tEfNS_4arch4Sm90ELb1ELb1EEEEEvNT_6ParamsE --------------------------
	.section	.nv.constant0._ZN7cutlass13device_kernelIN5flash22FlashAttnBwdPreprocessIN4cute5tupleIJNS3_1CILi64EEENS5_ILi256EEEEEENS_10bfloat16_tEfNS_4arch4Sm90ELb1ELb1EEEEEvNT_6ParamsE,"a",@progbits
	.sectionflags	@""
	.align	4
.nv.constant0._ZN7cutlass13device_kernelIN5flash22FlashAttnBwdPreprocessIN4cute5tupleIJNS3_1CILi64EEENS5_ILi256EEEEEENS_10bfloat16_tEfNS_4arch4Sm90ELb1ELb1EEEEEvNT_6ParamsE:
	.zero		768


//--------------------- SYMBOLS --------------------------

	.type		.nv.reservedSmem.offset0,@object
	.size		.nv.reservedSmem.offset0,0x4
	.type		__assertfail,@function
